	.target	sm_80

	.elftype	@"ET_EXEC"


//--------------------- .note.nv.tkinfo           --------------------------
	.section	.note.nv.tkinfo,"",@"SHT_NOTE"
	.sectionflags	@"SHF_NOTE_NV_TKINFO"
	.tkinfo
        /*0018*/ 	.word	0x00000002
        /*0030*/ 	.string	""
        /*0030*/ 	.string	"ptxas"
        /*0030*/ 	.string	"Cuda compilation tools, release 13.0, V13.0.88"
        /*0030*/ 	.string	"Build cuda_13.0.r13.0/compiler.36424714_0"
        /*0030*/ 	.string	"-v  -suppress-debug-info  -lineinfo  -arch sm_80 "



//--------------------- .note.nv.cuinfo           --------------------------
	.section	.note.nv.cuinfo,"",@"SHT_NOTE"
	.sectionflags	@"SHF_NOTE_NV_CUINFO"
        /*0018*/ 	.short	0x0002
        /*001a*/ 	.short	0x0050
        /*001c*/ 	.short	0x0082
	.zero		2


//--------------------- .nv.info                  --------------------------
	.section	.nv.info,"",@"SHT_CUDA_INFO"
	.align	4


	//----- nvinfo : EIATTR_REGCOUNT
	.align		4
        /*0000*/ 	.byte	0x04, 0x2f
        /*0002*/ 	.short	(.L_1 - .L_0)
	.align		4
.L_0:
        /*0004*/ 	.word	index@(matmul_kernel)
        /*0008*/ 	.word	0x00000020


	//----- nvinfo : EIATTR_FRAME_SIZE
	.align		4
.L_1:
        /*000c*/ 	.byte	0x04, 0x11
        /*000e*/ 	.short	(.L_3 - .L_2)
	.align		4
.L_2:
        /*0010*/ 	.word	index@(matmul_kernel)
        /*0014*/ 	.word	0x000016c0


	//----- nvinfo : EIATTR_MIN_STACK_SIZE
	.align		4
.L_3:
        /*0018*/ 	.byte	0x04, 0x12
        /*001a*/ 	.short	(.L_5 - .L_4)
	.align		4
.L_4:
        /*001c*/ 	.word	index@(matmul_kernel)
        /*0020*/ 	.word	0x000016c0
.L_5:


//--------------------- .nv.info.matmul_kernel    --------------------------
	.section	.nv.info.matmul_kernel,"",@"SHT_CUDA_INFO"
	.sectionflags	@""
	.align	4


	//----- nvinfo : EIATTR_CUDA_API_VERSION
	.align		4
        /*0000*/ 	.byte	0x04, 0x37
        /*0002*/ 	.short	(.L_7 - .L_6)
.L_6:
        /*0004*/ 	.word	0x00000082


	//----- nvinfo : EIATTR_SW2861232_WAR
	.align		4
.L_7:
        /*0008*/ 	.byte	0x01, 0x35
	.zero		2


	//----- nvinfo : EIATTR_PARAM_CBANK
	.align		4
        /*000c*/ 	.byte	0x04, 0x0a
        /*000e*/ 	.short	(.L_9 - .L_8)
	.align		4
.L_8:
        /*0010*/ 	.word	index@(.nv.constant0.matmul_kernel)
        /*0014*/ 	.short	0x0160
        /*0016*/ 	.short	0x0050


	//----- nvinfo : EIATTR_CBANK_PARAM_SIZE
	.align		4
.L_9:
        /*0018*/ 	.byte	0x03, 0x19
        /*001a*/ 	.short	0x0050


	//----- nvinfo : EIATTR_KPARAM_INFO
	.align		4
        /*001c*/ 	.byte	0x04, 0x17
        /*001e*/ 	.short	(.L_11 - .L_10)
.L_10:
        /*0020*/ 	.word	0x00000000
        /*0024*/ 	.short	0x000d
        /*0026*/ 	.short	0x0048
        /*0028*/ 	.byte	0x00, 0xf4, 0x21, 0x00


	//----- nvinfo : EIATTR_KPARAM_INFO
	.align		4
.L_11:
        /*002c*/ 	.byte	0x04, 0x17
        /*002e*/ 	.short	(.L_13 - .L_12)
.L_12:
        /*0030*/ 	.word	0x00000000
        /*0034*/ 	.short	0x000c
        /*0036*/ 	.short	0x0040
        /*0038*/ 	.byte	0x00, 0xf4, 0x21, 0x00


	//----- nvinfo : EIATTR_KPARAM_INFO
	.align		4
.L_13:
        /*003c*/ 	.byte	0x04, 0x17
        /*003e*/ 	.short	(.L_15 - .L_14)
.L_14:
        /*0040*/ 	.word	0x00000000
        /*0044*/ 	.short	0x000b
        /*0046*/ 	.short	0x0038
        /*0048*/ 	.byte	0x00, 0xf0, 0x11, 0x00


	//----- nvinfo : EIATTR_KPARAM_INFO
	.align		4
.L_15:
        /*004c*/ 	.byte	0x04, 0x17
        /*004e*/ 	.short	(.L_17 - .L_16)
.L_16:
        /*0050*/ 	.word	0x00000000
        /*0054*/ 	.short	0x000a
        /*0056*/ 	.short	0x0034
        /*0058*/ 	.byte	0x00, 0xf0, 0x11, 0x00


	//----- nvinfo : EIATTR_KPARAM_INFO
	.align		4
.L_17:
        /*005c*/ 	.byte	0x04, 0x17
        /*005e*/ 	.short	(.L_19 - .L_18)
.L_18:
        /*0060*/ 	.word	0x00000000
        /*0064*/ 	.short	0x0009
        /*0066*/ 	.short	0x0030
        /*0068*/ 	.byte	0x00, 0xf0, 0x11, 0x00


	//----- nvinfo : EIATTR_KPARAM_INFO
	.align		4
.L_19:
        /*006c*/ 	.byte	0x04, 0x17
        /*006e*/ 	.short	(.L_21 - .L_20)
.L_20:
        /*0070*/ 	.word	0x00000000
        /*0074*/ 	.short	0x0008
        /*0076*/ 	.short	0x002c
        /*0078*/ 	.byte	0x00, 0xf0, 0x11, 0x00


	//----- nvinfo : EIATTR_KPARAM_INFO
	.align		4
.L_21:
        /*007c*/ 	.byte	0x04, 0x17
        /*007e*/ 	.short	(.L_23 - .L_22)
.L_22:
        /*0080*/ 	.word	0x00000000
        /*0084*/ 	.short	0x0007
        /*0086*/ 	.short	0x0028
        /*0088*/ 	.byte	0x00, 0xf0, 0x11, 0x00


	//----- nvinfo : EIATTR_KPARAM_INFO
	.align		4
.L_23:
        /*008c*/ 	.byte	0x04, 0x17
        /*008e*/ 	.short	(.L_25 - .L_24)
.L_24:
        /*0090*/ 	.word	0x00000000
        /*0094*/ 	.short	0x0006
        /*0096*/ 	.short	0x0024
        /*0098*/ 	.byte	0x00, 0xf0, 0x11, 0x00


	//----- nvinfo : EIATTR_KPARAM_INFO
	.align		4
.L_25:
        /*009c*/ 	.byte	0x04, 0x17
        /*009e*/ 	.short	(.L_27 - .L_26)
.L_26:
        /*00a0*/ 	.word	0x00000000
        /*00a4*/ 	.short	0x0005
        /*00a6*/ 	.short	0x0020
        /*00a8*/ 	.byte	0x00, 0xf0, 0x11, 0x00


	//----- nvinfo : EIATTR_KPARAM_INFO
	.align		4
.L_27:
        /*00ac*/ 	.byte	0x04, 0x17
        /*00ae*/ 	.short	(.L_29 - .L_28)
.L_28:
        /*00b0*/ 	.word	0x00000000
        /*00b4*/ 	.short	0x0004
        /*00b6*/ 	.short	0x001c
        /*00b8*/ 	.byte	0x00, 0xf0, 0x11, 0x00


	//----- nvinfo : EIATTR_KPARAM_INFO
	.align		4
.L_29:
        /*00bc*/ 	.byte	0x04, 0x17
        /*00be*/ 	.short	(.L_31 - .L_30)
.L_30:
        /*00c0*/ 	.word	0x00000000
        /*00c4*/ 	.short	0x0003
        /*00c6*/ 	.short	0x0018
        /*00c8*/ 	.byte	0x00, 0xf0, 0x11, 0x00


	//----- nvinfo : EIATTR_KPARAM_INFO
	.align		4
.L_31:
        /*00cc*/ 	.byte	0x04, 0x17
        /*00ce*/ 	.short	(.L_33 - .L_32)
.L_32:
        /*00d0*/ 	.word	0x00000000
        /*00d4*/ 	.short	0x0002
        /*00d6*/ 	.short	0x0010
        /*00d8*/ 	.byte	0x00, 0xf4, 0x21, 0x00


	//----- nvinfo : EIATTR_KPARAM_INFO
	.align		4
.L_33:
        /*00dc*/ 	.byte	0x04, 0x17
        /*00de*/ 	.short	(.L_35 - .L_34)
.L_34:
        /*00e0*/ 	.word	0x00000000
        /*00e4*/ 	.short	0x0001
        /*00e6*/ 	.short	0x0008
        /*00e8*/ 	.byte	0x00, 0xf4, 0x21, 0x00


	//----- nvinfo : EIATTR_KPARAM_INFO
	.align		4
.L_35:
        /*00ec*/ 	.byte	0x04, 0x17
        /*00ee*/ 	.short	(.L_37 - .L_36)
.L_36:
        /*00f0*/ 	.word	0x00000000
        /*00f4*/ 	.short	0x0000
        /*00f6*/ 	.short	0x0000
        /*00f8*/ 	.byte	0x00, 0xf4, 0x21, 0x00


	//----- nvinfo : EIATTR_MAXREG_COUNT
	.align		4
.L_37:
        /*00fc*/ 	.byte	0x03, 0x1b
        /*00fe*/ 	.short	0x00ff


	//----- nvinfo : EIATTR_NUM_BARRIERS
	.align		4
        /*0100*/ 	.byte	0x02, 0x4c
        /*0102*/ 	.byte	0x01
	.zero		1


	//----- nvinfo : EIATTR_ANNOTATIONS
	.align		4
        /*0104*/ 	.byte	0x04, 0x55
        /*0106*/ 	.short	(.L_39 - .L_38)


	//   ....[0]....
.L_38:
        /*0108*/ 	.word	0x00000001
        /*010c*/ 	.byte	0x00, 0x05, 0x00, 0x00, 0x01, 0x00, 0x00, 0x00, 0x30, 0x05, 0x00, 0x00, 0x01, 0x00, 0x00, 0x00
        /* <DEDUP_REMOVED lines=2330> */
        /*92bc*/ 	.byte	0x20, 0x10, 0x02, 0x00, 0x01, 0x00, 0x00, 0x00, 0x30, 0x10, 0x02, 0x00


	//----- nvinfo : EIATTR_MERCURY_ISA_VERSION
	.align		4
.L_39:
        /*92c8*/ 	.byte	0x03, 0x5f
        /*92ca*/ 	.short	0x0000


	//----- nvinfo : EIATTR_EXIT_INSTR_OFFSETS
	.align		4
        /*92cc*/ 	.byte	0x04, 0x1c
        /*92ce*/ 	.short	(.L_41 - .L_40)


	//   ....[0]....
.L_40:
        /*92d0*/ 	.word	0x000211b0


	//   ....[1]....
        /*92d4*/ 	.word	0x000211e0


	//----- nvinfo : EIATTR_REQNTID
	.align		4
.L_41:
        /*92d8*/ 	.byte	0x04, 0x10
        /*92da*/ 	.short	(.L_43 - .L_42)
.L_42:
        /*92dc*/ 	.word	0x00000040
        /*92e0*/ 	.word	0x00000001
        /*92e4*/ 	.word	0x00000001
.L_43:


//--------------------- .nv.callgraph             --------------------------
	.section	.nv.callgraph,"",@"SHT_CUDA_CALLGRAPH"
	.align	4
	.sectionentsize	8
	.align		4
        /*0000*/ 	.word	0x00000000
	.align		4
        /*0004*/ 	.word	0xffffffff
	.align		4
        /*0008*/ 	.word	0x00000000
	.align		4
        /*000c*/ 	.word	0xfffffffe
	.align		4
        /*0010*/ 	.word	0x00000000
	.align		4
        /*0014*/ 	.word	0xfffffffd
	.align		4
        /*0018*/ 	.word	0x00000000
	.align		4
        /*001c*/ 	.word	0xfffffffc


//--------------------- .nv.rel.action            --------------------------
	.section	.nv.rel.action,"",@"SHT_CUDA_RELOCINFO"
	.align	8
	.sectionentsize	8
        /*0000*/ 	.byte	0x73, 0x00, 0x00, 0x00, 0x00, 0x00, 0x00, 0x00, 0x00, 0x00, 0x00, 0x11, 0x25, 0x00, 0x05, 0x36


//--------------------- .nv.constant0.matmul_kernel --------------------------
	.section	.nv.constant0.matmul_kernel,"a",@progbits
	.sectionflags	@""
	.align	4
.nv.constant0.matmul_kernel:
	.zero		432


//--------------------- .text.matmul_kernel       --------------------------
	.section	.text.matmul_kernel,"ax",@progbits
	.sectioninfo	@"SHI_REGISTERS=32"
	.align	128
        .global         matmul_kernel
        .type           matmul_kernel,@function
        .size           matmul_kernel,(.L_x_5 - matmul_kernel)
        .other          matmul_kernel,@"STO_CUDA_ENTRY STV_DEFAULT"
matmul_kernel:
.text.matmul_kernel:
[----:B------:R-:W-:-:S03]  /*0000*/  IMAD.MOV.U32 R1, RZ, RZ, c[0x0][0x28] ;  /* 0x00000a00ff017624 */ /* 0x000fc600078e00ff */
[----:B------:R-:W-:Y:S01]  /*0010*/  IMAD.MOV.U32 R0, RZ, RZ, c[0x0][0x17c] ;  /* 0x00005f00ff007624 */ /* 0x000fe200078e00ff */
[----:B------:R-:W0:Y:S01]  /*0020*/  S2R R12, SR_TID.X ;  /* 0x00000000000c7919 */ /* 0x000e220000002100 */
[----:B------:R-:W-:Y:S01]  /*0030*/  IADD3 R1, R1, -0x16c0, RZ ;  /* 0xffffe94001017810 */ /* 0x000fe20007ffe0ff */
[----:B------:R-:W-:Y:S01]  /*0040*/  IMAD.MOV.U32 R29, RZ, RZ, 0x1f ;  /* 0x0000001fff1d7424 */ /* 0x000fe200078e00ff */
[----:B------:R-:W-:Y:S01]  /*0050*/  ULDC.64 UR6, c[0x0][0x118] ;  /* 0x0000460000067ab9 */ /* 0x000fe20000000a00 */
[----:B------:R-:W-:-:S03]  /*0060*/  IADD3 R0, R0, 0xf, RZ ;  /* 0x0000000f00007810 */ /* 0x000fc60007ffe0ff */
[----:B------:R-:W-:Y:S02]  /*0070*/  IADD3 R27, R29, c[0x0][0x180], RZ ;  /* 0x000060001d1b7a10 */ /* 0x000fe40007ffe0ff */
[----:B------:R-:W-:-:S04]  /*0080*/  SHF.R.S32.HI R3, RZ, 0x1f, R0 ;  /* 0x0000001fff037819 */ /* 0x000fc80000011400 */
[----:B------:R-:W-:-:S04]  /*0090*/  LEA.HI R3, R3, R0, RZ, 0x4 ;  /* 0x0000000003037211 */ /* 0x000fc800078f20ff */
[----:B------:R-:W-:Y:S02]  /*00a0*/  SHF.R.S32.HI R0, RZ, 0x4, R3 ;  /* 0x00000004ff007819 */ /* 0x000fe40000011403 */
[----:B------:R-:W1:Y:S03]  /*00b0*/  S2R R3, SR_CTAID.X ;  /* 0x0000000000037919 */ /* 0x000e660000002500 */
[----:B------:R-:W-:Y:S01]  /*00c0*/  IMAD.SHL.U32 R0, R0, 0x8, RZ ;  /* 0x0000000800007824 */ /* 0x000fe200078e00ff */
[----:B0-----:R-:W-:-:S04]  /*00d0*/  LOP3.LUT R13, R12, 0x3f, RZ, 0xc0, !PT ;  /* 0x0000003f0c0d7812 */ /* 0x001fc800078ec0ff */
[-C--:B------:R-:W-:Y:S02]  /*00e0*/  IABS R7, R0.reuse ;  /* 0x0000000000077213 */ /* 0x080fe40000000000 */
[----:B------:R-:W-:Y:S02]  /*00f0*/  IABS R10, R0 ;  /* 0x00000000000a7213 */ /* 0x000fe40000000000 */
[----:B------:R-:W0:Y:S01]  /*0100*/  I2F.RP R2, R7 ;  /* 0x0000000700027306 */ /* 0x000e220000209400 */
[----:B-1----:R-:W-:-:S07]  /*0110*/  IABS R8, R3 ;  /* 0x0000000300087213 */ /* 0x002fce0000000000 */
[----:B0-----:R-:W0:Y:S02]  /*0120*/  MUFU.RCP R2, R2 ;  /* 0x0000000200027308 */ /* 0x001e240000001000 */
[----:B0-----:R-:W-:Y:S01]  /*0130*/  IADD3 R4, R2, 0xffffffe, RZ ;  /* 0x0ffffffe02047810 */ /* 0x001fe20007ffe0ff */
[----:B------:R-:W-:-:S05]  /*0140*/  IMAD.MOV R2, RZ, RZ, -R10 ;  /* 0x000000ffff027224 */ /* 0x000fca00078e0a0a */
[----:B------:R0:W1:Y:S02]  /*0150*/  F2I.FTZ.U32.TRUNC.NTZ R5, R4 ;  /* 0x0000000400057305 */ /* 0x000064000021f000 */
[----:B0-----:R-:W-:Y:S02]  /*0160*/  IMAD.MOV.U32 R4, RZ, RZ, RZ ;  /* 0x000000ffff047224 */ /* 0x001fe400078e00ff */
[----:B-1----:R-:W-:-:S04]  /*0170*/  IMAD.MOV R6, RZ, RZ, -R5 ;  /* 0x000000ffff067224 */ /* 0x002fc800078e0a05 */
[----:B------:R-:W-:Y:S02]  /*0180*/  IMAD R9, R6, R7, RZ ;  /* 0x0000000706097224 */ /* 0x000fe400078e02ff */
[----:B------:R-:W-:Y:S02]  /*0190*/  IMAD.MOV.U32 R6, RZ, RZ, R8 ;  /* 0x000000ffff067224 */ /* 0x000fe400078e0008 */
[----:B------:R-:W-:-:S06]  /*01a0*/  IMAD.HI.U32 R5, R5, R9, R4 ;  /* 0x0000000905057227 */ /* 0x000fcc00078e0004 */
[----:B------:R-:W-:-:S04]  /*01b0*/  IMAD.HI.U32 R5, R5, R6, RZ ;  /* 0x0000000605057227 */ /* 0x000fc800078e00ff */
[----:B------:R-:W-:-:S05]  /*01c0*/  IMAD R2, R5, R2, R6 ;  /* 0x0000000205027224 */ /* 0x000fca00078e0206 */
[----:B------:R-:W-:-:S13]  /*01d0*/  ISETP.GT.U32.AND P1, PT, R7, R2, PT ;  /* 0x000000020700720c */ /* 0x000fda0003f24070 */
[----:B------:R-:W-:Y:S01]  /*01e0*/  @!P1 IMAD.IADD R2, R2, 0x1, -R7 ;  /* 0x0000000102029824 */ /* 0x000fe200078e0a07 */
[----:B------:R-:W-:Y:S02]  /*01f0*/  @!P1 IADD3 R5, R5, 0x1, RZ ;  /* 0x0000000105059810 */ /* 0x000fe40007ffe0ff */
[----:B------:R-:W-:Y:S02]  /*0200*/  ISETP.NE.AND P1, PT, R0, RZ, PT ;  /* 0x000000ff0000720c */ /* 0x000fe40003f25270 */
[----:B------:R-:W-:Y:S02]  /*0210*/  ISETP.GE.U32.AND P0, PT, R2, R7, PT ;  /* 0x000000070200720c */ /* 0x000fe40003f06070 */
[----:B------:R-:W-:-:S04]  /*0220*/  LOP3.LUT R2, R3, R0, RZ, 0x3c, !PT ;  /* 0x0000000003027212 */ /* 0x000fc800078e3cff */
[----:B------:R-:W-:Y:S01]  /*0230*/  ISETP.GE.AND P2, PT, R2, RZ, PT ;  /* 0x000000ff0200720c */ /* 0x000fe20003f46270 */
[----:B------:R-:W-:-:S05]  /*0240*/  IMAD.MOV.U32 R2, RZ, RZ, c[0x0][0x178] ;  /* 0x00005e00ff027624 */ /* 0x000fca00078e00ff */
[----:B------:R-:W-:Y:S02]  /*0250*/  IADD3 R2, R2, 0x1ff, RZ ;  /* 0x000001ff02027810 */ /* 0x000fe40007ffe0ff */
[----:B------:R-:W-:-:S05]  /*0260*/  @P0 IADD3 R5, R5, 0x1, RZ ;  /* 0x0000000105050810 */ /* 0x000fca0007ffe0ff */
[----:B------:R-:W-:Y:S01]  /*0270*/  IMAD.MOV.U32 R4, RZ, RZ, R5 ;  /* 0x000000ffff047224 */ /* 0x000fe200078e0005 */
[----:B------:R-:W-:-:S03]  /*0280*/  SHF.R.S32.HI R5, RZ, 0x1f, R2 ;  /* 0x0000001fff057819 */ /* 0x000fc60000011402 */
[----:B------:R-:W-:Y:S01]  /*0290*/  @!P2 IMAD.MOV R4, RZ, RZ, -R4 ;  /* 0x000000ffff04a224 */ /* 0x000fe200078e0a04 */
[----:B------:R-:W-:Y:S02]  /*02a0*/  @!P1 LOP3.LUT R4, RZ, R0, RZ, 0x33, !PT ;  /* 0x00000000ff049212 */ /* 0x000fe400078e33ff */
[----:B------:R-:W-:-:S03]  /*02b0*/  LEA.HI R5, R5, R2, RZ, 0x9 ;  /* 0x0000000205057211 */ /* 0x000fc600078f48ff */
[----:B------:R-:W-:Y:S02]  /*02c0*/  IMAD.SHL.U32 R2, R4, 0x8, RZ ;  /* 0x0000000804027824 */ /* 0x000fe400078e00ff */
[----:B------:R-:W-:-:S03]  /*02d0*/  IMAD.MOV R4, RZ, RZ, -R4 ;  /* 0x000000ffff047224 */ /* 0x000fc600078e0a04 */
[----:B------:R-:W-:Y:S01]  /*02e0*/  LEA.HI.SX32 R5, R5, -R2, 0x17 ;  /* 0x8000000205057211 */ /* 0x000fe200078fbaff */
[----:B------:R-:W-:Y:S02]  /*02f0*/  IMAD R11, R0, R4, R3 ;  /* 0x00000004000b7224 */ /* 0x000fe400078e0203 */
[----:B------:R-:W-:Y:S01]  /*0300*/  IMAD.MOV.U32 R4, RZ, RZ, RZ ;  /* 0x000000ffff047224 */ /* 0x000fe200078e00ff */
[----:B------:R-:W-:-:S04]  /*0310*/  IMNMX R8, R5, 0x8, PT ;  /* 0x0000000805087817 */ /* 0x000fc80003800200 */
[----:B------:R-:W-:-:S04]  /*0320*/  IABS R7, R8 ;  /* 0x0000000800077213 */ /* 0x000fc80000000000 */
[----:B------:R-:W0:Y:S08]  /*0330*/  I2F.RP R6, R7 ;  /* 0x0000000700067306 */ /* 0x000e300000209400 */
[----:B0-----:R-:W0:Y:S02]  /*0340*/  MUFU.RCP R6, R6 ;  /* 0x0000000600067308 */ /* 0x001e240000001000 */
[----:B0-----:R-:W-:-:S06]  /*0350*/  IADD3 R5, R6, 0xffffffe, RZ ;  /* 0x0ffffffe06057810 */ /* 0x001fcc0007ffe0ff */
[----:B------:R-:W0:Y:S02]  /*0360*/  F2I.FTZ.U32.TRUNC.NTZ R5, R5 ;  /* 0x0000000500057305 */ /* 0x000e24000021f000 */
[----:B0-----:R-:W-:-:S04]  /*0370*/  IMAD.MOV R9, RZ, RZ, -R5 ;  /* 0x000000ffff097224 */ /* 0x001fc800078e0a05 */
[----:B------:R-:W-:Y:S01]  /*0380*/  IMAD.MOV.U32 R0, RZ, RZ, R9 ;  /* 0x000000ffff007224 */ /* 0x000fe200078e0009 */
[----:B------:R-:W-:-:S03]  /*0390*/  IABS R9, R11 ;  /* 0x0000000b00097213 */ /* 0x000fc60000000000 */
[----:B------:R-:W-:Y:S01]  /*03a0*/  IMAD R3, R0, R7, RZ ;  /* 0x0000000700037224 */ /* 0x000fe200078e02ff */
[----:B------:R-:W-:-:S03]  /*03b0*/  IABS R0, R8 ;  /* 0x0000000800007213 */ /* 0x000fc60000000000 */
[----:B------:R-:W-:-:S04]  /*03c0*/  IMAD.HI.U32 R4, R5, R3, R4 ;  /* 0x0000000305047227 */ /* 0x000fc800078e0004 */
[----:B------:R-:W-:Y:S02]  /*03d0*/  IMAD.MOV R0, RZ, RZ, -R0 ;  /* 0x000000ffff007224 */ /* 0x000fe400078e0a00 */
        /* <DEDUP_REMOVED lines=8> */
[----:B------:R-:W-:-:S07]  /*0460*/  ISETP.GE.AND P2, PT, R0, RZ, PT ;  /* 0x000000ff0000720c */ /* 0x000fce0003f46270 */
[----:B------:R-:W-:Y:S02]  /*0470*/  @P0 IADD3 R4, R4, 0x1, RZ ;  /* 0x0000000104040810 */ /* 0x000fe40007ffe0ff */
[----:B------:R-:W-:-:S04]  /*0480*/  ISETP.GT.AND P0, PT, R27, 0x1f, PT ;  /* 0x0000001f1b00780c */ /* 0x000fc80003f04270 */
[----:B------:R-:W-:Y:S01]  /*0490*/  @!P2 IMAD.MOV R4, RZ, RZ, -R4 ;  /* 0x000000ffff04a224 */ /* 0x000fe200078e0a04 */
[----:B------:R-:W-:-:S05]  /*04a0*/  @!P1 LOP3.LUT R4, RZ, R8, RZ, 0x33, !PT ;  /* 0x00000008ff049212 */ /* 0x000fca00078e33ff */
[----:B------:R-:W-:-:S04]  /*04b0*/  IMAD.MOV R3, RZ, RZ, -R4 ;  /* 0x000000ffff037224 */ /* 0x000fc800078e0a04 */
[----:B------:R-:W-:-:S04]  /*04c0*/  IMAD R3, R8, R3, R11 ;  /* 0x0000000308037224 */ /* 0x000fc800078e020b */
[----:B------:R-:W-:Y:S02]  /*04d0*/  IMAD.IADD R3, R2, 0x1, R3 ;  /* 0x0000000102037824 */ /* 0x000fe400078e0203 */
[----:B------:R-:W-:Y:S02]  /*04e0*/  IMAD.SHL.U32 R2, R4, 0x10, RZ ;  /* 0x0000001004027824 */ /* 0x000fe400078e00ff */
[----:B------:R-:W-:-:S05]  /*04f0*/  IMAD R28, R3, 0x200, R13 ;  /* 0x00000200031c7824 */ /* 0x000fca00078e020d */
[----:B------:R-:W-:Y:S01]  /*0500*/  STL [R1+0xdf4], R28 ;  /* 0x000df41c01007387 */ /* 0x000fe20000100800 */
[C---:B------:R-:W-:Y:S02]  /*0510*/  IADD3 R0, R28.reuse, 0x40, RZ ;  /* 0x000000401c007810 */ /* 0x040fe40007ffe0ff */
[C---:B------:R-:W-:Y:S01]  /*0520*/  IADD3 R3, R28.reuse, 0xc0, RZ ;  /* 0x000000c01c037810 */ /* 0x040fe20007ffe0ff */
[----:B------:R0:W-:Y:S01]  /*0530*/  STL [R1+0xe18], R2 ;  /* 0x000e180201007387 */ /* 0x0001e20000100800 */
[----:B------:R-:W-:-:S03]  /*0540*/  IADD3 R4, R28, 0x180, RZ ;  /* 0x000001801c047810 */ /* 0x000fc60007ffe0ff */
[----:B------:R1:W-:Y:S01]  /*0550*/  STL [R1+0xe1c], R0 ;  /* 0x000e1c0001007387 */ /* 0x0003e20000100800 */
[C---:B0-----:R-:W-:Y:S02]  /*0560*/  IADD3 R2, R28.reuse, 0x80, RZ ;  /* 0x000000801c027810 */ /* 0x041fe40007ffe0ff */
[----:B-1----:R-:W-:-:S03]  /*0570*/  IADD3 R0, R28, 0x100, RZ ;  /* 0x000001001c007810 */ /* 0x002fc60007ffe0ff */
[----:B------:R0:W-:Y:S04]  /*0580*/  STL [R1+0xe20], R2 ;  /* 0x000e200201007387 */ /* 0x0001e80000100800 */
[----:B------:R-:W-:Y:S01]  /*0590*/  STL [R1+0xe24], R3 ;  /* 0x000e240301007387 */ /* 0x000fe20000100800 */
[----:B0-----:R-:W-:-:S05]  /*05a0*/  IADD3 R2, R28, 0x140, RZ ;  /* 0x000001401c027810 */ /* 0x001fca0007ffe0ff */
[----:B------:R0:W-:Y:S04]  /*05b0*/  STL [R1+0xe2c], R2 ;  /* 0x000e2c0201007387 */ /* 0x0001e80000100800 */
[----:B------:R1:W-:Y:S04]  /*05c0*/  STL [R1+0xe34], R4 ;  /* 0x000e340401007387 */ /* 0x0003e80000100800 */
[----:B------:R1:W-:Y:S01]  /*05d0*/  STL [R1+0xe28], R0 ;  /* 0x000e280001007387 */ /* 0x0003e20000100800 */
[----:B0-----:R-:W-:-:S05]  /*05e0*/  IADD3 R2, R28, 0x1c0, RZ ;  /* 0x000001c01c027810 */ /* 0x001fca0007ffe0ff */
[----:B------:R1:W-:Y:S01]  /*05f0*/  STL [R1+0xe30], R2 ;  /* 0x000e300201007387 */ /* 0x0003e20000100800 */
[----:B------:R-:W-:Y:S05]  /*0600*/  @P0 BRA `(.L_x_0) ;  /* 0x0000037000000947 */ /* 0x000fea0003800000 */
[----:B-1----:R-:W-:Y:S01]  /*0610*/  IMAD.SHL.U32 R0, R12, 0x200, RZ ;  /* 0x000002000c007824 */ /* 0x002fe200078e00ff */
[----:B------:R-:W-:Y:S01]  /*0620*/  CS2R R24, SRZ ;  /* 0x0000000000187805 */ /* 0x000fe2000001ff00 */
[----:B------:R-:W-:Y:S01]  /*0630*/  CS2R R26, SRZ ;  /* 0x00000000001a7805 */ /* 0x000fe2000001ff00 */
[----:B------:R-:W-:Y:S01]  /*0640*/  CS2R R20, SRZ ;  /* 0x0000000000147805 */ /* 0x000fe2000001ff00 */
[----:B------:R-:W-:Y:S01]  /*0650*/  CS2R R22, SRZ ;  /* 0x0000000000167805 */ /* 0x000fe2000001ff00 */
[----:B------:R0:W-:Y:S01]  /*0660*/  STL [R1+0xe38], R0 ;  /* 0x000e380001007387 */ /* 0x0001e20000100800 */
[----:B------:R-:W-:Y:S01]  /*0670*/  CS2R R16, SRZ ;  /* 0x0000000000107805 */ /* 0x000fe2000001ff00 */
[----:B------:R-:W-:Y:S01]  /*0680*/  CS2R R18, SRZ ;  /* 0x0000000000127805 */ /* 0x000fe2000001ff00 */
[----:B------:R-:W-:Y:S01]  /*0690*/  CS2R R12, SRZ ;  /* 0x00000000000c7805 */ /* 0x000fe2000001ff00 */
[----:B------:R0:W-:Y:S01]  /*06a0*/  STL [R1], RZ ;  /* 0x000000ff01007387 */ /* 0x0001e20000100800 */
[----:B------:R-:W-:Y:S01]  /*06b0*/  CS2R R14, SRZ ;  /* 0x00000000000e7805 */ /* 0x000fe2000001ff00 */
[----:B------:R-:W-:Y:S01]  /*06c0*/  CS2R R8, SRZ ;  /* 0x0000000000087805 */ /* 0x000fe2000001ff00 */
[----:B------:R-:W-:Y:S01]  /*06d0*/  CS2R R10, SRZ ;  /* 0x00000000000a7805 */ /* 0x000fe2000001ff00 */
[----:B------:R0:W-:Y:S01]  /*06e0*/  STL [R1+0x4], RZ ;  /* 0x000004ff01007387 */ /* 0x0001e20000100800 */
[----:B------:R-:W-:Y:S01]  /*06f0*/  CS2R R4, SRZ ;  /* 0x0000000000047805 */ /* 0x000fe2000001ff00 */
[----:B------:R-:W-:-:S02]  /*0700*/  CS2R R6, SRZ ;  /* 0x0000000000067805 */ /* 0x000fc4000001ff00 */
[----:B------:R0:W-:Y:S04]  /*0710*/  STL [R1+0x8], RZ ;  /* 0x000008ff01007387 */ /* 0x0001e80000100800 */
        /* <DEDUP_REMOVED lines=36> */
[----:B------:R0:W-:Y:S01]  /*0960*/  STL [R1+0x9c], RZ ;  /* 0x00009cff01007387 */ /* 0x0001e20000100800 */
[----:B------:R-:W-:Y:S05]  /*0970*/  BRA `(.L_x_1) ;  /* 0x0001c8f000007947 */ /* 0x000fea0003800000 */
.L_x_0:
[----:B------:R-:W2:Y:S04]  /*0980*/  LDL R13, [R1+0xe30] ;  /* 0x000e3000010d7983 */ /* 0x000ea80000100800 */
[----:B------:R-:W3:Y:S04]  /*0990*/  LDL R14, [R1+0xe2c] ;  /* 0x000e2c00010e7983 */ /* 0x000ee80000100800 */
[----:B------:R-:W4:Y:S04]  /*09a0*/  LDL R9, [R1+0xe34] ;  /* 0x000e340001097983 */ /* 0x000f280000100800 */
[----:B------:R-:W5:Y:S04]  /*09b0*/  LDL R8, [R1+0xe18] ;  /* 0x000e180001087983 */ /* 0x000f680000100800 */
[----:B------:R-:W5:Y:S04]  /*09c0*/  LDL R29, [R1+0xe20] ;  /* 0x000e2000011d7983 */ /* 0x000f680000100800 */
[----:B------:R-:W5:Y:S01]  /*09d0*/  LDL R27, [R1+0xe1c] ;  /* 0x000e1c00011b7983 */ /* 0x000f620000100800 */
[----:B------:R-:W-:Y:S01]  /*09e0*/  IABS R10, c[0x0][0x17c] ;  /* 0x00005f00000a7a13 */ /* 0x000fe20000000000 */
[----:B------:R-:W-:Y:S01]  /*09f0*/  IMAD.MOV.U32 R15, RZ, RZ, R0 ;  /* 0x000000ffff0f7224 */ /* 0x000fe200078e0000 */
[----:B------:R-:W-:-:S02]  /*0a00*/  IABS R16, c[0x0][0x178] ;  /* 0x00005e0000107a13 */ /* 0x000fc40000000000 */
[----:B-1----:R-:W0:Y:S08]  /*0a10*/  I2F.RP R0, R10 ;  /* 0x0000000a00007306 */ /* 0x002e300000209400 */
[----:B------:R-:W1:Y:S08]  /*0a20*/  I2F.RP R6, R16 ;  /* 0x0000001000067306 */ /* 0x000e700000209400 */
[----:B0-----:R-:W0:Y:S08]  /*0a30*/  MUFU.RCP R0, R0 ;  /* 0x0000000000007308 */ /* 0x001e300000001000 */
[----:B-1----:R-:W1:Y:S01]  /*0a40*/  MUFU.RCP R6, R6 ;  /* 0x0000000600067308 */ /* 0x002e620000001000 */
[----:B------:R-:W-:Y:S01]  /*0a50*/  IMAD.MOV.U32 R11, RZ, RZ, R3 ;  /* 0x000000ffff0b7224 */ /* 0x000fe200078e0003 */
[----:B0-----:R-:W-:-:S06]  /*0a60*/  IADD3 R4, R0, 0xffffffe, RZ ;  /* 0x0ffffffe00047810 */ /* 0x001fcc0007ffe0ff */
[----:B------:R0:W0:Y:S01]  /*0a70*/  F2I.FTZ.U32.TRUNC.NTZ R5, R4 ;  /* 0x0000000400057305 */ /* 0x000022000021f000 */
[----:B-1----:R-:W-:-:S07]  /*0a80*/  IADD3 R3, R6, 0xffffffe, RZ ;  /* 0x0ffffffe06037810 */ /* 0x002fce0007ffe0ff */
[----:B------:R-:W1:Y:S01]  /*0a90*/  F2I.FTZ.U32.TRUNC.NTZ R3, R3 ;  /* 0x0000000300037305 */ /* 0x000e62000021f000 */
[----:B0-----:R-:W-:Y:S02]  /*0aa0*/  IMAD.MOV.U32 R4, RZ, RZ, RZ ;  /* 0x000000ffff047224 */ /* 0x001fe400078e00ff */
[----:B------:R-:W-:-:S04]  /*0ab0*/  IMAD.MOV R17, RZ, RZ, -R5 ;  /* 0x000000ffff117224 */ /* 0x000fc800078e0a05 */
[----:B------:R-:W-:-:S04]  /*0ac0*/  IMAD R17, R17, R10, RZ ;  /* 0x0000000a11117224 */ /* 0x000fc800078e02ff */
[----:B------:R-:W-:Y:S01]  /*0ad0*/  IMAD.HI.U32 R17, R5, R17, R4 ;  /* 0x0000001105117227 */ /* 0x000fe200078e0004 */
[----:B------:R-:W-:-:S03]  /*0ae0*/  IABS R4, R15 ;  /* 0x0000000f00047213 */ /* 0x000fc60000000000 */
[----:B-1----:R-:W-:Y:S01]  /*0af0*/  IMAD.MOV R7, RZ, RZ, -R3 ;  /* 0x000000ffff077224 */ /* 0x002fe200078e0a03 */
[----:B------:R-:W0:Y:S01]  /*0b00*/  S2R R15, SR_TID.X ;  /* 0x00000000000f7919 */ /* 0x000e220000002100 */
[----:B------:R-:W-:Y:S02]  /*0b10*/  IMAD.MOV.U32 R2, RZ, RZ, RZ ;  /* 0x000000ffff027224 */ /* 0x000fe400078e00ff */
[----:B------:R-:W-:-:S04]  /*0b20*/  IMAD R7, R7, R16, RZ ;  /* 0x0000001007077224 */ /* 0x000fc800078e02ff */
[----:B------:R-:W-:Y:S01]  /*0b30*/  IMAD.HI.U32 R2, R3, R7, R2 ;  /* 0x0000000703027227 */ /* 0x000fe200078e0002 */
[----:B0-----:R-:W-:Y:S02]  /*0b40*/  LOP3.LUT R15, R15, 0x20, RZ, 0xc0, !PT ;  /* 0x000000200f0f7812 */ /* 0x001fe400078ec0ff */
[----:B--2---:R-:W-:Y:S02]  /*0b50*/  IABS R13, R13 ;  /* 0x0000000d000d7213 */ /* 0x004fe40000000000 */
[----:B---3--:R-:W-:-:S03]  /*0b60*/  IABS R3, R14 ;  /* 0x0000000e00037213 */ /* 0x008fc60000000000 */
[----:B------:R-:W-:Y:S01]  /*0b70*/  IMAD.HI.U32 R0, R2, R13, RZ ;  /* 0x0000000d02007227 */ /* 0x000fe200078e00ff */
[----:B----4-:R-:W-:-:S03]  /*0b80*/  IABS R9, R9 ;  /* 0x0000000900097213 */ /* 0x010fc60000000000 */
[----:B------:R-:W-:-:S04]  /*0b90*/  IMAD.HI.U32 R7, R2, R3, RZ ;  /* 0x0000000302077227 */ /* 0x000fc800078e00ff */
[----:B------:R-:W-:-:S04]  /*0ba0*/  IMAD.HI.U32 R6, R2, R9, RZ ;  /* 0x0000000902067227 */ /* 0x000fc800078e00ff */
[----:B-----5:R-:W-:Y:S02]  /*0bb0*/  IMAD.MOV.U32 R19, RZ, RZ, R8 ;  /* 0x000000ffff137224 */ /* 0x020fe400078e0008 */
[----:B------:R-:W-:Y:S02]  /*0bc0*/  IMAD.MOV R8, RZ, RZ, -R0 ;  /* 0x000000ffff087224 */ /* 0x000fe400078e0a00 */
[----:B------:R-:W-:Y:S02]  /*0bd0*/  IMAD.MOV R0, RZ, RZ, -R7 ;  /* 0x000000ffff007224 */ /* 0x000fe400078e0a07 */
[----:B------:R-:W-:Y:S01]  /*0be0*/  IMAD.MOV R6, RZ, RZ, -R6 ;  /* 0x000000ffff067224 */ /* 0x000fe200078e0a06 */
[----:B------:R-:W-:Y:S01]  /*0bf0*/  IABS R7, R11 ;  /* 0x0000000b00077213 */ /* 0x000fe20000000000 */
[C---:B------:R-:W-:Y:S01]  /*0c00*/  IMAD R13, R16.reuse, R8, R13 ;  /* 0x00000008100d7224 */ /* 0x040fe200078e020d */
[----:B------:R-:W-:Y:S01]  /*0c10*/  IABS R8, R29 ;  /* 0x0000001d00087213 */ /* 0x000fe20000000000 */
[C---:B------:R-:W-:Y:S01]  /*0c20*/  IMAD R5, R16.reuse, R0, R3 ;  /* 0x0000000010057224 */ /* 0x040fe200078e0203 */
[----:B------:R-:W-:Y:S01]  /*0c30*/  IABS R0, R27 ;  /* 0x0000001b00007213 */ /* 0x000fe20000000000 */
[----:B------:R-:W-:Y:S01]  /*0c40*/  IMAD R9, R16, R6, R9 ;  /* 0x0000000610097224 */ /* 0x000fe200078e0209 */
[----:B------:R-:W-:Y:S01]  /*0c50*/  IABS R6, R28 ;  /* 0x0000001c00067213 */ /* 0x000fe20000000000 */
[----:B------:R-:W-:Y:S01]  /*0c60*/  IMAD.HI.U32 R14, R2, R4, RZ ;  /* 0x00000004020e7227 */ /* 0x000fe200078e00ff */
[----:B------:R-:W-:-:S03]  /*0c70*/  LEA.HI R18, R15, R19, RZ, 0x1b ;  /* 0x000000130f127211 */ /* 0x000fc600078fd8ff */
[----:B------:R-:W-:-:S04]  /*0c80*/  IMAD.HI.U32 R12, R2, R7, RZ ;  /* 0x00000007020c7227 */ /* 0x000fc800078e00ff */
[----:B------:R-:W-:-:S04]  /*0c90*/  IMAD.HI.U32 R11, R2, R8, RZ ;  /* 0x00000008020b7227 */ /* 0x000fc800078e00ff */
[----:B------:R-:W-:-:S04]  /*0ca0*/  IMAD.HI.U32 R3, R2, R0, RZ ;  /* 0x0000000002037227 */ /* 0x000fc800078e00ff */
[----:B------:R-:W-:Y:S01]  /*0cb0*/  IMAD.HI.U32 R2, R2, R6, RZ ;  /* 0x0000000602027227 */ /* 0x000fe200078e00ff */
[----:B------:R-:W-:-:S03]  /*0cc0*/  IADD3 R20, R18, 0x6, RZ ;  /* 0x0000000612147810 */ /* 0x000fc60007ffe0ff */
[----:B------:R-:W-:Y:S02]  /*0cd0*/  IMAD.MOV R12, RZ, RZ, -R12 ;  /* 0x000000ffff0c7224 */ /* 0x000fe400078e0a0c */
[----:B------:R-:W-:Y:S02]  /*0ce0*/  IMAD.MOV R2, RZ, RZ, -R2 ;  /* 0x000000ffff027224 */ /* 0x000fe400078e0a02 */
[----:B------:R-:W-:Y:S02]  /*0cf0*/  IMAD.MOV R3, RZ, RZ, -R3 ;  /* 0x000000ffff037224 */ /* 0x000fe400078e0a03 */
[----:B------:R-:W-:Y:S01]  /*0d00*/  IMAD R7, R16, R12, R7 ;  /* 0x0000000c10077224 */ /* 0x000fe200078e0207 */
[----:B------:R-:W-:Y:S01]  /*0d10*/  IADD3 R12, R18, 0x8, RZ ;  /* 0x00000008120c7810 */ /* 0x000fe20007ffe0ff */
[----:B------:R-:W-:Y:S01]  /*0d20*/  IMAD R6, R16, R2, R6 ;  /* 0x0000000210067224 */ /* 0x000fe200078e0206 */
[----:B------:R-:W-:Y:S01]  /*0d30*/  IABS R2, R20 ;  /* 0x0000001400027213 */ /* 0x000fe20000000000 */
[----:B------:R-:W-:-:S02]  /*0d40*/  IMAD.MOV R14, RZ, RZ, -R14 ;  /* 0x000000ffff0e7224 */ /* 0x000fc400078e0a0e */
[C---:B------:R-:W-:Y:S01]  /*0d50*/  IMAD R0, R16.reuse, R3, R0 ;  /* 0x0000000310007224 */ /* 0x040fe200078e0200 */
[----:B------:R-:W-:Y:S01]  /*0d60*/  IABS R3, R12 ;  /* 0x0000000c00037213 */ /* 0x000fe20000000000 */
[----:B------:R-:W-:Y:S01]  /*0d70*/  IMAD R4, R16, R14, R4 ;  /* 0x0000000e10047224 */ /* 0x000fe200078e0204 */
[----:B------:R-:W-:Y:S01]  /*0d80*/  IADD3 R14, R18, 0xc, RZ ;  /* 0x0000000c120e7810 */ /* 0x000fe20007ffe0ff */
[----:B------:R-:W-:-:S03]  /*0d90*/  IMAD.HI.U32 R22, R17, R2, RZ ;  /* 0x0000000211167227 */ /* 0x000fc600078e00ff */
[----:B------:R-:W-:Y:S01]  /*0da0*/  IABS R21, R14 ;  /* 0x0000000e00157213 */ /* 0x000fe20000000000 */
[----:B------:R-:W-:Y:S02]  /*0db0*/  IMAD.MOV R11, RZ, RZ, -R11 ;  /* 0x000000ffff0b7224 */ /* 0x000fe400078e0a0b */
[----:B------:R-:W-:-:S04]  /*0dc0*/  IMAD.HI.U32 R23, R17, R3, RZ ;  /* 0x0000000311177227 */ /* 0x000fc800078e00ff */
[----:B------:R-:W-:Y:S02]  /*0dd0*/  IMAD.MOV R22, RZ, RZ, -R22 ;  /* 0x000000ffff167224 */ /* 0x000fe400078e0a16 */
[----:B------:R-:W-:Y:S01]  /*0de0*/  IMAD R8, R16, R11, R8 ;  /* 0x0000000b10087224 */ /* 0x000fe200078e0208 */
[C---:B------:R-:W-:Y:S01]  /*0df0*/  IADD3 R11, R18.reuse, 0xe, RZ ;  /* 0x0000000e120b7810 */ /* 0x040fe20007ffe0ff */
[----:B------:R-:W-:Y:S01]  /*0e00*/  IMAD.MOV R23, RZ, RZ, -R23 ;  /* 0x000000ffff177224 */ /* 0x000fe200078e0a17 */
[----:B------:R-:W-:Y:S01]  /*0e10*/  IADD3 R19, R18, 0xa, RZ ;  /* 0x0000000a12137810 */ /* 0x000fe20007ffe0ff */
[----:B------:R-:W-:Y:S01]  /*0e20*/  IMAD.HI.U32 R25, R17, R21, RZ ;  /* 0x0000001511197227 */ /* 0x000fe200078e00ff */
[----:B------:R-:W-:-:S03]  /*0e30*/  ISETP.GE.AND P0, PT, R11, RZ, PT ;  /* 0x000000ff0b00720c */ /* 0x000fc60003f06270 */
[C---:B------:R-:W-:Y:S02]  /*0e40*/  IMAD R2, R10.reuse, R22, R2 ;  /* 0x000000160a027224 */ /* 0x040fe400078e0202 */
[----:B------:R-:W2:Y:S01]  /*0e50*/  LDL R22, [R1+0xe30] ;  /* 0x000e300001167983 */ /* 0x000ea20000100800 */
[----:B------:R-:W-:Y:S01]  /*0e60*/  IABS R11, R11 ;  /* 0x0000000b000b7213 */ /* 0x000fe20000000000 */
[----:B------:R-:W-:Y:S01]  /*0e70*/  IMAD.MOV R25, RZ, RZ, -R25 ;  /* 0x000000ffff197224 */ /* 0x000fe200078e0a19 */
[----:B------:R-:W-:Y:S01]  /*0e80*/  IABS R15, R19 ;  /* 0x00000013000f7213 */ /* 0x000fe20000000000 */
[----:B------:R-:W-:Y:S02]  /*0e90*/  IMAD R3, R10, R23, R3 ;  /* 0x000000170a037224 */ /* 0x000fe400078e0203 */
[----:B------:R-:W3:Y:S01]  /*0ea0*/  LDL R23, [R1+0xe34] ;  /* 0x000e340001177983 */ /* 0x000ee20000100800 */
[----:B------:R-:W-:-:S04]  /*0eb0*/  IMAD.HI.U32 R26, R17, R11, RZ ;  /* 0x0000000b111a7227 */ /* 0x000fc800078e00ff */
[----:B------:R-:W-:-:S04]  /*0ec0*/  IMAD.HI.U32 R24, R17, R15, RZ ;  /* 0x0000000f11187227 */ /* 0x000fc800078e00ff */
[C---:B------:R-:W-:Y:S02]  /*0ed0*/  IMAD R21, R10.reuse, R25, R21 ;  /* 0x000000190a157224 */ /* 0x040fe400078e0215 */
[----:B------:R-:W4:Y:S01]  /*0ee0*/  LDL R25, [R1+0xe28] ;  /* 0x000e280001197983 */ /* 0x000f220000100800 */
[----:B------:R-:W-:Y:S02]  /*0ef0*/  IMAD.MOV R26, RZ, RZ, -R26 ;  /* 0x000000ffff1a7224 */ /* 0x000fe400078e0a1a */
[----:B------:R-:W-:Y:S02]  /*0f00*/  IMAD.MOV R24, RZ, RZ, -R24 ;  /* 0x000000ffff187224 */ /* 0x000fe400078e0a18 */
[C---:B------:R-:W-:Y:S02]  /*0f10*/  IMAD R11, R10.reuse, R26, R11 ;  /* 0x0000001a0a0b7224 */ /* 0x040fe400078e020b */
[----:B------:R-:W-:Y:S01]  /*0f20*/  IMAD R15, R10, R24, R15 ;  /* 0x000000180a0f7224 */ /* 0x000fe200078e020f */
[----:B------:R-:W5:Y:S04]  /*0f30*/  LDL R26, [R1+0xe24] ;  /* 0x000e2400011a7983 */ /* 0x000f680000100800 */
[----:B------:R-:W5:Y:S01]  /*0f40*/  LDL R24, [R1+0xe2c] ;  /* 0x000e2c0001187983 */ /* 0x000f620000100800 */
[----:B------:R-:W-:-:S02]  /*0f50*/  ISETP.GT.U32.AND P5, PT, R16, R13, PT ;  /* 0x0000000d1000720c */ /* 0x000fc40003fa4070 */
[C---:B------:R-:W-:Y:S02]  /*0f60*/  ISETP.GT.U32.AND P2, PT, R16.reuse, R5, PT ;  /* 0x000000051000720c */ /* 0x040fe40003f44070 */
[C---:B------:R-:W-:Y:S02]  /*0f70*/  ISETP.GT.U32.AND P6, PT, R16.reuse, R9, PT ;  /* 0x000000091000720c */ /* 0x040fe40003fc4070 */
[C---:B------:R-:W-:Y:S02]  /*0f80*/  ISETP.GT.U32.AND P3, PT, R16.reuse, R4, PT ;  /* 0x000000041000720c */ /* 0x040fe40003f64070 */
[----:B------:R-:W-:-:S05]  /*0f90*/  ISETP.GT.U32.AND P4, PT, R16, R8, PT ;  /* 0x000000081000720c */ /* 0x000fca0003f84070 */
[--C-:B------:R-:W-:Y:S01]  /*0fa0*/  @!P5 IMAD.IADD R13, R13, 0x1, -R16.reuse ;  /* 0x000000010d0dd824 */ /* 0x100fe200078e0a10 */
[----:B------:R-:W-:Y:S01]  /*0fb0*/  ISETP.GT.U32.AND P5, PT, R16, R0, PT ;  /* 0x000000001000720c */ /* 0x000fe20003fa4070 */
[----:B------:R-:W-:-:S03]  /*0fc0*/  @!P2 IMAD.IADD R5, R5, 0x1, -R16 ;  /* 0x000000010505a824 */ /* 0x000fc600078e0a10 */
[C---:B------:R-:W-:Y:S01]  /*0fd0*/  ISETP.GT.U32.AND P2, PT, R16.reuse, R13, PT ;  /* 0x0000000d1000720c */ /* 0x040fe20003f44070 */
[--C-:B------:R-:W-:Y:S01]  /*0fe0*/  @!P6 IMAD.IADD R9, R9, 0x1, -R16.reuse ;  /* 0x000000010909e824 */ /* 0x100fe200078e0a10 */
[----:B------:R-:W-:Y:S01]  /*0ff0*/  ISETP.GT.U32.AND P1, PT, R16, R7, PT ;  /* 0x000000071000720c */ /* 0x000fe20003f24070 */
[--C-:B------:R-:W-:Y:S01]  /*1000*/  @!P3 IMAD.IADD R4, R4, 0x1, -R16.reuse ;  /* 0x000000010404b824 */ /* 0x100fe200078e0a10 */
[----:B------:R-:W-:Y:S01]  /*1010*/  ISETP.GT.U32.AND P6, PT, R16, R6, PT ;  /* 0x000000061000720c */ /* 0x000fe20003fc4070 */
[--C-:B------:R-:W-:Y:S01]  /*1020*/  @!P4 IMAD.IADD R8, R8, 0x1, -R16.reuse ;  /* 0x000000010808c824 */ /* 0x100fe200078e0a10 */
[C---:B------:R-:W-:Y:S02]  /*1030*/  ISETP.GT.U32.AND P4, PT, R16.reuse, R5, PT ;  /* 0x000000051000720c */ /* 0x040fe40003f84070 */
[----:B------:R-:W-:Y:S01]  /*1040*/  ISETP.GT.U32.AND P3, PT, R16, R9, PT ;  /* 0x000000091000720c */ /* 0x000fe20003f64070 */
[----:B------:R-:W-:Y:S01]  /*1050*/  @!P5 IMAD.IADD R0, R0, 0x1, -R16 ;  /* 0x000000010000d824 */ /* 0x000fe200078e0a10 */
[----:B------:R-:W-:-:S03]  /*1060*/  ISETP.GT.U32.AND P5, PT, R16, R4, PT ;  /* 0x000000041000720c */ /* 0x000fc60003fa4070 */
[--C-:B------:R-:W-:Y:S01]  /*1070*/  @!P2 IMAD.IADD R13, R13, 0x1, -R16.reuse ;  /* 0x000000010d0da824 */ /* 0x100fe200078e0a10 */
[----:B------:R-:W-:Y:S01]  /*1080*/  ISETP.GT.U32.AND P2, PT, R16, R8, PT ;  /* 0x000000081000720c */ /* 0x000fe20003f44070 */
[--C-:B------:R-:W-:Y:S02]  /*1090*/  @!P1 IMAD.IADD R7, R7, 0x1, -R16.reuse ;  /* 0x0000000107079824 */ /* 0x100fe400078e0a10 */
[--C-:B------:R-:W-:Y:S02]  /*10a0*/  @!P6 IMAD.IADD R6, R6, 0x1, -R16.reuse ;  /* 0x000000010606e824 */ /* 0x100fe400078e0a10 */
[--C-:B------:R-:W-:Y:S01]  /*10b0*/  @!P4 IMAD.IADD R5, R5, 0x1, -R16.reuse ;  /* 0x000000010505c824 */ /* 0x100fe200078e0a10 */
[C---:B------:R-:W-:Y:S01]  /*10c0*/  ISETP.GT.U32.AND P1, PT, R16.reuse, R7, PT ;  /* 0x000000071000720c */ /* 0x040fe20003f24070 */
[--C-:B------:R-:W-:Y:S01]  /*10d0*/  @!P3 IMAD.IADD R9, R9, 0x1, -R16.reuse ;  /* 0x000000010909b824 */ /* 0x100fe200078e0a10 */
[----:B------:R-:W-:Y:S01]  /*10e0*/  ISETP.GT.U32.AND P3, PT, R16, R0, PT ;  /* 0x000000001000720c */ /* 0x000fe20003f64070 */
[----:B------:R-:W-:Y:S01]  /*10f0*/  @!P5 IMAD.IADD R4, R4, 0x1, -R16 ;  /* 0x000000010404d824 */ /* 0x000fe200078e0a10 */
[----:B------:R-:W-:-:S03]  /*1100*/  ISETP.GT.U32.AND P6, PT, R16, R6, PT ;  /* 0x000000061000720c */ /* 0x000fc60003fc4070 */
[----:B------:R-:W-:-:S06]  /*1110*/  @!P2 IMAD.IADD R8, R8, 0x1, -R16 ;  /* 0x000000010808a824 */ /* 0x000fcc00078e0a10 */
[--C-:B------:R-:W-:Y:S02]  /*1120*/  @!P1 IMAD.IADD R7, R7, 0x1, -R16.reuse ;  /* 0x0000000107079824 */ /* 0x100fe400078e0a10 */
[--C-:B------:R-:W-:Y:S01]  /*1130*/  @!P3 IMAD.IADD R0, R0, 0x1, -R16.reuse ;  /* 0x000000010000b824 */ /* 0x100fe200078e0a10 */
[----:B------:R-:W-:Y:S01]  /*1140*/  ISETP.GE.AND P3, PT, R29, RZ, PT ;  /* 0x000000ff1d00720c */ /* 0x000fe20003f66270 */
[----:B------:R-:W-:Y:S01]  /*1150*/  @!P6 IMAD.IADD R6, R6, 0x1, -R16 ;  /* 0x000000010606e824 */ /* 0x000fe200078e0a10 */
[----:B------:R-:W-:-:S11]  /*1160*/  IADD3 R16, R18, 0x4, RZ ;  /* 0x0000000412107810 */ /* 0x000fd60007ffe0ff */
[----:B------:R-:W-:Y:S01]  /*1170*/  @!P3 IMAD.MOV R8, RZ, RZ, -R8 ;  /* 0x000000ffff08b224 */ /* 0x000fe200078e0a08 */
[----:B------:R-:W-:Y:S01]  /*1180*/  ISETP.GE.AND P3, PT, R18, RZ, PT ;  /* 0x000000ff1200720c */ /* 0x000fe20003f66270 */
[----:B------:R-:W-:Y:S01]  /*1190*/  IMAD.MOV.U32 R29, RZ, RZ, 0x1f ;  /* 0x0000001fff1d7424 */ /* 0x000fe200078e00ff */
[----:B--2---:R-:W-:Y:S02]  /*11a0*/  ISETP.GE.AND P4, PT, R22, RZ, PT ;  /* 0x000000ff1600720c */ /* 0x004fe40003f86270 */
[----:B---3--:R-:W-:-:S11]  /*11b0*/  ISETP.GE.AND P5, PT, R23, RZ, PT ;  /* 0x000000ff1700720c */ /* 0x008fd60003fa6270 */
[----:B------:R-:W-:Y:S01]  /*11c0*/  @!P4 IMAD.MOV R13, RZ, RZ, -R13 ;  /* 0x000000ffff0dc224 */ /* 0x000fe200078e0a0d */
[----:B----4-:R-:W-:Y:S02]  /*11d0*/  ISETP.GE.AND P2, PT, R25, RZ, PT ;  /* 0x000000ff1900720c */ /* 0x010fe40003f46270 */
[----:B------:R-:W-:Y:S01]  /*11e0*/  ISETP.GE.AND P4, PT, R27, RZ, PT ;  /* 0x000000ff1b00720c */ /* 0x000fe20003f86270 */
[----:B------:R-:W-:Y:S01]  /*11f0*/  @!P5 IMAD.MOV R9, RZ, RZ, -R9 ;  /* 0x000000ffff09d224 */ /* 0x000fe200078e0a09 */
[----:B------:R-:W-:Y:S02]  /*1200*/  ISETP.GE.AND P5, PT, R28, RZ, PT ;  /* 0x000000ff1c00720c */ /* 0x000fe40003fa6270 */
[----:B-----5:R-:W-:Y:S02]  /*1210*/  ISETP.GE.AND P1, PT, R26, RZ, PT ;  /* 0x000000ff1a00720c */ /* 0x020fe40003f26270 */
[----:B------:R-:W-:-:S05]  /*1220*/  ISETP.GE.AND P6, PT, R24, RZ, PT ;  /* 0x000000ff1800720c */ /* 0x000fca0003fc6270 */
[----:B------:R-:W-:Y:S01]  /*1230*/  @!P2 IMAD.MOV R4, RZ, RZ, -R4 ;  /* 0x000000ffff04a224 */ /* 0x000fe200078e0a04 */
[C---:B------:R-:W-:Y:S01]  /*1240*/  ISETP.GT.U32.AND P2, PT, R10.reuse, R11, PT ;  /* 0x0000000b0a00720c */ /* 0x040fe20003f44070 */
[----:B------:R-:W-:Y:S01]  /*1250*/  @!P4 IMAD.MOV R0, RZ, RZ, -R0 ;  /* 0x000000ffff00c224 */ /* 0x000fe200078e0a00 */
[----:B------:R-:W-:Y:S01]  /*1260*/  ISETP.GT.U32.AND P4, PT, R10, R15, PT ;  /* 0x0000000f0a00720c */ /* 0x000fe20003f84070 */
[----:B------:R-:W-:Y:S01]  /*1270*/  @!P5 IMAD.MOV R6, RZ, RZ, -R6 ;  /* 0x000000ffff06d224 */ /* 0x000fe200078e0a06 */
[----:B------:R-:W-:Y:S01]  /*1280*/  LOP3.LUT R23, RZ, c[0x0][0x178], RZ, 0x33, !PT ;  /* 0x00005e00ff177a12 */ /* 0x000fe200078e33ff */
[----:B------:R-:W-:Y:S01]  /*1290*/  @!P1 IMAD.MOV R7, RZ, RZ, -R7 ;  /* 0x000000ffff079224 */ /* 0x000fe200078e0a07 */
[----:B------:R-:W-:Y:S01]  /*12a0*/  IABS R22, R16 ;  /* 0x0000001000167213 */ /* 0x000fe20000000000 */
[----:B------:R-:W-:Y:S01]  /*12b0*/  @!P6 IMAD.MOV R5, RZ, RZ, -R5 ;  /* 0x000000ffff05e224 */ /* 0x000fe200078e0a05 */
[----:B------:R-:W-:-:S05]  /*12c0*/  ISETP.NE.AND P6, PT, RZ, c[0x0][0x178], PT ;  /* 0x00005e00ff007a0c */ /* 0x000fca0003fc5270 */
[----:B------:R-:W-:Y:S01]  /*12d0*/  @!P2 IMAD.IADD R11, R11, 0x1, -R10 ;  /* 0x000000010b0ba824 */ /* 0x000fe200078e0a0a */
[----:B------:R-:W-:Y:S02]  /*12e0*/  IABS R25, R18 ;  /* 0x0000001200197213 */ /* 0x000fe40000000000 */
[C---:B------:R-:W-:Y:S02]  /*12f0*/  SEL R13, R23.reuse, R13, !P6 ;  /* 0x0000000d170d7207 */ /* 0x040fe40007000000 */
[C---:B------:R-:W-:Y:S02]  /*1300*/  SEL R9, R23.reuse, R9, !P6 ;  /* 0x0000000917097207 */ /* 0x040fe40007000000 */
[C---:B------:R-:W-:Y:S02]  /*1310*/  SEL R5, R23.reuse, R5, !P6 ;  /* 0x0000000517057207 */ /* 0x040fe40007000000 */
[C---:B------:R-:W-:Y:S02]  /*1320*/  SEL R4, R23.reuse, R4, !P6 ;  /* 0x0000000417047207 */ /* 0x040fe40007000000 */
[----:B------:R-:W-:-:S02]  /*1330*/  SEL R7, R23, R7, !P6 ;  /* 0x0000000717077207 */ /* 0x000fc40007000000 */
[C---:B------:R-:W-:Y:S02]  /*1340*/  SEL R8, R23.reuse, R8, !P6 ;  /* 0x0000000817087207 */ /* 0x040fe40007000000 */
[C---:B------:R-:W-:Y:S02]  /*1350*/  SEL R0, R23.reuse, R0, !P6 ;  /* 0x0000000017007207 */ /* 0x040fe40007000000 */
[----:B------:R-:W-:Y:S02]  /*1360*/  SEL R6, R23, R6, !P6 ;  /* 0x0000000617067207 */ /* 0x000fe40007000000 */
[----:B------:R-:W-:Y:S01]  /*1370*/  IADD3 R23, R18, 0x2, RZ ;  /* 0x0000000212177810 */ /* 0x000fe20007ffe0ff */
[----:B------:R-:W-:Y:S01]  /*1380*/  IMAD.HI.U32 R18, R17, R22, RZ ;  /* 0x0000001611127227 */ /* 0x000fe200078e00ff */
[----:B------:R-:W-:Y:S02]  /*1390*/  ISETP.GT.U32.AND P2, PT, R10, R3, PT ;  /* 0x000000030a00720c */ /* 0x000fe40003f44070 */
[----:B------:R-:W-:Y:S01]  /*13a0*/  IABS R24, R23 ;  /* 0x0000001700187213 */ /* 0x000fe20000000000 */
[----:B------:R-:W-:-:S02]  /*13b0*/  @!P4 IMAD.IADD R15, R15, 0x1, -R10 ;  /* 0x000000010f0fc824 */ /* 0x000fc400078e0a0a */
[----:B------:R-:W-:Y:S01]  /*13c0*/  IMAD.MOV R18, RZ, RZ, -R18 ;  /* 0x000000ffff127224 */ /* 0x000fe200078e0a12 */
[C---:B------:R-:W-:Y:S01]  /*13d0*/  ISETP.GT.U32.AND P1, PT, R10.reuse, R21, PT ;  /* 0x000000150a00720c */ /* 0x040fe20003f24070 */
[----:B------:R-:W-:Y:S01]  /*13e0*/  IMAD.HI.U32 R26, R17, R24, RZ ;  /* 0x00000018111a7227 */ /* 0x000fe200078e00ff */
[C---:B------:R-:W-:Y:S02]  /*13f0*/  ISETP.GT.U32.AND P6, PT, R10.reuse, R11, PT ;  /* 0x0000000b0a00720c */ /* 0x040fe40003fc4070 */
[C---:B------:R-:W-:Y:S01]  /*1400*/  ISETP.GT.U32.AND P4, PT, R10.reuse, R15, PT ;  /* 0x0000000f0a00720c */ /* 0x040fe20003f84070 */
[C---:B------:R-:W-:Y:S01]  /*1410*/  IMAD R18, R10.reuse, R18, R22 ;  /* 0x000000120a127224 */ /* 0x040fe200078e0216 */
[C---:B------:R-:W-:Y:S01]  /*1420*/  ISETP.GT.U32.AND P5, PT, R10.reuse, R2, PT ;  /* 0x000000020a00720c */ /* 0x040fe20003fa4070 */
[----:B------:R-:W-:Y:S02]  /*1430*/  @!P2 IMAD.IADD R3, R3, 0x1, -R10 ;  /* 0x000000010303a824 */ /* 0x000fe400078e0a0a */
[----:B------:R-:W-:Y:S01]  /*1440*/  IMAD.MOV R26, RZ, RZ, -R26 ;  /* 0x000000ffff1a7224 */ /* 0x000fe200078e0a1a */
[----:B------:R-:W-:Y:S01]  /*1450*/  ISETP.GT.U32.AND P2, PT, R10, R18, PT ;  /* 0x000000120a00720c */ /* 0x000fe20003f44070 */
[----:B------:R-:W-:-:S04]  /*1460*/  IMAD.HI.U32 R17, R17, R25, RZ ;  /* 0x0000001911117227 */ /* 0x000fc800078e00ff */
[C---:B------:R-:W-:Y:S02]  /*1470*/  IMAD R24, R10.reuse, R26, R24 ;  /* 0x0000001a0a187224 */ /* 0x040fe400078e0218 */
[----:B------:R-:W-:Y:S01]  /*1480*/  IMAD.MOV R17, RZ, RZ, -R17 ;  /* 0x000000ffff117224 */ /* 0x000fe200078e0a11 */
[----:B------:R-:W0:Y:S01]  /*1490*/  S2R R26, SR_TID.X ;  /* 0x00000000001a7919 */ /* 0x000e220000002100 */
[--C-:B------:R-:W-:Y:S02]  /*14a0*/  @!P1 IMAD.IADD R21, R21, 0x1, -R10.reuse ;  /* 0x0000000115159824 */ /* 0x100fe400078e0a0a */
[--C-:B------:R-:W-:Y:S01]  /*14b0*/  @!P6 IMAD.IADD R11, R11, 0x1, -R10.reuse ;  /* 0x000000010b0be824 */ /* 0x100fe200078e0a0a */
[C---:B------:R-:W-:Y:S01]  /*14c0*/  ISETP.GT.U32.AND P6, PT, R10.reuse, R3, PT ;  /* 0x000000030a00720c */ /* 0x040fe20003fc4070 */
[--C-:B------:R-:W-:Y:S01]  /*14d0*/  @!P4 IMAD.IADD R15, R15, 0x1, -R10.reuse ;  /* 0x000000010f0fc824 */ /* 0x100fe200078e0a0a */
[C---:B------:R-:W-:Y:S01]  /*14e0*/  ISETP.GT.U32.AND P4, PT, R10.reuse, R24, PT ;  /* 0x000000180a00720c */ /* 0x040fe20003f84070 */
[C---:B------:R-:W-:Y:S01]  /*14f0*/  IMAD R25, R10.reuse, R17, R25 ;  /* 0x000000110a197224 */ /* 0x040fe200078e0219 */
[----:B------:R-:W-:Y:S01]  /*1500*/  ISETP.GT.U32.AND P1, PT, R10, R21, PT ;  /* 0x000000150a00720c */ /* 0x000fe20003f24070 */
[----:B------:R-:W-:-:S02]  /*1510*/  @!P5 IMAD.IADD R2, R2, 0x1, -R10 ;  /* 0x000000010202d824 */ /* 0x000fc400078e0a0a */
[----:B------:R-:W-:Y:S01]  /*1520*/  @!P2 IMAD.IADD R18, R18, 0x1, -R10 ;  /* 0x000000011212a824 */ /* 0x000fe200078e0a0a */
[C---:B------:R-:W-:Y:S02]  /*1530*/  ISETP.GT.U32.AND P2, PT, R10.reuse, R25, PT ;  /* 0x000000190a00720c */ /* 0x040fe40003f44070 */
[----:B------:R-:W-:-:S03]  /*1540*/  ISETP.GT.U32.AND P5, PT, R10, R2, PT ;  /* 0x000000020a00720c */ /* 0x000fc60003fa4070 */
[--C-:B------:R-:W-:Y:S01]  /*1550*/  @!P6 IMAD.IADD R3, R3, 0x1, -R10.reuse ;  /* 0x000000010303e824 */ /* 0x100fe200078e0a0a */
[----:B------:R-:W-:Y:S01]  /*1560*/  ISETP.GT.U32.AND P6, PT, R10, R18, PT ;  /* 0x000000120a00720c */ /* 0x000fe20003fc4070 */
[--C-:B------:R-:W-:Y:S02]  /*1570*/  @!P4 IMAD.IADD R24, R24, 0x1, -R10.reuse ;  /* 0x000000011818c824 */ /* 0x100fe400078e0a0a */
[--C-:B------:R-:W-:Y:S01]  /*1580*/  @!P1 IMAD.IADD R21, R21, 0x1, -R10.reuse ;  /* 0x0000000115159824 */ /* 0x100fe200078e0a0a */
[----:B------:R-:W-:Y:S01]  /*1590*/  ISETP.GE.AND P1, PT, R14, RZ, PT ;  /* 0x000000ff0e00720c */ /* 0x000fe20003f26270 */
[----:B------:R-:W-:Y:S01]  /*15a0*/  @!P0 IMAD.MOV R11, RZ, RZ, -R11 ;  /* 0x000000ffff0b8224 */ /* 0x000fe200078e0a0b */
[----:B------:R-:W-:Y:S01]  /*15b0*/  IADD3 R27, R29, c[0x0][0x180], RZ ;  /* 0x000060001d1b7a10 */ /* 0x000fe20007ffe0ff */
[--C-:B------:R-:W-:Y:S01]  /*15c0*/  @!P2 IMAD.IADD R25, R25, 0x1, -R10.reuse ;  /* 0x000000011919a824 */ /* 0x100fe200078e0a0a */
[----:B------:R-:W-:Y:S01]  /*15d0*/  ISETP.GT.U32.AND P4, PT, R10, R24, PT ;  /* 0x000000180a00720c */ /* 0x000fe20003f84070 */
[----:B------:R-:W-:Y:S01]  /*15e0*/  @!P5 IMAD.IADD R2, R2, 0x1, -R10 ;  /* 0x000000010202d824 */ /* 0x000fe200078e0a0a */
[----:B------:R-:W-:-:S02]  /*15f0*/  ISETP.GE.AND P0, PT, R19, RZ, PT ;  /* 0x000000ff1300720c */ /* 0x000fc40003f06270 */
[----:B------:R-:W-:Y:S01]  /*1600*/  ISETP.GE.AND P5, PT, R12, RZ, PT ;  /* 0x000000ff0c00720c */ /* 0x000fe20003fa6270 */
[C---:B0-----:R-:W-:Y:S01]  /*1610*/  IMAD.SHL.U32 R12, R26.reuse, 0x8, RZ ;  /* 0x000000081a0c7824 */ /* 0x041fe200078e00ff */
[----:B------:R-:W-:Y:S01]  /*1620*/  SHF.R.S32.HI R14, RZ, 0x1f, R27 ;  /* 0x0000001fff0e7819 */ /* 0x000fe2000001141b */
[----:B------:R-:W-:Y:S01]  /*1630*/  IMAD.SHL.U32 R17, R26, 0x2, RZ ;  /* 0x000000021a117824 */ /* 0x000fe200078e00ff */
[----:B------:R-:W-:Y:S01]  /*1640*/  ISETP.GT.U32.AND P2, PT, R10, R25, PT ;  /* 0x000000190a00720c */ /* 0x000fe20003f44070 */
[----:B------:R-:W-:Y:S01]  /*1650*/  @!P6 IMAD.IADD R18, R18, 0x1, -R10 ;  /* 0x000000011212e824 */ /* 0x000fe200078e0a0a */
[----:B------:R-:W-:Y:S02]  /*1660*/  LEA.HI R27, R14, R27, RZ, 0x5 ;  /* 0x0000001b0e1b7211 */ /* 0x000fe400078f28ff */
[----:B------:R-:W-:Y:S02]  /*1670*/  LOP3.LUT R14, R26, 0x7, RZ, 0xc0, !PT ;  /* 0x000000071a0e7812 */ /* 0x000fe400078ec0ff */
[----:B------:R-:W-:Y:S01]  /*1680*/  LOP3.LUT R12, R12, 0x30, RZ, 0xc0, !PT ;  /* 0x000000300c0c7812 */ /* 0x000fe200078ec0ff */
[----:B------:R-:W-:Y:S01]  /*1690*/  @!P1 IMAD.MOV R21, RZ, RZ, -R21 ;  /* 0x000000ffff159224 */ /* 0x000fe200078e0a15 */
[----:B------:R-:W-:-:S02]  /*16a0*/  ISETP.GE.AND P6, PT, R16, RZ, PT ;  /* 0x000000ff1000720c */ /* 0x000fc40003fc6270 */
[----:B------:R-:W-:Y:S01]  /*16b0*/  LOP3.LUT R19, R17, 0x10, RZ, 0xc0, !PT ;  /* 0x0000001011137812 */ /* 0x000fe200078ec0ff */
[----:B------:R-:W-:Y:S01]  /*16c0*/  @!P4 IMAD.IADD R24, R24, 0x1, -R10 ;  /* 0x000000011818c824 */ /* 0x000fe200078e0a0a */
[----:B------:R-:W-:Y:S01]  /*16d0*/  ISETP.GE.AND P1, PT, R20, RZ, PT ;  /* 0x000000ff1400720c */ /* 0x000fe20003f26270 */
[C---:B------:R-:W-:Y:S01]  /*16e0*/  IMAD R12, R14.reuse, 0x40, R12 ;  /* 0x000000400e0c7824 */ /* 0x040fe200078e020c */
[----:B------:R-:W-:Y:S01]  /*16f0*/  ISETP.GE.AND P4, PT, R23, RZ, PT ;  /* 0x000000ff1700720c */ /* 0x000fe20003f86270 */
[----:B------:R-:W-:Y:S01]  /*1700*/  IMAD R16, R14, 0x410, RZ ;  /* 0x000004100e107824 */ /* 0x000fe200078e02ff */
[----:B------:R-:W-:Y:S01]  /*1710*/  LOP3.LUT R14, R19, 0x20, R26, 0xf8, !PT ;  /* 0x00000020130e7812 */ /* 0x000fe200078ef81a */
[----:B------:R-:W-:Y:S01]  /*1720*/  @!P0 IMAD.MOV R15, RZ, RZ, -R15 ;  /* 0x000000ffff0f8224 */ /* 0x000fe200078e0a0f */
[----:B------:R-:W-:Y:S02]  /*1730*/  LOP3.LUT R22, R26, 0x1f, RZ, 0xc0, !PT ;  /* 0x0000001f1a167812 */ /* 0x000fe400078ec0ff */
[----:B------:R-:W-:-:S02]  /*1740*/  ISETP.NE.AND P0, PT, RZ, c[0x0][0x17c], PT ;  /* 0x00005f00ff007a0c */ /* 0x000fc40003f05270 */
[----:B------:R-:W-:Y:S01]  /*1750*/  LOP3.LUT R19, RZ, c[0x0][0x17c], RZ, 0x33, !PT ;  /* 0x00005f00ff137a12 */ /* 0x000fe200078e33ff */
[----:B------:R-:W-:Y:S02]  /*1760*/  @!P2 IMAD.IADD R25, R25, 0x1, -R10 ;  /* 0x000000011919a824 */ /* 0x000fe400078e0a0a */
[----:B------:R-:W-:Y:S01]  /*1770*/  IMAD.MOV.U32 R10, RZ, RZ, R18 ;  /* 0x000000ffff0a7224 */ /* 0x000fe200078e0012 */
[C---:B------:R-:W-:Y:S01]  /*1780*/  SEL R18, R19.reuse, R11, !P0 ;  /* 0x0000000b13127207 */ /* 0x040fe20004000000 */
[----:B------:R-:W-:Y:S02]  /*1790*/  IMAD R20, R22, c[0x0][0x18c], RZ ;  /* 0x0000630016147a24 */ /* 0x000fe400078e02ff */
[----:B------:R-:W-:Y:S01]  /*17a0*/  @!P5 IMAD.MOV R3, RZ, RZ, -R3 ;  /* 0x000000ffff03d224 */ /* 0x000fe200078e0a03 */
[----:B------:R-:W-:Y:S01]  /*17b0*/  LOP3.LUT R12, R12, 0x30, R17, 0x78, !PT ;  /* 0x000000300c0c7812 */ /* 0x000fe200078e7811 */
[----:B------:R-:W-:Y:S01]  /*17c0*/  @!P6 IMAD.MOV R10, RZ, RZ, -R10 ;  /* 0x000000ffff0ae224 */ /* 0x000fe200078e0a0a */
[----:B------:R-:W-:Y:S01]  /*17d0*/  LOP3.LUT R28, R16, R14, RZ, 0x3c, !PT ;  /* 0x0000000e101c7212 */ /* 0x000fe200078e3cff */
[----:B------:R-:W-:Y:S01]  /*17e0*/  @!P1 IMAD.MOV R2, RZ, RZ, -R2 ;  /* 0x000000ffff029224 */ /* 0x000fe200078e0a02 */
[----:B------:R-:W-:Y:S01]  /*17f0*/  SEL R17, R19, R21, !P0 ;  /* 0x0000001513117207 */ /* 0x000fe20004000000 */
[----:B------:R-:W-:Y:S01]  /*1800*/  IMAD R18, R18, c[0x0][0x190], RZ ;  /* 0x0000640012127a24 */ /* 0x000fe200078e02ff */
[----:B------:R-:W-:-:S02]  /*1810*/  LEA R16, P2, R20, c[0x0][0x168], 0x1 ;  /* 0x00005a0014107a11 */ /* 0x000fc400078408ff */
[C---:B------:R-:W-:Y:S01]  /*1820*/  SEL R15, R19.reuse, R15, !P0 ;  /* 0x0000000f130f7207 */ /* 0x040fe20004000000 */
[----:B------:R-:W-:Y:S01]  /*1830*/  @!P4 IMAD.MOV R24, RZ, RZ, -R24 ;  /* 0x000000ffff18c224 */ /* 0x000fe200078e0a18 */
[C---:B------:R-:W-:Y:S01]  /*1840*/  SEL R14, R19.reuse, R3, !P0 ;  /* 0x00000003130e7207 */ /* 0x040fe20004000000 */
[----:B------:R-:W-:Y:S01]  /*1850*/  STL.64 [R1+0xe40], R26 ;  /* 0x000e401a01007387 */ /* 0x000fe20000100a00 */
[----:B------:R-:W-:Y:S01]  /*1860*/  SEL R3, R19, R10, !P0 ;  /* 0x0000000a13037207 */ /* 0x000fe20004000000 */
[----:B------:R-:W-:Y:S01]  /*1870*/  @!P3 IMAD.MOV R25, RZ, RZ, -R25 ;  /* 0x000000ffff19b224 */ /* 0x000fe200078e0a19 */
[----:B------:R-:W-:Y:S01]  /*1880*/  LEA.HI.X.SX32 R10, R20, c[0x0][0x16c], 0x1, P2 ;  /* 0x00005b00140a7a11 */ /* 0x000fe200010f0eff */
[----:B------:R0:W-:Y:S01]  /*1890*/  STL [R1+0xdf0], R12 ;  /* 0x000df00c01007387 */ /* 0x0001e20000100800 */
[----:B------:R-:W-:Y:S01]  /*18a0*/  IMAD R17, R17, c[0x0][0x190], RZ ;  /* 0x0000640011117a24 */ /* 0x000fe200078e02ff */
[----:B------:R-:W-:Y:S01]  /*18b0*/  LEA R20, P5, R18, R16, 0x1 ;  /* 0x0000001012147211 */ /* 0x000fe200078a08ff */
[----:B------:R-:W-:-:S02]  /*18c0*/  IMAD R15, R15, c[0x0][0x190], RZ ;  /* 0x000064000f0f7a24 */ /* 0x000fc400078e02ff */
[----:B------:R-:W-:Y:S01]  /*18d0*/  IMAD R14, R14, c[0x0][0x190], RZ ;  /* 0x000064000e0e7a24 */ /* 0x000fe200078e02ff */
[C---:B------:R-:W-:Y:S02]  /*18e0*/  SEL R11, R19.reuse, R25, !P0 ;  /* 0x00000019130b7207 */ /* 0x040fe40004000000 */
[C---:B0-----:R-:W-:Y:S02]  /*18f0*/  SEL R12, R19.reuse, R2, !P0 ;  /* 0x00000002130c7207 */ /* 0x041fe40004000000 */
[----:B------:R-:W-:Y:S01]  /*1900*/  SEL R2, R19, R24, !P0 ;  /* 0x0000001813027207 */ /* 0x000fe20004000000 */
[----:B------:R0:W-:Y:S01]  /*1910*/  STL [R1+0x5f4], R20 ;  /* 0x0005f41401007387 */ /* 0x0001e20000100800 */
[-C--:B------:R-:W-:Y:S01]  /*1920*/  LEA R22, P6, R17, R16.reuse, 0x1 ;  /* 0x0000001011167211 */ /* 0x080fe200078c08ff */
[----:B------:R-:W-:Y:S01]  /*1930*/  IMAD R12, R12, c[0x0][0x190], RZ ;  /* 0x000064000c0c7a24 */ /* 0x000fe200078e02ff */
[----:B------:R-:W-:Y:S01]  /*1940*/  LEA R21, P0, R15, R16, 0x1 ;  /* 0x000000100f157211 */ /* 0x000fe200078008ff */
[----:B------:R-:W-:-:S02]  /*1950*/  IMAD R3, R3, c[0x0][0x190], RZ ;  /* 0x0000640003037a24 */ /* 0x000fc400078e02ff */
[----:B------:R-:W-:Y:S01]  /*1960*/  IMAD R2, R2, c[0x0][0x190], RZ ;  /* 0x0000640002027a24 */ /* 0x000fe200078e02ff */
[----:B------:R1:W-:Y:S01]  /*1970*/  STL [R1+0xd90], R22 ;  /* 0x000d901601007387 */ /* 0x0003e20000100800 */
[----:B0-----:R-:W-:-:S03]  /*1980*/  LEA R20, P1, R14, R16, 0x1 ;  /* 0x000000100e147211 */ /* 0x001fc600078208ff */
[----:B------:R0:W-:Y:S01]  /*1990*/  STL [R1+0xda0], R21 ;  /* 0x000da01501007387 */ /* 0x0001e20000100800 */
[----:B------:R-:W-:Y:S01]  /*19a0*/  IMAD R13, R13, c[0x0][0x184], RZ ;  /* 0x000061000d0d7a24 */ /* 0x000fe200078e02ff */
[----:B------:R-:W-:Y:S02]  /*19b0*/  LEA.HI.X.SX32 R18, R18, R10, 0x1, P5 ;  /* 0x0000000a12127211 */ /* 0x000fe400028f0eff */
[----:B------:R2:W-:Y:S01]  /*19c0*/  STL [R1+0xdc8], R20 ;  /* 0x000dc81401007387 */ /* 0x0005e20000100800 */
[-C--:B-1----:R-:W-:Y:S01]  /*19d0*/  LEA R22, P2, R12, R16.reuse, 0x1 ;  /* 0x000000100c167211 */ /* 0x082fe200078408ff */
[----:B------:R-:W-:Y:S01]  /*19e0*/  IMAD R11, R11, c[0x0][0x190], RZ ;  /* 0x000064000b0b7a24 */ /* 0x000fe200078e02ff */
[----:B0-----:R-:W-:-:S03]  /*19f0*/  LEA R21, P3, R3, R16, 0x1 ;  /* 0x0000001003157211 */ /* 0x001fc600078608ff */
[----:B------:R-:W-:Y:S01]  /*1a00*/  STL [R1+0xdd0], R22 ;  /* 0x000dd01601007387 */ /* 0x000fe20000100800 */
[----:B--2---:R-:W-:-:S03]  /*1a10*/  LEA R20, P4, R2, R16, 0x1 ;  /* 0x0000001002147211 */ /* 0x004fc600078808ff */
[----:B------:R-:W-:Y:S01]  /*1a20*/  STL [R1+0xdd8], R21 ;  /* 0x000dd81501007387 */ /* 0x000fe20000100800 */
[----:B------:R-:W-:Y:S02]  /*1a30*/  LEA R26, P5, R13, c[0x0][0x160], 0x1 ;  /* 0x000058000d1a7a11 */ /* 0x000fe400078a08ff */
[-C--:B------:R-:W-:Y:S01]  /*1a40*/  LEA.HI.X.SX32 R17, R17, R10.reuse, 0x1, P6 ;  /* 0x0000000a11117211 */ /* 0x080fe200030f0eff */
[----:B------:R-:W-:Y:S01]  /*1a50*/  STL [R1+0xde0], R20 ;  /* 0x000de01401007387 */ /* 0x000fe20000100800 */
[----:B------:R-:W-:-:S03]  /*1a60*/  LEA.HI.X.SX32 R15, R15, R10, 0x1, P0 ;  /* 0x0000000a0f0f7211 */ /* 0x000fc600000f0eff */
[----:B------:R0:W-:Y:S01]  /*1a70*/  STL [R1+0x5f0], R18 ;  /* 0x0005f01201007387 */ /* 0x0001e20000100800 */
[----:B------:R-:W-:Y:S02]  /*1a80*/  LEA.HI.X.SX32 R27, R13, c[0x0][0x164], 0x1, P5 ;  /* 0x000059000d1b7a11 */ /* 0x000fe400028f0eff */
[-C--:B------:R-:W-:Y:S01]  /*1a90*/  LEA.HI.X.SX32 R13, R14, R10.reuse, 0x1, P1 ;  /* 0x0000000a0e0d7211 */ /* 0x080fe200008f0eff */
[----:B------:R1:W-:Y:S01]  /*1aa0*/  STL [R1+0xd8c], R17 ;  /* 0x000d8c1101007387 */ /* 0x0003e20000100800 */
[----:B------:R-:W-:Y:S02]  /*1ab0*/  LEA.HI.X.SX32 R12, R12, R10, 0x1, P2 ;  /* 0x0000000a0c0c7211 */ /* 0x000fe400010f0eff */
[----:B0-----:R-:W-:Y:S01]  /*1ac0*/  LEA R18, P6, R11, R16, 0x1 ;  /* 0x000000100b127211 */ /* 0x001fe200078c08ff */
[----:B------:R-:W-:Y:S01]  /*1ad0*/  IMAD R9, R9, c[0x0][0x184], RZ ;  /* 0x0000610009097a24 */ /* 0x000fe200078e02ff */
[----:B------:R-:W-:-:S03]  /*1ae0*/  LEA.HI.X.SX32 R3, R3, R10, 0x1, P3 ;  /* 0x0000000a03037211 */ /* 0x000fc600018f0eff */
[----:B------:R-:W-:Y:S01]  /*1af0*/  STL [R1+0xdec], R18 ;  /* 0x000dec1201007387 */ /* 0x000fe20000100800 */
[----:B------:R-:W-:-:S03]  /*1b00*/  IMAD R19, R29, c[0x0][0x188], RZ ;  /* 0x000062001d137a24 */ /* 0x000fc600078e02ff */
[----:B------:R-:W-:Y:S01]  /*1b10*/  STL [R1+0xd94], R15 ;  /* 0x000d940f01007387 */ /* 0x000fe20000100800 */
[----:B------:R-:W-:-:S03]  /*1b20*/  IMAD R5, R5, c[0x0][0x184], RZ ;  /* 0x0000610005057a24 */ /* 0x000fc600078e02ff */
[----:B------:R-:W-:Y:S01]  /*1b30*/  STL [R1+0xdbc], R13 ;  /* 0x000dbc0d01007387 */ /* 0x000fe20000100800 */
[----:B------:R-:W-:-:S03]  /*1b40*/  LEA R16, P0, R9, c[0x0][0x160], 0x1 ;  /* 0x0000580009107a11 */ /* 0x000fc600078008ff */
[----:B------:R-:W-:Y:S01]  /*1b50*/  STL.64 [R1+0x2b0], R26 ;  /* 0x0002b01a01007387 */ /* 0x000fe20000100a00 */
[----:B------:R-:W-:-:S03]  /*1b60*/  IMAD R4, R4, c[0x0][0x184], RZ ;  /* 0x0000610004047a24 */ /* 0x000fc600078e02ff */
[----:B------:R0:W-:Y:S01]  /*1b70*/  STL [R1+0xdcc], R12 ;  /* 0x000dcc0c01007387 */ /* 0x0001e20000100800 */
[----:B------:R-:W-:-:S03]  /*1b80*/  LEA R24, P1, R5, c[0x0][0x160], 0x1 ;  /* 0x0000580005187a11 */ /* 0x000fc600078208ff */
[----:B------:R2:W-:Y:S01]  /*1b90*/  STL [R1+0xdd4], R3 ;  /* 0x000dd40301007387 */ /* 0x0005e20000100800 */
[----:B-1----:R-:W-:Y:S02]  /*1ba0*/  LEA.HI.X.SX32 R17, R9, c[0x0][0x164], 0x1, P0 ;  /* 0x0000590009117a11 */ /* 0x002fe400000f0eff */
[-C--:B0-----:R-:W-:Y:S02]  /*1bb0*/  LEA.HI.X.SX32 R12, R2, R10.reuse, 0x1, P4 ;  /* 0x0000000a020c7211 */ /* 0x081fe400020f0eff */
[----:B------:R-:W-:Y:S01]  /*1bc0*/  LEA.HI.X.SX32 R10, R11, R10, 0x1, P6 ;  /* 0x0000000a0b0a7211 */ /* 0x000fe200030f0eff */
[----:B--2---:R-:W-:Y:S02]  /*1bd0*/  IMAD.WIDE R2, R19, 0x2, R26 ;  /* 0x0000000213027825 */ /* 0x004fe400078e021a */
[----:B------:R-:W-:Y:S01]  /*1be0*/  STL [R1+0xddc], R12 ;  /* 0x000ddc0c01007387 */ /* 0x000fe20000100800 */
[----:B------:R-:W-:Y:S02]  /*1bf0*/  LEA R22, P0, R4, c[0x0][0x160], 0x1 ;  /* 0x0000580004167a11 */ /* 0x000fe400078008ff */
[----:B------:R-:W-:Y:S01]  /*1c00*/  LEA.HI.X.SX32 R25, R5, c[0x0][0x164], 0x1, P1 ;  /* 0x0000590005197a11 */ /* 0x000fe200008f0eff */
[----:B------:R-:W-:Y:S04]  /*1c10*/  STL [R1+0xde8], R10 ;  /* 0x000de80a01007387 */ /* 0x000fe80000100800 */
[----:B------:R-:W-:Y:S01]  /*1c20*/  STL [R1+0xde4], R2 ;  /* 0x000de40201007387 */ /* 0x000fe20000100800 */
[----:B------:R-:W-:-:S03]  /*1c30*/  IMAD R7, R7, c[0x0][0x184], RZ ;  /* 0x0000610007077a24 */ /* 0x000fc600078e02ff */
[----:B------:R0:W-:Y:S01]  /*1c40*/  STL [R1+0xdc0], R3 ;  /* 0x000dc00301007387 */ /* 0x0001e20000100800 */
[----:B------:R-:W-:Y:S01]  /*1c50*/  LEA.HI.X.SX32 R23, R4, c[0x0][0x164], 0x1, P0 ;  /* 0x0000590004177a11 */ /* 0x000fe200000f0eff */
[C---:B------:R-:W-:Y:S02]  /*1c60*/  IMAD.WIDE R4, R19.reuse, 0x2, R24 ;  /* 0x0000000213047825 */ /* 0x040fe400078e0218 */
[----:B------:R-:W-:Y:S02]  /*1c70*/  STL.64 [R1+0x2a8], R16 ;  /* 0x0002a81001007387 */ /* 0x000fe40000100a00 */
[----:B0-----:R-:W-:Y:S02]  /*1c80*/  IMAD.WIDE R2, R19, 0x2, R16 ;  /* 0x0000000213027825 */ /* 0x001fe400078e0210 */
[----:B------:R-:W-:Y:S01]  /*1c90*/  STL.64 [R1+0x2a0], R24 ;  /* 0x0002a01801007387 */ /* 0x000fe20000100a00 */
[----:B------:R-:W-:-:S03]  /*1ca0*/  LEA R20, P0, R7, c[0x0][0x160], 0x1 ;  /* 0x0000580007147a11 */ /* 0x000fc600078008ff */
[----:B------:R-:W-:Y:S04]  /*1cb0*/  STL [R1+0xdc4], R2 ;  /* 0x000dc40201007387 */ /* 0x000fe80000100800 */
[----:B------:R0:W-:Y:S04]  /*1cc0*/  STL [R1+0xda4], R3 ;  /* 0x000da40301007387 */ /* 0x0001e80000100800 */
[----:B------:R-:W-:Y:S01]  /*1cd0*/  STL.64 [R1+0x298], R22 ;  /* 0x0002981601007387 */ /* 0x000fe20000100a00 */
[----:B------:R-:W-:-:S03]  /*1ce0*/  LEA.HI.X.SX32 R21, R7, c[0x0][0x164], 0x1, P0 ;  /* 0x0000590007157a11 */ /* 0x000fc600000f0eff */
[----:B------:R1:W-:Y:S01]  /*1cf0*/  STL [R1+0xdb8], R4 ;  /* 0x000db80401007387 */ /* 0x0003e20000100800 */
[----:B0-----:R-:W-:-:S03]  /*1d00*/  IMAD.WIDE R2, R19, 0x2, R22 ;  /* 0x0000000213027825 */ /* 0x001fc600078e0216 */
[----:B------:R0:W-:Y:S01]  /*1d10*/  STL [R1+0xdb0], R5 ;  /* 0x000db00501007387 */ /* 0x0001e20000100800 */
[----:B------:R-:W-:-:S03]  /*1d20*/  IMAD R0, R0, c[0x0][0x184], RZ ;  /* 0x0000610000007a24 */ /* 0x000fc600078e02ff */
[----:B------:R-:W-:Y:S01]  /*1d30*/  STL [R1+0xdb4], R2 ;  /* 0x000db40201007387 */ /* 0x000fe20000100800 */
[----:B-1----:R-:W-:Y:S02]  /*1d40*/  IMAD R4, R6, c[0x0][0x184], RZ ;  /* 0x0000610006047a24 */ /* 0x002fe400078e02ff */
[----:B0-----:R-:W-:Y:S01]  /*1d50*/  IMAD R5, R8, c[0x0][0x184], RZ ;  /* 0x0000610008057a24 */ /* 0x001fe200078e02ff */
[----:B------:R0:W-:Y:S01]  /*1d60*/  STL [R1+0xda8], R3 ;  /* 0x000da80301007387 */ /* 0x0001e20000100800 */
[----:B------:R-:W-:Y:S01]  /*1d70*/  IMAD.MOV.U32 R8, RZ, RZ, R16 ;  /* 0x000000ffff087224 */ /* 0x000fe200078e0010 */
[----:B------:R-:W-:Y:S02]  /*1d80*/  LEA R14, P1, R0, c[0x0][0x160], 0x1 ;  /* 0x00005800000e7a11 */ /* 0x000fe400078208ff */
[----:B------:R-:W-:Y:S02]  /*1d90*/  LEA R16, P0, R5, c[0x0][0x160], 0x1 ;  /* 0x0000580005107a11 */ /* 0x000fe400078008ff */
[----:B------:R-:W-:Y:S01]  /*1da0*/  LEA R7, P2, R4, c[0x0][0x160], 0x1 ;  /* 0x0000580004077a11 */ /* 0x000fe200078408ff */
[----:B------:R-:W-:-:S02]  /*1db0*/  IMAD.MOV.U32 R9, RZ, RZ, R17 ;  /* 0x000000ffff097224 */ /* 0x000fc400078e0011 */
[----:B0-----:R-:W-:Y:S01]  /*1dc0*/  IMAD.WIDE R2, R19, 0x2, R20 ;  /* 0x0000000213027825 */ /* 0x001fe200078e0214 */
[----:B------:R-:W-:Y:S01]  /*1dd0*/  LEA.HI.X.SX32 R17, R5, c[0x0][0x164], 0x1, P0 ;  /* 0x0000590005117a11 */ /* 0x000fe200000f0eff */
[----:B------:R-:W-:Y:S01]  /*1de0*/  STL.64 [R1+0x290], R20 ;  /* 0x0002901401007387 */ /* 0x000fe20000100a00 */
[----:B------:R-:W-:Y:S02]  /*1df0*/  LEA.HI.X.SX32 R15, R0, c[0x0][0x164], 0x1, P1 ;  /* 0x00005900000f7a11 */ /* 0x000fe400008f0eff */
[----:B------:R-:W-:Y:S01]  /*1e00*/  LEA.HI.X.SX32 R6, R4, c[0x0][0x164], 0x1, P2 ;  /* 0x0000590004067a11 */ /* 0x000fe200010f0eff */
[----:B------:R-:W-:Y:S01]  /*1e10*/  STL [R1+0xdac], R2 ;  /* 0x000dac0201007387 */ /* 0x000fe20000100800 */
[----:B------:R-:W-:-:S03]  /*1e20*/  IMAD.MOV.U32 R12, RZ, RZ, c[0x0][0x188] ;  /* 0x00006200ff0c7624 */ /* 0x000fc600078e00ff */
[----:B------:R0:W-:Y:S01]  /*1e30*/  STL [R1+0xd98], R3 ;  /* 0x000d980301007387 */ /* 0x0001e20000100800 */
[----:B------:R-:W-:-:S03]  /*1e40*/  IMAD.WIDE R4, R19, 0x2, R16 ;  /* 0x0000000213047825 */ /* 0x000fc600078e0210 */
[----:B------:R-:W-:Y:S01]  /*1e50*/  STL [R1+0x5ec], R7 ;  /* 0x0005ec0701007387 */ /* 0x000fe20000100800 */
[----:B------:R-:W-:Y:S02]  /*1e60*/  IMAD.MOV.U32 R10, RZ, RZ, R7 ;  /* 0x000000ffff0a7224 */ /* 0x000fe400078e0007 */
[----:B------:R-:W-:Y:S01]  /*1e70*/  IMAD.MOV.U32 R11, RZ, RZ, R6 ;  /* 0x000000ffff0b7224 */ /* 0x000fe200078e0006 */
[----:B------:R-:W-:Y:S04]  /*1e80*/  STL.64 [R1+0x2c0], R16 ;  /* 0x0002c01001007387 */ /* 0x000fe80000100a00 */
[----:B------:R-:W-:Y:S01]  /*1e90*/  STL.64 [R1+0x2b8], R14 ;  /* 0x0002b80e01007387 */ /* 0x000fe20000100a00 */
[----:B------:R-:W-:-:S03]  /*1ea0*/  IMAD R0, R12, 0x1e, RZ ;  /* 0x0000001e0c007824 */ /* 0x000fc600078e02ff */
[----:B------:R1:W-:Y:S01]  /*1eb0*/  STL [R1+0x5e8], R6 ;  /* 0x0005e80601007387 */ /* 0x0003e20000100800 */
[----:B0-----:R-:W-:-:S03]  /*1ec0*/  IMAD.WIDE R2, R19, 0x2, R10 ;  /* 0x0000000213027825 */ /* 0x001fc600078e020a */
[----:B------:R-:W-:Y:S01]  /*1ed0*/  STL [R1+0xd9c], R4 ;  /* 0x000d9c0401007387 */ /* 0x000fe20000100800 */
[----:B------:R-:W-:Y:S02]  /*1ee0*/  IMAD.MOV.U32 R18, RZ, RZ, R8 ;  /* 0x000000ffff127224 */ /* 0x000fe400078e0008 */
[----:B-1----:R-:W-:Y:S01]  /*1ef0*/  IMAD.WIDE R6, R19, 0x2, R14 ;  /* 0x0000000213067825 */ /* 0x002fe200078e020e */
[----:B------:R0:W-:Y:S03]  /*1f00*/  STL [R1+0xd84], R5 ;  /* 0x000d840501007387 */ /* 0x0001e60000100800 */
[----:B------:R-:W-:Y:S01]  /*1f10*/  IMAD.MOV.U32 R19, RZ, RZ, R9 ;  /* 0x000000ffff137224 */ /* 0x000fe200078e0009 */
[----:B------:R-:W-:Y:S04]  /*1f20*/  STL [R1+0xd88], R6 ;  /* 0x000d880601007387 */ /* 0x000fe80000100800 */
[----:B------:R1:W-:Y:S01]  /*1f30*/  STL [R1+0xd6c], R7 ;  /* 0x000d6c0701007387 */ /* 0x0003e20000100800 */
[----:B0-----:R-:W-:-:S03]  /*1f40*/  IMAD.WIDE R4, R0, 0x2, R26 ;  /* 0x0000000200047825 */ /* 0x001fc600078e021a */
[----:B------:R-:W-:Y:S04]  /*1f50*/  STL [R1+0xd80], R2 ;  /* 0x000d800201007387 */ /* 0x000fe80000100800 */
[----:B------:R0:W-:Y:S01]  /*1f60*/  STL [R1+0xd78], R3 ;  /* 0x000d780301007387 */ /* 0x0001e20000100800 */
[----:B-1----:R-:W-:-:S03]  /*1f70*/  IMAD.WIDE R6, R0, 0x2, R24 ;  /* 0x0000000200067825 */ /* 0x002fc600078e0218 */
[----:B------:R-:W-:Y:S01]  /*1f80*/  STL [R1+0xd7c], R4 ;  /* 0x000d7c0401007387 */ /* 0x000fe20000100800 */
[----:B0-----:R-:W-:-:S03]  /*1f90*/  IMAD.WIDE R2, R0, 0x2, R18 ;  /* 0x0000000200027825 */ /* 0x001fc600078e0212 */
[----:B------:R0:W-:Y:S04]  /*1fa0*/  STL [R1+0xd70], R5 ;  /* 0x000d700501007387 */ /* 0x0001e80000100800 */
[----:B------:R-:W-:Y:S04]  /*1fb0*/  STL [R1+0xd74], R2 ;  /* 0x000d740201007387 */ /* 0x000fe80000100800 */
[----:B------:R1:W-:Y:S01]  /*1fc0*/  STL [R1+0xd64], R3 ;  /* 0x000d640301007387 */ /* 0x0003e20000100800 */
[----:B0-----:R-:W-:-:S03]  /*1fd0*/  IMAD.WIDE R4, R0, 0x2, R22 ;  /* 0x0000000200047825 */ /* 0x001fc600078e0216 */
[----:B------:R-:W-:Y:S04]  /*1fe0*/  STL [R1+0xd68], R6 ;  /* 0x000d680601007387 */ /* 0x000fe80000100800 */
[----:B------:R0:W-:Y:S01]  /*1ff0*/  STL [R1+0xd4c], R7 ;  /* 0x000d4c0701007387 */ /* 0x0001e20000100800 */
[----:B-1----:R-:W-:-:S03]  /*2000*/  IMAD.WIDE R2, R0, 0x2, R20 ;  /* 0x0000000200027825 */ /* 0x002fc600078e0214 */
[----:B------:R-:W-:Y:S04]  /*2010*/  STL [R1+0xd60], R4 ;  /* 0x000d600401007387 */ /* 0x000fe80000100800 */
[----:B------:R1:W-:Y:S01]  /*2020*/  STL [R1+0xd58], R5 ;  /* 0x000d580501007387 */ /* 0x0003e20000100800 */
[----:B0-----:R-:W-:-:S03]  /*2030*/  IMAD.WIDE R6, R0, 0x2, R14 ;  /* 0x0000000200067825 */ /* 0x001fc600078e020e */
[----:B------:R-:W-:Y:S01]  /*2040*/  STL [R1+0xd5c], R2 ;  /* 0x000d5c0201007387 */ /* 0x000fe20000100800 */
[----:B------:R-:W-:Y:S02]  /*2050*/  IMAD R8, R12, 0x1d, RZ ;  /* 0x0000001d0c087824 */ /* 0x000fe400078e02ff */
[C---:B-1----:R-:W-:Y:S01]  /*2060*/  IMAD.WIDE R4, R0.reuse, 0x2, R16 ;  /* 0x0000000200047825 */ /* 0x042fe200078e0210 */
        /* <DEDUP_REMOVED lines=11> */
[----:B-1----:R-:W-:-:S03]  /*2120*/  IMAD.WIDE R2, R8, 0x2, R18 ;  /* 0x0000000208027825 */ /* 0x002fc600078e0212 */
        /* <DEDUP_REMOVED lines=9> */
[----:B------:R-:W-:-:S03]  /*21c0*/  IMAD R0, R12, 0x1c, RZ ;  /* 0x0000001c0c007824 */ /* 0x000fc600078e02ff */
[----:B------:R-:W-:Y:S01]  /*21d0*/  STL [R1+0xd1c], R2 ;  /* 0x000d1c0201007387 */ /* 0x000fe20000100800 */
[----:B0-----:R-:W-:-:S03]  /*21e0*/  IMAD.WIDE R6, R8, 0x2, R10 ;  /* 0x0000000208067825 */ /* 0x001fc600078e020a */
[----:B------:R0:W-:Y:S01]  /*21f0*/  STL [R1+0xd10], R3 ;  /* 0x000d100301007387 */ /* 0x0001e20000100800 */
[----:B-1----:R-:W-:-:S05]  /*2200*/  IMAD.WIDE R4, R8, 0x2, R16 ;  /* 0x0000000208047825 */ /* 0x002fca00078e0210 */
        /* <DEDUP_REMOVED lines=20> */
[----:B------:R-:W-:-:S03]  /*2350*/  IMAD R8, R12, 0x1b, RZ ;  /* 0x0000001b0c087824 */ /* 0x000fc600078e02ff */
[----:B------:R-:W-:Y:S01]  /*2360*/  STL [R1+0xcdc], R2 ;  /* 0x000cdc0201007387 */ /* 0x000fe20000100800 */
[----:B-1----:R-:W-:-:S03]  /*2370*/  IMAD.WIDE R6, R0, 0x2, R10 ;  /* 0x0000000200067825 */ /* 0x002fc600078e020a */
[----:B------:R1:W-:Y:S01]  /*2380*/  STL [R1+0xcd0], R3 ;  /* 0x000cd00301007387 */ /* 0x0003e20000100800 */
[----:B0-----:R-:W-:-:S05]  /*2390*/  IMAD.WIDE R4, R0, 0x2, R16 ;  /* 0x0000000200047825 */ /* 0x001fca00078e0210 */
        /* <DEDUP_REMOVED lines=38> */
[----:B------:R-:W-:-:S04]  /*2600*/  IMAD.WIDE R8, R0, 0x2, R20 ;  /* 0x0000000200087825 */ /* 0x000fc800078e0214 */
        /* <DEDUP_REMOVED lines=8> */
[----:B------:R1:W-:Y:S04]  /*2690*/  STL [R1+0x618], R8 ;  /* 0x0006180801007387 */ /* 0x0003e80000100800 */
[----:B------:R-:W-:Y:S01]  /*26a0*/  STL [R1+0x614], R9 ;  /* 0x0006140901007387 */ /* 0x000fe20000100800 */
[----:B0-----:R-:W-:-:S03]  /*26b0*/  IMAD.WIDE R6, R0, 0x2, R10 ;  /* 0x0000000200067825 */ /* 0x001fc600078e020a */
[----:B------:R-:W-:Y:S01]  /*26c0*/  STL [R1+0x620], R2 ;  /* 0x0006200201007387 */ /* 0x000fe20000100800 */
[----:B-1----:R-:W-:-:S03]  /*26d0*/  IMAD R8, R12, 0x19, RZ ;  /* 0x000000190c087824 */ /* 0x002fc600078e02ff */
        /* <DEDUP_REMOVED lines=19> */
[----:B------:R-:W-:Y:S01]  /*2810*/  STL [R1+0x658], R4 ;  /* 0x0006580401007387 */ /* 0x000fe20000100800 */
[----:B------:R-:W-:-:S03]  /*2820*/  IMAD R0, R12, 0x18, RZ ;  /* 0x000000180c007824 */ /* 0x000fc600078e02ff */
        /* <DEDUP_REMOVED lines=199> */
[----:B------:R-:W-:-:S03]  /*34a0*/  IMAD.SHL.U32 R0, R12, 0x10, RZ ;  /* 0x000000100c007824 */ /* 0x000fc600078e00ff */
        /* <DEDUP_REMOVED lines=347> */
[----:B------:R-:W-:-:S03]  /*4a60*/  IMAD.MOV.U32 R9, RZ, RZ, R27 ;  /* 0x000000ffff097224 */ /* 0x000fc600078e001b */
[----:B------:R-:W-:Y:S01]  /*4a70*/  STL [R1+0xbd8], R4 ;  /* 0x000bd80401007387 */ /* 0x000fe20000100800 */
[----:B-1----:R-:W-:-:S03]  /*4a80*/  IMAD.WIDE R2, R8, 0x2, R16 ;  /* 0x0000000208027825 */ /* 0x002fc600078e0210 */
[----:B------:R1:W-:Y:S01]  /*4a90*/  STL [R1+0xbd4], R5 ;  /* 0x000bd40501007387 */ /* 0x0003e20000100800 */
[----:B0-----:R-:W-:-:S04]  /*4aa0*/  IMAD.WIDE R6, R8, 0x2, R10 ;  /* 0x0000000208067825 */ /* 0x001fc800078e020a */
[----:B-1----:R-:W-:-:S04]  /*4ab0*/  IMAD.WIDE R4, R8, 0x2, R14 ;  /* 0x0000000208047825 */ /* 0x002fc800078e020e */
[----:B------:R-:W-:Y:S02]  /*4ac0*/  IMAD.MOV.U32 R8, RZ, RZ, R26 ;  /* 0x000000ffff087224 */ /* 0x000fe400078e001a */
[----:B------:R-:W2:Y:S01]  /*4ad0*/  LDL.LU.64 R26, [R1+0xe40] ;  /* 0x000e4000011a7983 */ /* 0x000ea20000300a00 */
[----:B------:R-:W-:-:S03]  /*4ae0*/  IMAD.SHL.U32 R0, R12, 0x2, RZ ;  /* 0x000000020c007824 */ /* 0x000fc600078e00ff */
[----:B------:R-:W-:Y:S04]  /*4af0*/  STL [R1+0xbe0], R2 ;  /* 0x000be00201007387 */ /* 0x000fe80000100800 */
        /* <DEDUP_REMOVED lines=8> */
[----:B------:R3:W-:Y:S01]  /*4b80*/  STL [R1+0xbf4], R3 ;  /* 0x000bf40301007387 */ /* 0x0007e20000100800 */
[----:B0-----:R-:W-:-:S03]  /*4b90*/  IMAD.WIDE R6, R0, 0x2, R24 ;  /* 0x0000000200067825 */ /* 0x001fc600078e0218 */
[----:B------:R0:W-:Y:S01]  /*4ba0*/  STL [R1+0xc00], R4 ;  /* 0x000c000401007387 */ /* 0x0001e20000100800 */
[----:B-1----:R-:W-:Y:S02]  /*4bb0*/  IMAD.MOV.U32 R2, RZ, RZ, R8 ;  /* 0x000000ffff027224 */ /* 0x002fe400078e0008 */
[----:B---3--:R-:W-:Y:S02]  /*4bc0*/  IMAD.MOV.U32 R3, RZ, RZ, R9 ;  /* 0x000000ffff037224 */ /* 0x008fe400078e0009 */
[----:B------:R-:W-:Y:S01]  /*4bd0*/  IMAD.WIDE R8, R0, 0x2, R22 ;  /* 0x0000000200087825 */ /* 0x000fe200078e0216 */
[----:B------:R1:W-:Y:S03]  /*4be0*/  STL [R1+0xbfc], R5 ;  /* 0x000bfc0501007387 */ /* 0x0003e60000100800 */
[----:B0-----:R-:W-:Y:S01]  /*4bf0*/  IMAD.MOV.U32 R4, RZ, RZ, R2 ;  /* 0x000000ffff047224 */ /* 0x001fe200078e0002 */
[----:B------:R-:W-:Y:S04]  /*4c00*/  STL [R1+0xc08], R6 ;  /* 0x000c080601007387 */ /* 0x000fe80000100800 */
[----:B------:R0:W-:Y:S01]  /*4c10*/  STL [R1+0xc04], R7 ;  /* 0x000c040701007387 */ /* 0x0001e20000100800 */
[----:B-1----:R-:W-:-:S02]  /*4c20*/  IMAD.MOV.U32 R5, RZ, RZ, R3 ;  /* 0x000000ffff057224 */ /* 0x002fc400078e0003 */
[C---:B------:R-:W-:Y:S01]  /*4c30*/  IMAD.WIDE R2, R0.reuse, 0x2, R20 ;  /* 0x0000000200027825 */ /* 0x040fe200078e0214 */
[----:B------:R1:W-:Y:S04]  /*4c40*/  STL [R1+0xc10], R8 ;  /* 0x000c100801007387 */ /* 0x0003e80000100800 */
[----:B------:R3:W-:Y:S01]  /*4c50*/  STL [R1+0xc0c], R9 ;  /* 0x000c0c0901007387 */ /* 0x0007e20000100800 */
[----:B0-----:R-:W-:-:S03]  /*4c60*/  IMAD.WIDE R6, R0, 0x2, R14 ;  /* 0x0000000200067825 */ /* 0x001fc600078e020e */
[----:B------:R0:W-:Y:S01]  /*4c70*/  STL [R1+0xc18], R2 ;  /* 0x000c180201007387 */ /* 0x0001e20000100800 */
[----:B-1----:R-:W-:Y:S02]  /*4c80*/  IMAD.MOV.U32 R8, RZ, RZ, R4 ;  /* 0x000000ffff087224 */ /* 0x002fe400078e0004 */
[----:B---3--:R-:W-:Y:S01]  /*4c90*/  IMAD.MOV.U32 R9, RZ, RZ, R5 ;  /* 0x000000ffff097224 */ /* 0x008fe200078e0005 */
[----:B------:R1:W-:Y:S01]  /*4ca0*/  STL [R1+0xc14], R3 ;  /* 0x000c140301007387 */ /* 0x0003e20000100800 */
[----:B------:R-:W-:-:S04]  /*4cb0*/  IMAD.WIDE R4, R0, 0x2, R16 ;  /* 0x0000000200047825 */ /* 0x000fc800078e0210 */
[----:B0-----:R-:W-:Y:S01]  /*4cc0*/  IMAD.MOV.U32 R2, RZ, RZ, R8 ;  /* 0x000000ffff027224 */ /* 0x001fe200078e0008 */
[----:B------:R-:W-:Y:S01]  /*4cd0*/  STL [R1+0xc20], R4 ;  /* 0x000c200401007387 */ /* 0x000fe20000100800 */
[----:B-1----:R-:W-:Y:S02]  /*4ce0*/  IMAD.MOV.U32 R3, RZ, RZ, R9 ;  /* 0x000000ffff037224 */ /* 0x002fe400078e0009 */
[----:B------:R-:W-:Y:S01]  /*4cf0*/  IMAD.WIDE R8, R0, 0x2, R10 ;  /* 0x0000000200087825 */ /* 0x000fe200078e020a */
[----:B------:R0:W-:Y:S03]  /*4d00*/  STL [R1+0xc1c], R5 ;  /* 0x000c1c0501007387 */ /* 0x0001e60000100800 */
[C---:B------:R-:W-:Y:S01]  /*4d10*/  IMAD.WIDE R2, R12.reuse, 0x2, R2 ;  /* 0x000000020c027825 */ /* 0x040fe200078e0202 */
        /* <DEDUP_REMOVED lines=16> */
[----:B------:R-:W-:Y:S01]  /*4e20*/  STL [R1+0xc4c], R9 ;  /* 0x000c4c0901007387 */ /* 0x000fe20000100800 */
[----:B-1----:R-:W-:-:S03]  /*4e30*/  IMAD.WIDE R6, R12, 0x2, R14 ;  /* 0x000000020c067825 */ /* 0x002fc600078e020e */
[----:B------:R-:W-:Y:S04]  /*4e40*/  STL [R1+0xc58], R2 ;  /* 0x000c580201007387 */ /* 0x000fe80000100800 */
[----:B------:R0:W-:Y:S04]  /*4e50*/  STL [R1+0xc54], R3 ;  /* 0x000c540301007387 */ /* 0x0001e80000100800 */
[----:B------:R2:W-:Y:S04]  /*4e60*/  STL [R1+0xc60], R4 ;  /* 0x000c600401007387 */ /* 0x0005e80000100800 */
[----:B------:R1:W-:Y:S01]  /*4e70*/  STL [R1+0xc5c], R5 ;  /* 0x000c5c0501007387 */ /* 0x0003e20000100800 */
[----:B0-----:R-:W-:-:S03]  /*4e80*/  IMAD.WIDE R2, R12, 0x2, R10 ;  /* 0x000000020c027825 */ /* 0x001fc600078e020a */
[----:B------:R-:W-:Y:S04]  /*4e90*/  STL [R1+0xc68], R6 ;  /* 0x000c680601007387 */ /* 0x000fe80000100800 */
[----:B------:R-:W-:Y:S04]  /*4ea0*/  STL [R1+0xc64], R7 ;  /* 0x000c640701007387 */ /* 0x000fe80000100800 */
[----:B------:R-:W-:Y:S04]  /*4eb0*/  STL [R1+0xc70], R2 ;  /* 0x000c700201007387 */ /* 0x000fe80000100800 */
[----:B------:R0:W-:Y:S04]  /*4ec0*/  STL [R1+0xc6c], R3 ;  /* 0x000c6c0301007387 */ /* 0x0001e80000100800 */
[----:B------:R-:W-:Y:S04]  /*4ed0*/  STL [R1+0x5a8], RZ ;  /* 0x0005a8ff01007387 */ /* 0x000fe80000100800 */
[----:B------:R-:W-:Y:S01]  /*4ee0*/  STL [R1+0x2d0], RZ ;  /* 0x0002d0ff01007387 */ /* 0x000fe20000100800 */
[----:B--2---:R-:W-:-:S05]  /*4ef0*/  IMAD.SHL.U32 R4, R26, 0x200, RZ ;  /* 0x000002001a047824 */ /* 0x004fca00078e00ff */
[----:B------:R2:W-:Y:S04]  /*4f00*/  STL [R1+0xe38], R4 ;  /* 0x000e380401007387 */ /* 0x0005e80000100800 */
[----:B------:R-:W-:Y:S04]  /*4f10*/  STL [R1+0x2d4], RZ ;  /* 0x0002d4ff01007387 */ /* 0x000fe80000100800 */
        /* <DEDUP_REMOVED lines=84> */
[----:B------:R-:W-:Y:S01]  /*5460*/  STL [R1+0x208], RZ ;  /* 0x000208ff01007387 */ /* 0x000fe20000100800 */
[----:B-1----:R-:W-:-:S03]  /*5470*/  SHF.R.S32.HI R5, RZ, 0x5, R27 ;  /* 0x00000005ff057819 */ /* 0x002fc6000001141b */
        /* <DEDUP_REMOVED lines=8> */
[----:B------:R1:W-:Y:S04]  /*5500*/  STL [R1+0xe14], R5 ;  /* 0x000e140501007387 */ /* 0x0003e80000100800 */
        /* <DEDUP_REMOVED lines=33> */
[----:B------:R-:W-:Y:S01]  /*5720*/  LOP3.LUT R22, R26, 0x3f, RZ, 0xc0, !PT ;  /* 0x0000003f1a167812 */ /* 0x000fe200078ec0ff */
[----:B0-----:R-:W-:Y:S01]  /*5730*/  IMAD.SHL.U32 R3, R12, 0x20, RZ ;  /* 0x000000200c037824 */ /* 0x001fe200078e00ff */
[----:B------:R-:W-:-:S03]  /*5740*/  ULDC UR4, c[0x0][0x18c] ;  /* 0x0000630000047ab9 */ /* 0x000fc60000000800 */
[----:B------:R-:W-:Y:S01]  /*5750*/  IMAD.SHL.U32 R2, R22, 0x2, RZ ;  /* 0x0000000216027824 */ /* 0x000fe200078e00ff */
[----:B------:R-:W-:Y:S01]  /*5760*/  USHF.L.U32 UR4, UR4, 0x5, URZ ;  /* 0x0000000504047899 */ /* 0x000fe2000800063f */
[----:B------:R-:W-:Y:S02]  /*5770*/  SHF.R.S32.HI R0, RZ, 0x1f, R3 ;  /* 0x0000001fff007819 */ /* 0x000fe40000011403 */
[----:B------:R-:W-:Y:S01]  /*5780*/  LOP3.LUT R28, R28, 0x2000, R4, 0xf8, !PT ;  /* 0x000020001c1c7812 */ /* 0x000fe200078ef804 */
[----:B------:R-:W-:Y:S01]  /*5790*/  USHF.R.S32.HI UR5, URZ, 0x1f, UR4 ;  /* 0x0000001f3f057899 */ /* 0x000fe20008011404 */
[C---:B--2---:R-:W-:Y:S02]  /*57a0*/  LOP3.LUT R4, R2.reuse, 0x10, RZ, 0x3c, !PT ;  /* 0x0000001002047812 */ /* 0x044fe400078e3cff */
[C---:B------:R-:W-:Y:S01]  /*57b0*/  SHF.L.U64.HI R0, R3.reuse, 0x1, R0 ;  /* 0x0000000103007819 */ /* 0x040fe20000010200 */
[----:B------:R-:W-:Y:S01]  /*57c0*/  IMAD.SHL.U32 R3, R3, 0x2, RZ ;  /* 0x0000000203037824 */ /* 0x000fe200078e00ff */
[----:B------:R-:W-:-:S02]  /*57d0*/  LOP3.LUT R6, R2, 0x20, RZ, 0x3c, !PT ;  /* 0x0000002002067812 */ /* 0x000fc400078e3cff */
[C---:B-1----:R-:W-:Y:S02]  /*57e0*/  LOP3.LUT R5, R2.reuse, 0x30, RZ, 0x3c, !PT ;  /* 0x0000003002057812 */ /* 0x042fe400078e3cff */
[C---:B------:R-:W-:Y:S02]  /*57f0*/  LOP3.LUT R4, R2.reuse, 0x40, RZ, 0x3c, !PT ;  /* 0x0000004002047812 */ /* 0x040fe400078e3cff */
[C---:B------:R-:W-:Y:S02]  /*5800*/  LOP3.LUT R6, R2.reuse, 0x50, RZ, 0x3c, !PT ;  /* 0x0000005002067812 */ /* 0x040fe400078e3cff */
[C---:B------:R-:W-:Y:S02]  /*5810*/  LOP3.LUT R5, R2.reuse, 0x60, RZ, 0x3c, !PT ;  /* 0x0000006002057812 */ /* 0x040fe400078e3cff */
[----:B------:R-:W-:Y:S02]  /*5820*/  LOP3.LUT R4, R2, 0x70, RZ, 0x3c, !PT ;  /* 0x0000007002047812 */ /* 0x000fe400078e3cff */
[----:B------:R-:W-:Y:S01]  /*5830*/  LOP3.LUT R29, R28, 0x40, RZ, 0x3c, !PT ;  /* 0x000000401c1d7812 */ /* 0x000fe200078e3cff */
[----:B------:R-:W-:-:S02]  /*5840*/  USHF.L.U32 UR8, UR4, 0x1, URZ ;  /* 0x0000000104087899 */ /* 0x000fc4000800063f */
[----:B---3--:R-:W-:Y:S02]  /*5850*/  USHF.L.U64.HI UR5, UR4, 0x1, UR5 ;  /* 0x0000000104057899 */ /* 0x008fe40008010205 */
.L_x_3:
[----:B------:R-:W2:Y:S01]  /*5860*/  LDL R7, [R1+0x5e8] ;  /* 0x0005e80001077983 */ /* 0x000ea20000100800 */
[----:B------:R-:W-:-:S03]  /*5870*/  IMAD.MOV.U32 R4, RZ, RZ, -0x20 ;  /* 0xffffffe0ff047424 */ /* 0x000fc600078e00ff */
[----:B--2---:R0:W-:Y:S04]  /*5880*/  STL [R1+0x16bc], R7 ;  /* 0x0016bc0701007387 */ /* 0x0041e80000100800 */
[----:B------:R-:W2:Y:S04]  /*5890*/  LDL R6, [R1+0x5ec] ;  /* 0x0005ec0001067983 */ /* 0x000ea80000100800 */
[----:B0-----:R-:W3:Y:S04]  /*58a0*/  LDL R7, [R1+0x5a8] ;  /* 0x0005a80001077983 */ /* 0x001ee80000100800 */
[----:B------:R-:W-:Y:S04]  /*58b0*/  STL [R1+0x13a8], R3 ;  /* 0x0013a80301007387 */ /* 0x000fe80000100800 */
        /* <DEDUP_REMOVED lines=197> */
[----:B------:R0:W-:Y:S04]  /*6510*/  STL [R1+0x16b8], R14 ;  /* 0x0016b80e01007387 */ /* 0x0001e80000100800 */
[----:B------:R-:W-:Y:S04]  /*6520*/  STL [R1+0x139c], R15 ;  /* 0x00139c0f01007387 */ /* 0x000fe80000100800 */
[----:B------:R-:W-:Y:S04]  /*6530*/  STL [R1+0x1398], R27 ;  /* 0x0013981b01007387 */ /* 0x000fe80000100800 */
[----:B------:R-:W-:Y:S04]  /*6540*/  STL [R1+0x1394], R24 ;  /* 0x0013941801007387 */ /* 0x000fe80000100800 */
[----:B------:R-:W-:Y:S04]  /*6550*/  STL [R1+0x1390], R16 ;  /* 0x0013901001007387 */ /* 0x000fe80000100800 */
[----:B------:R-:W-:Y:S04]  /*6560*/  STL [R1+0x138c], R13 ;  /* 0x00138c0d01007387 */ /* 0x000fe80000100800 */
[----:B------:R-:W-:Y:S04]  /*6570*/  STL [R1+0x1388], R12 ;  /* 0x0013880c01007387 */ /* 0x000fe80000100800 */
[----:B-----5:R-:W-:Y:S04]  /*6580*/  STL [R1+0x1384], R11 ;  /* 0x0013840b01007387 */ /* 0x020fe80000100800 */
        /* <DEDUP_REMOVED lines=11> */
[----:B------:R-:W-:Y:S01]  /*6640*/  STL [R1+0x1354], R21 ;  /* 0x0013541501007387 */ /* 0x000fe20000100800 */
[----:B---3--:R-:W-:-:S03]  /*6650*/  IMAD R4, R7, R4, c[0x0][0x180] ;  /* 0x0000600007047624 */ /* 0x008fc600078e0204 */
[----:B------:R-:W-:Y:S04]  /*6660*/  STL [R1+0x1350], R22 ;  /* 0x0013501601007387 */ /* 0x000fe80000100800 */
[----:B------:R-:W-:Y:S04]  /*6670*/  STL [R1+0x12bc], R28 ;  /* 0x0012bc1c01007387 */ /* 0x000fe80000100800 */
[----:B------:R-:W-:Y:S04]  /*6680*/  STL [R1+0x12b8], R29 ;  /* 0x0012b81d01007387 */ /* 0x000fe80000100800 */
[----:B------:R-:W-:Y:S04]  /*6690*/  STL [R1+0xe80], R0 ;  /* 0x000e800001007387 */ /* 0x000fe80000100800 */
[----:B------:R-:W2:Y:S01]  /*66a0*/  LDL.LU R7, [R1+0x16bc] ;  /* 0x0016bc0001077983 */ /* 0x000ea20000300800 */
[----:B------:R-:W-:-:S02]  /*66b0*/  ISETP.GT.AND P0, PT, R4, RZ, PT ;  /* 0x000000ff0400720c */ /* 0x000fc40003f04270 */
[----:B0-----:R-:W-:-:S11]  /*66c0*/  PRMT R14, RZ, 0x7610, R14 ;  /* 0x00007610ff0e7816 */ /* 0x001fd6000000000e */
[----:B--2---:R-:W2:Y:S01]  /*66d0*/  @P0 LDG.E.U16 R14, [R6.64] ;  /* 0x00000006060e0981 */ /* 0x004ea2000c1e1500 */
[----:B------:R-:W-:-:S03]  /*66e0*/  PRMT R3, RZ, 0x7610, R3 ;  /* 0x00007610ff037816 */ /* 0x000fc60000000003 */
[----:B--2---:R0:W-:Y:S04]  /*66f0*/  STL [R1+0x5e4], R14 ;  /* 0x0005e40e01007387 */ /* 0x0041e80000100800 */
[----:B0-----:R-:W2:Y:S04]  /*6700*/  LDL.LU R14, [R1+0x16b8] ;  /* 0x0016b800010e7983 */ /* 0x001ea80000300800 */
[----:B------:R-:W3:Y:S04]  /*6710*/  LDL.64 R6, [R1+0x2b8] ;  /* 0x0002b80001067983 */ /* 0x000ee80000100a00 */
[----:B---3--:R-:W3:Y:S01]  /*6720*/  @P0 LDG.E.U16 R3, [R6.64] ;  /* 0x0000000606030981 */ /* 0x008ee2000c1e1500 */
[----:B------:R-:W-:-:S03]  /*6730*/  PRMT R2, RZ, 0x7610, R2 ;  /* 0x00007610ff027816 */ /* 0x000fc60000000002 */
[----:B---3--:R0:W-:Y:S04]  /*6740*/  STL [R1+0x5e0], R3 ;  /* 0x0005e00301007387 */ /* 0x0081e80000100800 */
[----:B0-----:R-:W3:Y:S04]  /*6750*/  LDL.LU R3, [R1+0x16b4] ;  /* 0x0016b40001037983 */ /* 0x001ee80000300800 */
[----:B------:R-:W4:Y:S04]  /*6760*/  LDL.64 R6, [R1+0x2c0] ;  /* 0x0002c00001067983 */ /* 0x000f280000100a00 */
[----:B----4-:R-:W4:Y:S01]  /*6770*/  @P0 LDG.E.U16 R2, [R6.64] ;  /* 0x0000000606020981 */ /* 0x010f22000c1e1500 */
[----:B---3--:R-:W-:-:S03]  /*6780*/  PRMT R3, RZ, 0x7610, R3 ;  /* 0x00007610ff037816 */ /* 0x008fc60000000003 */
[----:B----4-:R0:W-:Y:S04]  /*6790*/  STL [R1+0x5dc], R2 ;  /* 0x0005dc0201007387 */ /* 0x0101e80000100800 */
        /* <DEDUP_REMOVED lines=23> */
[----:B------:R-:W-:-:S03]  /*6910*/  ISETP.GT.AND P1, PT, R4, 0x1, PT ;  /* 0x000000010400780c */ /* 0x000fc60003f24270 */
[----:B----4-:R0:W-:Y:S04]  /*6920*/  STL [R1+0x5c8], R3 ;  /* 0x0005c80301007387 */ /* 0x0101e80000100800 */
[----:B0-----:R-:W4:Y:S04]  /*6930*/  LDL.LU R3, [R1+0x169c] ;  /* 0x00169c0001037983 */ /* 0x001f280000300800 */
[----:B------:R-:W2:Y:S04]  /*6940*/  LDL R6, [R1+0xc6c] ;  /* 0x000c6c0001067983 */ /* 0x000ea80000100800 */
[----:B------:R-:W2:Y:S01]  /*6950*/  LDL R7, [R1+0xc70] ;  /* 0x000c700001077983 */ /* 0x000ea20000100800 */
[----:B---3--:R-:W-:-:S02]  /*6960*/  PRMT R2, RZ, 0x7610, R2 ;  /* 0x00007610ff027816 */ /* 0x008fc40000000002 */
[----:B--2---:R-:W-:-:S04]  /*6970*/  @P1 LOP3.LUT R7, R7, R6, RZ, 0x3c, !PT ;  /* 0x0000000607071212 */ /* 0x004fc800078e3cff */
[----:B------:R-:W-:-:S04]  /*6980*/  @P1 LOP3.LUT R6, R7, R6, RZ, 0x3c, !PT ;  /* 0x0000000607061212 */ /* 0x000fc800078e3cff */
[----:B------:R-:W-:-:S05]  /*6990*/  @P1 LOP3.LUT R7, R7, R6, RZ, 0x3c, !PT ;  /* 0x0000000607071212 */ /* 0x000fca00078e3cff */
[----:B------:R-:W2:Y:S04]  /*69a0*/  @P1 LDG.E.U16 R2, [R6.64] ;  /* 0x0000000606021981 */ /* 0x000ea8000c1e1500 */
[----:B--2---:R0:W-:Y:S04]  /*69b0*/  STL [R1+0x5c4], R2 ;  /* 0x0005c40201007387 */ /* 0x0041e80000100800 */
[----:B0-----:R-:W2:Y:S04]  /*69c0*/  LDL.LU R2, [R1+0x1698] ;  /* 0x0016980001027983 */ /* 0x001ea80000300800 */
[----:B------:R-:W3:Y:S04]  /*69d0*/  LDL R6, [R1+0xc64] ;  /* 0x000c640001067983 */ /* 0x000ee80000100800 */
[----:B------:R-:W3:Y:S01]  /*69e0*/  LDL R7, [R1+0xc68] ;  /* 0x000c680001077983 */ /* 0x000ee20000100800 */
[----:B----4-:R-:W-:-:S02]  /*69f0*/  PRMT R3, RZ, 0x7610, R3 ;  /* 0x00007610ff037816 */ /* 0x010fc40000000003 */
[----:B---3--:R-:W-:-:S04]  /*6a00*/  @P1 LOP3.LUT R7, R7, R6, RZ, 0x3c, !PT ;  /* 0x0000000607071212 */ /* 0x008fc800078e3cff */
[----:B------:R-:W-:-:S04]  /*6a10*/  @P1 LOP3.LUT R6, R7, R6, RZ, 0x3c, !PT ;  /* 0x0000000607061212 */ /* 0x000fc800078e3cff */
[----:B------:R-:W-:-:S05]  /*6a20*/  @P1 LOP3.LUT R7, R7, R6, RZ, 0x3c, !PT ;  /* 0x0000000607071212 */ /* 0x000fca00078e3cff */
[----:B------:R-:W3:Y:S04]  /*6a30*/  @P1 LDG.E.U16 R3, [R6.64] ;  /* 0x0000000606031981 */ /* 0x000ee8000c1e1500 */
[----:B---3--:R0:W-:Y:S04]  /*6a40*/  STL [R1+0x5c0], R3 ;  /* 0x0005c00301007387 */ /* 0x0081e80000100800 */
[----:B0-----:R-:W3:Y:S04]  /*6a50*/  LDL.LU R3, [R1+0x1694] ;  /* 0x0016940001037983 */ /* 0x001ee80000300800 */
[----:B------:R-:W4:Y:S04]  /*6a60*/  LDL R6, [R1+0xc5c] ;  /* 0x000c5c0001067983 */ /* 0x000f280000100800 */
[----:B------:R-:W4:Y:S01]  /*6a70*/  LDL R7, [R1+0xc60] ;  /* 0x000c600001077983 */ /* 0x000f220000100800 */
[----:B--2---:R-:W-:-:S02]  /*6a80*/  PRMT R2, RZ, 0x7610, R2 ;  /* 0x00007610ff027816 */ /* 0x004fc40000000002 */
[----:B----4-:R-:W-:-:S04]  /*6a90*/  @P1 LOP3.LUT R7, R7, R6, RZ, 0x3c, !PT ;  /* 0x0000000607071212 */ /* 0x010fc800078e3cff */
[----:B------:R-:W-:-:S04]  /*6aa0*/  @P1 LOP3.LUT R6, R7, R6, RZ, 0x3c, !PT ;  /* 0x0000000607061212 */ /* 0x000fc800078e3cff */
[----:B------:R-:W-:-:S05]  /*6ab0*/  @P1 LOP3.LUT R7, R7, R6, RZ, 0x3c, !PT ;  /* 0x0000000607071212 */ /* 0x000fca00078e3cff */
[----:B------:R-:W2:Y:S04]  /*6ac0*/  @P1 LDG.E.U16 R2, [R6.64] ;  /* 0x0000000606021981 */ /* 0x000ea8000c1e1500 */
[----:B--2---:R0:W-:Y:S04]  /*6ad0*/  STL [R1+0x5bc], R2 ;  /* 0x0005bc0201007387 */ /* 0x0041e80000100800 */
[----:B0-----:R-:W2:Y:S04]  /*6ae0*/  LDL.LU R2, [R1+0x1690] ;  /* 0x0016900001027983 */ /* 0x001ea80000300800 */
[----:B------:R-:W4:Y:S04]  /*6af0*/  LDL R6, [R1+0xc54] ;  /* 0x000c540001067983 */ /* 0x000f280000100800 */
[----:B------:R-:W4:Y:S01]  /*6b00*/  LDL R7, [R1+0xc58] ;  /* 0x000c580001077983 */ /* 0x000f220000100800 */
[----:B---3--:R-:W-:-:S02]  /*6b10*/  PRMT R3, RZ, 0x7610, R3 ;  /* 0x00007610ff037816 */ /* 0x008fc40000000003 */
[----:B----4-:R-:W-:-:S04]  /*6b20*/  @P1 LOP3.LUT R7, R7, R6, RZ, 0x3c, !PT ;  /* 0x0000000607071212 */ /* 0x010fc800078e3cff */
        /* <DEDUP_REMOVED lines=38> */
[----:B------:R-:W3:Y:S01]  /*6d90*/  @P1 LDG.E.U16 R3, [R6.64] ;  /* 0x0000000606031981 */ /* 0x000ee2000c1e1500 */
[----:B------:R-:W-:-:S03]  /*6da0*/  ISETP.GT.AND P0, PT, R4, 0x2, PT ;  /* 0x000000020400780c */ /* 0x000fc60003f04270 */
        /* <DEDUP_REMOVED lines=1287> */
[----:B0-----:R-:W2:Y:S01]  /*be20*/  LDL.LU R2, [R1+0x1448] ;  /* 0x0014480001027983 */ /* 0x001ea20000300800 */
[----:B------:R-:W4:Y:S02]  /*be30*/  LDL R6, [R1+0x7c4] ;  /* 0x0007c40001067983 */ /* 0x000f240000100800 */
[----:B------:R-:W4:Y:S01]  /*be40*/  LDL R7, [R1+0x7c8] ;  /* 0x0007c80001077983 */ /* 0x000f220000100800 */
[----:B---3--:R-:W-:-:S02]  /*be50*/  PRMT R3, RZ, 0x7610, R3 ;  /* 0x00007610ff037816 */ /* 0x008fc40000000003 */
[----:B----4-:R-:W-:-:S04]  /*be60*/  @P1 LOP3.LUT R7, R7, R6, RZ, 0x3c, !PT ;  /* 0x0000000607071212 */ /* 0x010fc800078e3cff */
[----:B------:R-:W-:-:S04]  /*be70*/  @P1 LOP3.LUT R6, R7, R6, RZ, 0x3c, !PT ;  /* 0x0000000607061212 */ /* 0x000fc800078e3cff */
[----:B------:R-:W-:-:S05]  /*be80*/  @P1 LOP3.LUT R7, R7, R6, RZ, 0x3c, !PT ;  /* 0x0000000607071212 */ /* 0x000fca00078e3cff */
[----:B------:R-:W3:Y:S04]  /*be90*/  @P1 LDG.E.U16 R3, [R6.64] ;  /* 0x0000000606031981 */ /* 0x000ee8000c1e1500 */
[----:B---3--:R0:W-:Y:S04]  /*bea0*/  STL [R1+0x36c], R3 ;  /* 0x00036c0301007387 */ /* 0x0081e80000100800 */
[----:B0-----:R-:W3:Y:S01]  /*beb0*/  LDL.LU R3, [R1+0x1444] ;  /* 0x0014440001037983 */ /* 0x001ee20000300800 */
[----:B------:R-:W4:Y:S02]  /*bec0*/  LDL R6, [R1+0x7bc] ;  /* 0x0007bc0001067983 */ /* 0x000f240000100800 */
        /* <DEDUP_REMOVED lines=17> */
[----:B0-----:R-:W3:Y:S01]  /*bfe0*/  LDL.LU R3, [R1+0x143c] ;  /* 0x00143c0001037983 */ /* 0x001ee20000300800 */
[----:B------:R-:W4:Y:S02]  /*bff0*/  LDL R6, [R1+0x7ac] ;  /* 0x0007ac0001067983 */ /* 0x000f240000100800 */
[----:B------:R-:W4:Y:S01]  /*c000*/  LDL R7, [R1+0x7b0] ;  /* 0x0007b00001077983 */ /* 0x000f220000100800 */
[----:B--2---:R-:W-:Y:S02]  /*c010*/  PRMT R2, RZ, 0x7610, R2 ;  /* 0x00007610ff027816 */ /* 0x004fe40000000002 */
        /* <DEDUP_REMOVED lines=272> */
[----:B------:R-:W-:-:S02]  /*d120*/  PRMT R28, RZ, 0x7610, R28 ;  /* 0x00007610ff1c7816 */ /* 0x000fc4000000001c */
[----:B----4-:R-:W-:-:S04]  /*d130*/  @P0 LOP3.LUT R7, R7, R6, RZ, 0x3c, !PT ;  /* 0x0000000607070212 */ /* 0x010fc800078e3cff */
[----:B------:R-:W-:-:S04]  /*d140*/  @P0 LOP3.LUT R6, R7, R6, RZ, 0x3c, !PT ;  /* 0x0000000607060212 */ /* 0x000fc800078e3cff */
[----:B------:R-:W-:-:S05]  /*d150*/  @P0 LOP3.LUT R7, R7, R6, RZ, 0x3c, !PT ;  /* 0x0000000607070212 */ /* 0x000fca00078e3cff */
[----:B------:R0:W4:Y:S04]  /*d160*/  @P0 LDG.E.U16 R28, [R6.64] ;  /* 0x00000006061c0981 */ /* 0x000128000c1e1500 */
[----:B0-----:R-:W2:Y:S04]  /*d170*/  LDL R6, [R1+0x6ac] ;  /* 0x0006ac0001067983 */ /* 0x001ea80000100800 */
[----:B------:R-:W2:Y:S01]  /*d180*/  LDL R7, [R1+0x6b0] ;  /* 0x0006b00001077983 */ /* 0x000ea20000100800 */
[----:B------:R-:W-:Y:S02]  /*d190*/  ISETP.GT.AND P1, PT, R4, 0x18, PT ;  /* 0x000000180400780c */ /* 0x000fe40003f24270 */
[----:B---3--:R-:W-:-:S11]  /*d1a0*/  PRMT R3, RZ, 0x7610, R3 ;  /* 0x00007610ff037816 */ /* 0x008fd60000000003 */
[----:B--2---:R-:W-:-:S04]  /*d1b0*/  @P1 LOP3.LUT R7, R7, R6, RZ, 0x3c, !PT ;  /* 0x0000000607071212 */ /* 0x004fc800078e3cff */
[----:B------:R-:W-:-:S04]  /*d1c0*/  @P1 LOP3.LUT R6, R7, R6, RZ, 0x3c, !PT ;  /* 0x0000000607061212 */ /* 0x000fc800078e3cff */
[----:B------:R-:W-:-:S05]  /*d1d0*/  @P1 LOP3.LUT R7, R7, R6, RZ, 0x3c, !PT ;  /* 0x0000000607071212 */ /* 0x000fca00078e3cff */
[----:B------:R-:W2:Y:S04]  /*d1e0*/  @P1 LDG.E.U16 R3, [R6.64] ;  /* 0x0000000606031981 */ /* 0x000ea8000c1e1500 */
[----:B----4-:R-:W-:Y:S04]  /*d1f0*/  STL [R1+0x12c0], R28 ;  /* 0x0012c01c01007387 */ /* 0x010fe80000100800 */
[----:B--2---:R0:W-:Y:S04]  /*d200*/  STL [R1+0x2e4], R3 ;  /* 0x0002e40301007387 */ /* 0x0041e80000100800 */
[----:B0-----:R-:W2:Y:S01]  /*d210*/  LDL.LU R3, [R1+0x13c0] ;  /* 0x0013c00001037983 */ /* 0x001ea20000300800 */
[----:B------:R-:W3:Y:S02]  /*d220*/  LDL R6, [R1+0x6a4] ;  /* 0x0006a40001067983 */ /* 0x000ee40000100800 */
[----:B------:R-:W3:Y:S01]  /*d230*/  LDL R7, [R1+0x6a8] ;  /* 0x0006a80001077983 */ /* 0x000ee20000100800 */
[----:B------:R-:W-:-:S02]  /*d240*/  PRMT R2, RZ, 0x7610, R2 ;  /* 0x00007610ff027816 */ /* 0x000fc40000000002 */
[----:B---3--:R-:W-:-:S04]  /*d250*/  @P1 LOP3.LUT R7, R7, R6, RZ, 0x3c, !PT ;  /* 0x0000000607071212 */ /* 0x008fc800078e3cff */
        /* <DEDUP_REMOVED lines=62> */
[----:B------:R-:W-:Y:S02]  /*d640*/  PRMT R14, RZ, 0x7610, R14 ;  /* 0x00007610ff0e7816 */ /* 0x000fe4000000000e */
[----:B----4-:R-:W-:-:S04]  /*d650*/  @P2 LOP3.LUT R7, R7, R6, RZ, 0x3c, !PT ;  /* 0x0000000607072212 */ /* 0x010fc800078e3cff */
[----:B------:R-:W-:-:S04]  /*d660*/  @P2 LOP3.LUT R6, R7, R6, RZ, 0x3c, !PT ;  /* 0x0000000607062212 */ /* 0x000fc800078e3cff */
[----:B------:R-:W-:-:S05]  /*d670*/  @P2 LOP3.LUT R7, R7, R6, RZ, 0x3c, !PT ;  /* 0x0000000607072212 */ /* 0x000fca00078e3cff */
[----:B------:R-:W4:Y:S04]  /*d680*/  @P2 LDG.E.U16 R14, [R6.64] ;  /* 0x00000006060e2981 */ /* 0x000f28000c1e1500 */
[----:B----4-:R0:W-:Y:S04]  /*d690*/  STL [R1+0x8c], R14 ;  /* 0x00008c0e01007387 */ /* 0x0101e80000100800 */
[----:B0-----:R-:W4:Y:S01]  /*d6a0*/  LDL.LU R14, [R1+0x13a0] ;  /* 0x0013a000010e7983 */ /* 0x001f220000300800 */
[----:B------:R-:W2:Y:S02]  /*d6b0*/  LDL R6, [R1+0x664] ;  /* 0x0006640001067983 */ /* 0x000ea40000100800 */
[----:B------:R-:W2:Y:S01]  /*d6c0*/  LDL R7, [R1+0x668] ;  /* 0x0006680001077983 */ /* 0x000ea20000100800 */
[----:B------:R-:W-:-:S02]  /*d6d0*/  PRMT R15, RZ, 0x7610, R15 ;  /* 0x00007610ff0f7816 */ /* 0x000fc4000000000f */
[----:B--2---:R-:W-:-:S04]  /*d6e0*/  @P2 LOP3.LUT R7, R7, R6, RZ, 0x3c, !PT ;  /* 0x0000000607072212 */ /* 0x004fc800078e3cff */
[----:B------:R-:W-:-:S04]  /*d6f0*/  @P2 LOP3.LUT R6, R7, R6, RZ, 0x3c, !PT ;  /* 0x0000000607062212 */ /* 0x000fc800078e3cff */
[----:B------:R-:W-:-:S05]  /*d700*/  @P2 LOP3.LUT R7, R7, R6, RZ, 0x3c, !PT ;  /* 0x0000000607072212 */ /* 0x000fca00078e3cff */
[----:B------:R-:W2:Y:S04]  /*d710*/  @P2 LDG.E.U16 R15, [R6.64] ;  /* 0x00000006060f2981 */ /* 0x000ea8000c1e1500 */
[----:B--2---:R0:W-:Y:S04]  /*d720*/  STL [R1+0x88], R15 ;  /* 0x0000880f01007387 */ /* 0x0041e80000100800 */
[----:B0-----:R-:W2:Y:S01]  /*d730*/  LDL.LU R15, [R1+0x139c] ;  /* 0x00139c00010f7983 */ /* 0x001ea20000300800 */
        /* <DEDUP_REMOVED lines=24> */
[----:B------:R0:W2:Y:S04]  /*d8c0*/  @P2 LDG.E.U16 R3, [R6.64] ;  /* 0x0000000606032981 */ /* 0x0000a8000c1e1500 */
[----:B0-----:R-:W2:Y:S04]  /*d8d0*/  LDL R6, [R1+0x644] ;  /* 0x0006440001067983 */ /* 0x001ea80000100800 */
[----:B------:R-:W2:Y:S01]  /*d8e0*/  LDL R7, [R1+0x648] ;  /* 0x0006480001077983 */ /* 0x000ea20000100800 */
[----:B------:R-:W-:Y:S02]  /*d8f0*/  PRMT R16, RZ, 0x7610, R16 ;  /* 0x00007610ff107816 */ /* 0x000fe40000000010 */
[----:B--2---:R-:W-:-:S04]  /*d900*/  @P2 LOP3.LUT R7, R7, R6, RZ, 0x3c, !PT ;  /* 0x0000000607072212 */ /* 0x004fc800078e3cff */
[----:B------:R-:W-:-:S04]  /*d910*/  @P2 LOP3.LUT R6, R7, R6, RZ, 0x3c, !PT ;  /* 0x0000000607062212 */ /* 0x000fc800078e3cff */
[----:B------:R-:W-:-:S05]  /*d920*/  @P2 LOP3.LUT R7, R7, R6, RZ, 0x3c, !PT ;  /* 0x0000000607072212 */ /* 0x000fca00078e3cff */
[----:B------:R-:W2:Y:S04]  /*d930*/  @P2 LDG.E.U16 R16, [R6.64] ;  /* 0x0000000606102981 */ /* 0x000ea8000c1e1500 */
[----:B------:R-:W-:Y:S04]  /*d940*/  STL [R1+0x134c], R3 ;  /* 0x00134c0301007387 */ /* 0x000fe80000100800 */
        /* <DEDUP_REMOVED lines=17> */
[----:B------:R-:W2:Y:S01]  /*da60*/  @P2 LDG.E.U16 R12, [R6.64] ;  /* 0x00000006060c2981 */ /* 0x000ea2000c1e1500 */
[----:B------:R-:W-:-:S03]  /*da70*/  ISETP.GT.AND P1, PT, R4, 0x1a, PT ;  /* 0x0000001a0400780c */ /* 0x000fc60003f24270 */
[----:B--2---:R0:W-:Y:S04]  /*da80*/  STL [R1+0x70], R12 ;  /* 0x0000700c01007387 */ /* 0x0041e80000100800 */
[----:B0-----:R-:W2:Y:S01]  /*da90*/  LDL.LU R12, [R1+0x1388] ;  /* 0x00138800010c7983 */ /* 0x001ea20000300800 */
[----:B------:R-:W2:Y:S02]  /*daa0*/  LDL R6, [R1+0x62c] ;  /* 0x00062c0001067983 */ /* 0x000ea40000100800 */
[----:B------:R-:W2:Y:S01]  /*dab0*/  LDL R7, [R1+0x630] ;  /* 0x0006300001077983 */ /* 0x000ea20000100800 */
[----:B------:R-:W-:Y:S02]  /*dac0*/  PRMT R11, RZ, 0x7610, R11 ;  /* 0x00007610ff0b7816 */ /* 0x000fe4000000000b */
        /* <DEDUP_REMOVED lines=101> */
[----:B------:R0:W-:Y:S04]  /*e120*/  STL [R1+0x44], R3 ;  /* 0x0000440301007387 */ /* 0x0001e80000100800 */
[----:B0-----:R-:W3:Y:S04]  /*e130*/  LDL R3, [R1+0xcc0] ;  /* 0x000cc00001037983 */ /* 0x001ee80000100800 */
        /* <DEDUP_REMOVED lines=36> */
[----:B------:R-:W-:Y:S02]  /*e380*/  ISETP.GT.AND P1, PT, R4, 0x1c, PT ;  /* 0x0000001c0400780c */ /* 0x000fe40003f24270 */
[----:B------:R-:W-:Y:S01]  /*e390*/  PRMT R0, RZ, 0x7610, R0 ;  /* 0x00007610ff007816 */ /* 0x000fe20000000000 */
[----:B--2---:R0:W-:Y:S04]  /*e3a0*/  STL [R1+0x30], R22 ;  /* 0x0000301601007387 */ /* 0x0041e80000100800 */
[----:B0-----:R-:W2:Y:S01]  /*e3b0*/  LDL.LU R22, [R1+0x1350] ;  /* 0x0013500001167983 */ /* 0x001ea20000300800 */
[----:B------:R-:W2:Y:S05]  /*e3c0*/  LDL R7, [R1+0xcbc] ;  /* 0x000cbc0001077983 */ /* 0x000eaa0000100800 */
[----:B---3--:R-:W-:Y:S01]  /*e3d0*/  @P1 IMAD.MOV.U32 R6, RZ, RZ, R3 ;  /* 0x000000ffff061224 */ /* 0x008fe200078e0003 */
[----:B------:R-:W-:Y:S01]  /*e3e0*/  PRMT R2, RZ, 0x7610, R2 ;  /* 0x00007610ff027816 */ /* 0x000fe20000000002 */
[----:B------:R-:W3:Y:S04]  /*e3f0*/  LDL R3, [R1+0xcac] ;  /* 0x000cac0001037983 */ /* 0x000ee80000100800 */
[----:B--2---:R0:W2:Y:S04]  /*e400*/  @P1 LDG.E.U16 R0, [R6.64] ;  /* 0x0000000606001981 */ /* 0x0040a8000c1e1500 */
[----:B0-----:R-:W2:Y:S04]  /*e410*/  LDL R6, [R1+0xcb8] ;  /* 0x000cb80001067983 */ /* 0x001ea80000100800 */
[----:B------:R-:W2:Y:S02]  /*e420*/  LDL R7, [R1+0xccc] ;  /* 0x000ccc0001077983 */ /* 0x000ea40000100800 */
[----:B--2---:R-:W-:-:S04]  /*e430*/  @P1 LOP3.LUT R7, R7, R6, RZ, 0x3c, !PT ;  /* 0x0000000607071212 */ /* 0x004fc800078e3cff */
[----:B------:R-:W-:-:S04]  /*e440*/  @P1 LOP3.LUT R6, R7, R6, RZ, 0x3c, !PT ;  /* 0x0000000607061212 */ /* 0x000fc800078e3cff */
[----:B------:R-:W-:-:S05]  /*e450*/  @P1 LOP3.LUT R7, R7, R6, RZ, 0x3c, !PT ;  /* 0x0000000607071212 */ /* 0x000fca00078e3cff */
[----:B------:R-:W2:Y:S04]  /*e460*/  @P1 LDG.E.U16 R2, [R6.64] ;  /* 0x0000000606021981 */ /* 0x000ea8000c1e1500 */
[----:B------:R0:W-:Y:S04]  /*e470*/  STL [R1+0x2c], R0 ;  /* 0x00002c0001007387 */ /* 0x0001e80000100800 */
[----:B0-----:R-:W3:Y:S04]  /*e480*/  LDL R0, [R1+0xce8] ;  /* 0x000ce80001007983 */ /* 0x001ee80000100800 */
[----:B--2---:R-:W-:Y:S01]  /*e490*/  STL [R1+0x28], R2 ;  /* 0x0000280201007387 */ /* 0x004fe20000100800 */
[----:B------:R-:W2:Y:S02]  /*e4a0*/  LDL R6, [R1+0xcc8] ;  /* 0x000cc80001067983 */ /* 0x000ea40000100800 */
[----:B------:R-:W2:Y:S01]  /*e4b0*/  LDL R7, [R1+0xcd4] ;  /* 0x000cd40001077983 */ /* 0x000ea20000100800 */
[----:B------:R-:W-:-:S02]  /*e4c0*/  PRMT R28, RZ, 0x7610, R28 ;  /* 0x00007610ff1c7816 */ /* 0x000fc4000000001c */
[----:B--2---:R-:W-:-:S04]  /*e4d0*/  @P1 LOP3.LUT R7, R7, R6, RZ, 0x3c, !PT ;  /* 0x0000000607071212 */ /* 0x004fc800078e3cff */
[----:B------:R-:W-:-:S04]  /*e4e0*/  @P1 LOP3.LUT R6, R7, R6, RZ, 0x3c, !PT ;  /* 0x0000000607061212 */ /* 0x000fc800078e3cff */
[----:B------:R-:W-:-:S05]  /*e4f0*/  @P1 LOP3.LUT R7, R7, R6, RZ, 0x3c, !PT ;  /* 0x0000000607071212 */ /* 0x000fca00078e3cff */
[----:B------:R0:W2:Y:S04]  /*e500*/  @P1 LDG.E.U16 R28, [R6.64] ;  /* 0x00000006061c1981 */ /* 0x0000a8000c1e1500 */
[----:B0-----:R-:W3:Y:S04]  /*e510*/  LDL R6, [R1+0xcd0] ;  /* 0x000cd00001067983 */ /* 0x001ee80000100800 */
[----:B------:R-:W3:Y:S01]  /*e520*/  LDL R7, [R1+0xcdc] ;  /* 0x000cdc0001077983 */ /* 0x000ee20000100800 */
[----:B----4-:R-:W-:-:S03]  /*e530*/  PRMT R14, RZ, 0x7610, R14 ;  /* 0x00007610ff0e7816 */ /* 0x010fc6000000000e */
[----:B--2---:R0:W-:Y:S04]  /*e540*/  STL [R1+0x1320], R28 ;  /* 0x0013201c01007387 */ /* 0x0041e80000100800 */
[----:B0-----:R-:W2:Y:S01]  /*e550*/  LDL R28, [R1+0xce0] ;  /* 0x000ce000011c7983 */ /* 0x001ea20000100800 */
[----:B---3--:R-:W-:-:S04]  /*e560*/  @P1 LOP3.LUT R7, R7, R6, RZ, 0x3c, !PT ;  /* 0x0000000607071212 */ /* 0x008fc800078e3cff */
[----:B------:R-:W-:-:S04]  /*e570*/  @P1 LOP3.LUT R6, R7, R6, RZ, 0x3c, !PT ;  /* 0x0000000607061212 */ /* 0x000fc800078e3cff */
[----:B------:R-:W-:-:S05]  /*e580*/  @P1 LOP3.LUT R7, R7, R6, RZ, 0x3c, !PT ;  /* 0x0000000607071212 */ /* 0x000fca00078e3cff */
[----:B------:R0:W3:Y:S04]  /*e590*/  @P1 LDG.E.U16 R14, [R6.64] ;  /* 0x00000006060e1981 */ /* 0x0000e8000c1e1500 */
[----:B0-----:R-:W4:Y:S01]  /*e5a0*/  LDL R7, [R1+0xcd8] ;  /* 0x000cd80001077983 */ /* 0x001f220000100800 */
[----:B------:R-:W-:Y:S02]  /*e5b0*/  PRMT R15, RZ, 0x7610, R15 ;  /* 0x00007610ff0f7816 */ /* 0x000fe4000000000f */
[----:B------:R-:W-:Y:S01]  /*e5c0*/  PRMT R27, RZ, 0x7610, R27 ;  /* 0x00007610ff1b7816 */ /* 0x000fe2000000001b */
[----:B--2---:R-:W-:-:S05]  /*e5d0*/  @P1 IMAD.MOV.U32 R6, RZ, RZ, R28 ;  /* 0x000000ffff061224 */ /* 0x004fca00078e001c */
[----:B----4-:R0:W2:Y:S02]  /*e5e0*/  @P1 LDG.E.U16 R15, [R6.64] ;  /* 0x00000006060f1981 */ /* 0x0100a4000c1e1500 */
[----:B0-----:R-:W-:Y:S02]  /*e5f0*/  @P1 IMAD.MOV.U32 R6, RZ, RZ, R0 ;  /* 0x000000ffff061224 */ /* 0x001fe400078e0000 */
[----:B------:R-:W-:-:S05]  /*e600*/  @P1 IMAD.MOV.U32 R7, RZ, RZ, R3 ;  /* 0x000000ffff071224 */ /* 0x000fca00078e0003 */
[----:B------:R0:W4:Y:S04]  /*e610*/  @P1 LDG.E.U16 R27, [R6.64] ;  /* 0x00000006061b1981 */ /* 0x000128000c1e1500 */
[----:B---3--:R1:W-:Y:S01]  /*e620*/  STL [R1+0x8], R14 ;  /* 0x0000080e01007387 */ /* 0x0083e20000100800 */
[----:B------:R-:W3:Y:S03]  /*e630*/  LDL R28, [R1+0xcfc] ;  /* 0x000cfc00011c7983 */ /* 0x000ee60000100800 */
[----:B-1----:R-:W3:Y:S04]  /*e640*/  LDL R14, [R1+0xd04] ;  /* 0x000d0400010e7983 */ /* 0x002ee80000100800 */
[----:B--2---:R1:W-:Y:S01]  /*e650*/  STL [R1], R15 ;  /* 0x0000000f01007387 */ /* 0x0043e20000100800 */
[----:B0-----:R-:W2:Y:S02]  /*e660*/  LDL R6, [R1+0xce4] ;  /* 0x000ce40001067983 */ /* 0x001ea40000100800 */
[----:B------:R-:W2:Y:S02]  /*e670*/  LDL R7, [R1+0xcf4] ;  /* 0x000cf40001077983 */ /* 0x000ea40000100800 */
[----:B------:R-:W3:Y:S01]  /*e680*/  LDL R3, [R1+0xcf8] ;  /* 0x000cf80001037983 */ /* 0x000ee20000100800 */
[----:B------:R-:W3:Y:S04]  /*e690*/  LDL R0, [R1+0xd0c] ;  /* 0x000d0c0001007983 */ /* 0x000ee80000100800 */
[----:B-1----:R-:W3:Y:S04]  /*e6a0*/  LDL R15, [R1+0xd00] ;  /* 0x000d0000010f7983 */ /* 0x002ee80000100800 */
[----:B----4-:R0:W-:Y:S04]  /*e6b0*/  STL [R1+0x1324], R27 ;  /* 0x0013241b01007387 */ /* 0x0101e80000100800 */
[----:B0-----:R-:W4:Y:S01]  /*e6c0*/  LDL R27, [R1+0xcf0] ;  /* 0x000cf000011b7983 */ /* 0x001f220000100800 */
[----:B------:R-:W-:-:S02]  /*e6d0*/  PRMT R24, RZ, 0x7610, R24 ;  /* 0x00007610ff187816 */ /* 0x000fc40000000018 */
[----:B------:R-:W-:Y:S02]  /*e6e0*/  ISETP.GT.AND P2, PT, R4, 0x1d, PT ;  /* 0x0000001d0400780c */ /* 0x000fe40003f44270 */
[----:B------:R-:W-:Y:S02]  /*e6f0*/  PRMT R16, RZ, 0x7610, R16 ;  /* 0x00007610ff107816 */ /* 0x000fe40000000010 */
[----:B------:R-:W-:Y:S02]  /*e700*/  PRMT R13, RZ, 0x7610, R13 ;  /* 0x00007610ff0d7816 */ /* 0x000fe4000000000d */
[----:B--2---:R-:W-:-:S04]  /*e710*/  @P1 LOP3.LUT R7, R7, R6, RZ, 0x3c, !PT ;  /* 0x0000000607071212 */ /* 0x004fc800078e3cff */
[----:B------:R-:W-:-:S04]  /*e720*/  @P1 LOP3.LUT R6, R7, R6, RZ, 0x3c, !PT ;  /* 0x0000000607061212 */ /* 0x000fc800078e3cff */
[----:B------:R-:W-:-:S05]  /*e730*/  @P1 LOP3.LUT R7, R7, R6, RZ, 0x3c, !PT ;  /* 0x0000000607071212 */ /* 0x000fca00078e3cff */
[----:B------:R3:W2:Y:S02]  /*e740*/  @P1 LDG.E.U16 R24, [R6.64] ;  /* 0x0000000606181981 */ /* 0x0006a4000c1e1500 */
[----:B---3--:R-:W-:Y:S02]  /*e750*/  @P1 IMAD.MOV.U32 R6, RZ, RZ, R14 ;  /* 0x000000ffff061224 */ /* 0x008fe400078e000e */
[----:B----4-:R-:W-:-:S05]  /*e760*/  @P1 IMAD.MOV.U32 R7, RZ, RZ, R27 ;  /* 0x000000ffff071224 */ /* 0x010fca00078e001b */
[----:B------:R0:W3:Y:S02]  /*e770*/  @P1 LDG.E.U16 R16, [R6.64] ;  /* 0x0000000606101981 */ /* 0x0000e4000c1e1500 */
[----:B0-----:R-:W-:Y:S02]  /*e780*/  @P2 IMAD.MOV.U32 R6, RZ, RZ, R15 ;  /* 0x000000ffff062224 */ /* 0x001fe400078e000f */
[----:B------:R-:W-:-:S05]  /*e790*/  @P2 IMAD.MOV.U32 R7, RZ, RZ, R28 ;  /* 0x000000ffff072224 */ /* 0x000fca00078e001c */
[----:B------:R0:W4:Y:S01]  /*e7a0*/  @P2 LDG.E.U16 R13, [R6.64] ;  /* 0x00000006060d2981 */ /* 0x000122000c1e1500 */
[----:B------:R-:W-:Y:S01]  /*e7b0*/  PRMT R12, RZ, 0x7610, R12 ;  /* 0x00007610ff0c7816 */ /* 0x000fe2000000000c */
[----:B0-----:R-:W-:Y:S02]  /*e7c0*/  @P2 IMAD.MOV.U32 R6, RZ, RZ, R0 ;  /* 0x000000ffff062224 */ /* 0x001fe400078e0000 */
[----:B------:R-:W-:-:S05]  /*e7d0*/  @P2 IMAD.MOV.U32 R7, RZ, RZ, R3 ;  /* 0x000000ffff072224 */ /* 0x000fca00078e0003 */
[----:B------:R0:W4:Y:S04]  /*e7e0*/  @P2 LDG.E.U16 R12, [R6.64] ;  /* 0x00000006060c2981 */ /* 0x000128000c1e1500 */
[----:B--2---:R-:W-:Y:S01]  /*e7f0*/  STL [R1+0x1328], R24 ;  /* 0x0013281801007387 */ /* 0x004fe20000100800 */
[----:B------:R-:W2:Y:S03]  /*e800*/  LDL R14, [R1+0xd14] ;  /* 0x000d1400010e7983 */ /* 0x000ea60000100800 */
[----:B---3--:R-:W-:Y:S01]  /*e810*/  STL [R1+0x132c], R16 ;  /* 0x00132c1001007387 */ /* 0x008fe20000100800 */
[----:B------:R-:W3:Y:S03]  /*e820*/  LDL R27, [R1+0xd1c] ;  /* 0x000d1c00011b7983 */ /* 0x000ee60000100800 */
[----:B----4-:R-:W-:Y:S01]  /*e830*/  STL [R1+0x1310], R13 ;  /* 0x0013100d01007387 */ /* 0x010fe20000100800 */
[----:B0-----:R-:W4:Y:S01]  /*e840*/  LDL R7, [R1+0xd08] ;  /* 0x000d080001077983 */ /* 0x001f220000100800 */
[----:B------:R-:W-:Y:S01]  /*e850*/  PRMT R11, RZ, 0x7610, R11 ;  /* 0x00007610ff0b7816 */ /* 0x000fe2000000000b */
[----:B------:R-:W3:Y:S01]  /*e860*/  LDL R28, [R1+0xd18] ;  /* 0x000d1800011c7983 */ /* 0x000ee20000100800 */
[----:B------:R-:W3:Y:S04]  /*e870*/  LDL R15, [R1+0xd20] ;  /* 0x000d2000010f7983 */ /* 0x000ee80000100800 */
[----:B------:R-:W3:Y:S04]  /*e880*/  LDL R3, [R1+0xcec] ;  /* 0x000cec0001037983 */ /* 0x000ee80000100800 */
[----:B------:R-:W3:Y:S04]  /*e890*/  LDL R0, [R1+0xd28] ;  /* 0x000d280001007983 */ /* 0x000ee80000100800 */
[----:B------:R0:W-:Y:S04]  /*e8a0*/  STL [R1+0x1314], R12 ;  /* 0x0013140c01007387 */ /* 0x0001e80000100800 */
[----:B0-----:R-:W3:Y:S01]  /*e8b0*/  LDL R12, [R1+0xd34] ;  /* 0x000d3400010c7983 */ /* 0x001ee20000100800 */
[----:B--2---:R-:W-:-:S03]  /*e8c0*/  @P2 IMAD.MOV.U32 R6, RZ, RZ, R14 ;  /* 0x000000ffff062224 */ /* 0x004fc600078e000e */
[----:B------:R-:W2:Y:S04]  /*e8d0*/  LDL R14, [R1+0xd24] ;  /* 0x000d2400010e7983 */ /* 0x000ea80000100800 */
[----:B----4-:R0:W4:Y:S04]  /*e8e0*/  @P2 LDG.E.U16 R11, [R6.64] ;  /* 0x00000006060b2981 */ /* 0x010128000c1e1500 */
[----:B0-----:R-:W2:Y:S01]  /*e8f0*/  LDL R7, [R1+0xd10] ;  /* 0x000d100001077983 */ /* 0x001ea20000100800 */
[----:B------:R-:W-:Y:S01]  /*e900*/  PRMT R10, RZ, 0x7610, R10 ;  /* 0x00007610ff0a7816 */ /* 0x000fe2000000000a */
[----:B---3--:R-:W-:Y:S01]  /*e910*/  @P2 IMAD.MOV.U32 R6, RZ, RZ, R27 ;  /* 0x000000ffff062224 */ /* 0x008fe200078e001b */
[----:B------:R-:W-:-:S02]  /*e920*/  PRMT R9, RZ, 0x7610, R9 ;  /* 0x00007610ff097816 */ /* 0x000fc40000000009 */
[----:B------:R-:W-:Y:S02]  /*e930*/  PRMT R8, RZ, 0x7610, R8 ;  /* 0x00007610ff087816 */ /* 0x000fe40000000008 */
[----:B--2---:R0:W2:Y:S02]  /*e940*/  @P2 LDG.E.U16 R10, [R6.64] ;  /* 0x00000006060a2981 */ /* 0x0040a4000c1e1500 */
[----:B0-----:R-:W-:Y:S02]  /*e950*/  @P2 IMAD.MOV.U32 R6, RZ, RZ, R15 ;  /* 0x000000ffff062224 */ /* 0x001fe400078e000f */
[----:B------:R-:W-:-:S05]  /*e960*/  @P2 IMAD.MOV.U32 R7, RZ, RZ, R28 ;  /* 0x000000ffff072224 */ /* 0x000fca00078e001c */
[----:B------:R0:W3:Y:S02]  /*e970*/  @P2 LDG.E.U16 R9, [R6.64] ;  /* 0x0000000606092981 */ /* 0x0000e4000c1e1500 */
[----:B0-----:R-:W-:Y:S02]  /*e980*/  @P2 IMAD.MOV.U32 R6, RZ, RZ, R0 ;  /* 0x000000ffff062224 */ /* 0x001fe400078e0000 */
[----:B------:R-:W-:-:S05]  /*e990*/  @P2 IMAD.MOV.U32 R7, RZ, RZ, R3 ;  /* 0x000000ffff072224 */ /* 0x000fca00078e0003 */
[----:B------:R0:W3:Y:S04]  /*e9a0*/  @P2 LDG.E.U16 R8, [R6.64] ;  /* 0x0000000606082981 */ /* 0x0000e8000c1e1500 */
[----:B----4-:R1:W-:Y:S01]  /*e9b0*/  STL [R1+0x1318], R11 ;  /* 0x0013180b01007387 */ /* 0x0103e20000100800 */
[----:B------:R-:W4:Y:S02]  /*e9c0*/  LDL R27, [R1+0xd30] ;  /* 0x000d3000011b7983 */ /* 0x000f240000100800 */
[----:B------:R-:W-:Y:S02]  /*e9d0*/  @P2 IMAD.MOV.U32 R15, RZ, RZ, R14 ;  /* 0x000000ffff0f2224 */ /* 0x000fe400078e000e */
[----:B------:R-:W-:Y:S01]  /*e9e0*/  @P2 IMAD.MOV.U32 R14, RZ, RZ, R12 ;  /* 0x000000ffff0e2224 */ /* 0x000fe200078e000c */
[----:B0-----:R-:W-:Y:S01]  /*e9f0*/  PRMT R7, RZ, 0x7610, R7 ;  /* 0x00007610ff077816 */ /* 0x001fe20000000007 */
[----:B-1----:R-:W4:Y:S05]  /*ea00*/  LDL R11, [R1+0xd3c] ;  /* 0x000d3c00010b7983 */ /* 0x002f2a0000100800 */
[----:B------:R4:W4:Y:S01]  /*ea10*/  @P2 LDG.E.U16 R7, [R14.64] ;  /* 0x000000060e072981 */ /* 0x000922000c1e1500 */
[----:B------:R-:W-:-:S03]  /*ea20*/  PRMT R6, RZ, 0x7610, R6 ;  /* 0x00007610ff067816 */ /* 0x000fc60000000006 */
[----:B--2---:R-:W-:Y:S04]  /*ea30*/  STL [R1+0x131c], R10 ;  /* 0x00131c0a01007387 */ /* 0x004fe80000100800 */
[----:B---3--:R0:W-:Y:S01]  /*ea40*/  STL [R1+0x1330], R9 ;  /* 0x0013300901007387 */ /* 0x0081e20000100800 */
[----:B------:R-:W2:Y:S02]  /*ea50*/  LDL R3, [R1+0x6b4] ;  /* 0x0006b40001037983 */ /* 0x000ea40000100800 */
[----:B------:R-:W3:Y:S01]  /*ea60*/  LDL R0, [R1+0x6b8] ;  /* 0x0006b80001007983 */ /* 0x000ee20000100800 */
[----:B------:R-:W-:Y:S01]  /*ea70*/  STL [R1+0x1334], R8 ;  /* 0x0013340801007387 */ /* 0x000fe20000100800 */
[----:B------:R-:W3:Y:S03]  /*ea80*/  LDL R12, [R1+0xd38] ;  /* 0x000d3800010c7983 */ /* 0x000ee60000100800 */
[----:B0-----:R-:W3:Y:S01]  /*ea90*/  LDL R9, [R1+0xd40] ;  /* 0x000d400001097983 */ /* 0x001ee20000100800 */
[----:B----4-:R-:W-:-:S02]  /*eaa0*/  @P2 IMAD.MOV.U32 R15, RZ, RZ, R27 ;  /* 0x000000ffff0f2224 */ /* 0x010fc400078e001b */
[----:B------:R-:W-:-:S05]  /*eab0*/  @P2 IMAD.MOV.U32 R14, RZ, RZ, R11 ;  /* 0x000000ffff0e2224 */ /* 0x000fca00078e000b */
[----:B------:R2:W4:Y:S04]  /*eac0*/  @P2 LDG.E.U16 R6, [R14.64] ;  /* 0x000000060e062981 */ /* 0x000528000c1e1500 */
[----:B------:R0:W-:Y:S01]  /*ead0*/  STL [R1+0x1338], R7 ;  /* 0x0013380701007387 */ /* 0x0001e20000100800 */
[----:B------:R-:W4:Y:S03]  /*eae0*/  LDL R11, [R1+0xd2c] ;  /* 0x000d2c00010b7983 */ /* 0x000f260000100800 */
[----:B0-----:R-:W4:Y:S01]  /*eaf0*/  LDL R7, [R1+0xd48] ;  /* 0x000d480001077983 */ /* 0x001f220000100800 */
[----:B------:R-:W-:Y:S02]  /*eb00*/  ISETP.GT.AND P1, PT, R4, 0x1e, PT ;  /* 0x0000001e0400780c */ /* 0x000fe40003f24270 */
[----:B------:R-:W-:-:S02]  /*eb10*/  PRMT R29, RZ, 0x7610, R29 ;  /* 0x00007610ff1d7816 */ /* 0x000fc4000000001d */
[----:B------:R-:W-:Y:S01]  /*eb20*/  PRMT R8, RZ, 0x7610, R8 ;  /* 0x00007610ff087816 */ /* 0x000fe20000000008 */
[----:B--2---:R-:W-:Y:S02]  /*eb30*/  @P0 IMAD.MOV.U32 R15, RZ, RZ, R3 ;  /* 0x000000ffff0f0224 */ /* 0x004fe400078e0003 */
[----:B---3--:R-:W-:-:S05]  /*eb40*/  @P0 IMAD.MOV.U32 R14, RZ, RZ, R0 ;  /* 0x000000ffff0e0224 */ /* 0x008fca00078e0000 */
[----:B------:R0:W2:Y:S02]  /*eb50*/  @P0 LDG.E.U16 R29, [R14.64] ;  /* 0x000000060e1d0981 */ /* 0x0000a4000c1e1500 */
[----:B0-----:R-:W-:Y:S02]  /*eb60*/  @P1 IMAD.MOV.U32 R15, RZ, RZ, R12 ;  /* 0x000000ffff0f1224 */ /* 0x001fe400078e000c */
[----:B------:R-:W-:-:S05]  /*eb70*/  @P1 IMAD.MOV.U32 R14, RZ, RZ, R9 ;  /* 0x000000ffff0e1224 */ /* 0x000fca00078e0009 */
[----:B------:R0:W3:Y:S04]  /*eb80*/  @P1 LDG.E.U16 R8, [R14.64] ;  /* 0x000000060e081981 */ /* 0x0000e8000c1e1500 */
[----:B----4-:R1:W-:Y:S01]  /*eb90*/  STL [R1+0x133c], R6 ;  /* 0x00133c0601007387 */ /* 0x0103e20000100800 */
[----:B------:R-:W4:Y:S02]  /*eba0*/  LDL R28, [R1+0xd44] ;  /* 0x000d4400011c7983 */ /* 0x000f240000100800 */
[----:B0-----:R-:W-:Y:S01]  /*ebb0*/  @P1 IMAD.MOV.U32 R15, RZ, RZ, R11 ;  /* 0x000000ffff0f1224 */ /* 0x001fe200078e000b */
[----:B------:R-:W4:Y:S04]  /*ebc0*/  LDL R27, [R1+0xd54] ;  /* 0x000d5400011b7983 */ /* 0x000f280000100800 */
[----:B------:R-:W4:Y:S04]  /*ebd0*/  LDL R3, [R1+0xd50] ;  /* 0x000d500001037983 */ /* 0x000f280000100800 */
[----:B------:R-:W4:Y:S01]  /*ebe0*/  LDL R0, [R1+0xd5c] ;  /* 0x000d5c0001007983 */ /* 0x000f220000100800 */
[----:B-1----:R-:W-:Y:S01]  /*ebf0*/  PRMT R6, RZ, 0x7610, R6 ;  /* 0x00007610ff067816 */ /* 0x002fe20000000006 */
[----:B------:R-:W-:-:S05]  /*ec00*/  @P1 IMAD.MOV.U32 R14, RZ, RZ, R7 ;  /* 0x000000ffff0e1224 */ /* 0x000fca00078e0007 */
[----:B------:R-:W4:Y:S04]  /*ec10*/  @P1 LDG.E.U16 R6, [R14.64] ;  /* 0x000000060e061981 */ /* 0x000f28000c1e1500 */
[----:B--2---:R-:W-:Y:S01]  /*ec20*/  STL [R1+0x12c4], R29 ;  /* 0x0012c41d01007387 */ /* 0x004fe20000100800 */
[----:B------:R-:W2:Y:S03]  /*ec30*/  LDL R9, [R1+0xd58] ;  /* 0x000d580001097983 */ /* 0x000ea60000100800 */
[----:B---3--:R0:W-:Y:S01]  /*ec40*/  STL [R1+0x20], R8 ;  /* 0x0000200801007387 */ /* 0x0081e20000100800 */
[----:B------:R-:W3:Y:S02]  /*ec50*/  LDL R12, [R1+0xd4c] ;  /* 0x000d4c00010c7983 */ /* 0x000ee40000100800 */
[----:B------:R-:W3:Y:S02]  /*ec60*/  LDL R11, [R1+0xd68] ;  /* 0x000d6800010b7983 */ /* 0x000ee40000100800 */
[----:B------:R-:W3:Y:S01]  /*ec70*/  LDL R7, [R1+0xd64] ;  /* 0x000d640001077983 */ /* 0x000ee20000100800 */
[----:B0-----:R-:W3:Y:S04]  /*ec80*/  LDL R8, [R1+0xd60] ;  /* 0x000d600001087983 */ /* 0x001ee80000100800 */
[----:B----4-:R0:W-:Y:S04]  /*ec90*/  STL [R1+0x1c], R6 ;  /* 0x00001c0601007387 */ /* 0x0101e80000100800 */
[----:B0-----:R-:W4:Y:S01]  /*eca0*/  LDL R6, [R1+0xd74] ;  /* 0x000d740001067983 */ /* 0x001f220000100800 */
[----:B------:R-:W-:Y:S01]  /*ecb0*/  PRMT R24, RZ, 0x7610, R24 ;  /* 0x00007610ff187816 */ /* 0x000fe20000000018 */
[----:B------:R-:W-:-:S02]  /*ecc0*/  @P1 IMAD.MOV.U32 R14, RZ, RZ, R27 ;  /* 0x000000ffff0e1224 */ /* 0x000fc400078e001b */
[----:B------:R-:W-:Y:S01]  /*ecd0*/  @P1 IMAD.MOV.U32 R15, RZ, RZ, R28 ;  /* 0x000000ffff0f1224 */ /* 0x000fe200078e001c */
[----:B------:R-:W-:-:S04]  /*ece0*/  PRMT R16, RZ, 0x7610, R16 ;  /* 0x00007610ff107816 */ /* 0x000fc80000000010 */
[----:B------:R0:W4:Y:S01]  /*ecf0*/  @P1 LDG.E.U16 R24, [R14.64] ;  /* 0x000000060e181981 */ /* 0x000122000c1e1500 */
[----:B------:R-:W-:Y:S01]  /*ed00*/  PRMT R13, RZ, 0x7610, R13 ;  /* 0x00007610ff0d7816 */ /* 0x000fe2000000000d */
[----:B0-----:R-:W-:Y:S02]  /*ed10*/  @P1 IMAD.MOV.U32 R14, RZ, RZ, R0 ;  /* 0x000000ffff0e1224 */ /* 0x001fe400078e0000 */
[----:B------:R-:W-:Y:S01]  /*ed20*/  @P1 IMAD.MOV.U32 R15, RZ, RZ, R3 ;  /* 0x000000ffff0f1224 */ /* 0x000fe200078e0003 */
[----:B------:R-:W4:Y:S04]  /*ed30*/  LDL R0, [R1+0xd7c] ;  /* 0x000d7c0001007983 */ /* 0x000f280000100800 */
[----:B------:R-:W4:Y:S04]  /*ed40*/  LDL R3, [R1+0xd70] ;  /* 0x000d700001037983 */ /* 0x000f280000100800 */
[----:B------:R2:W4:Y:S01]  /*ed50*/  @P1 LDG.E.U16 R16, [R14.64] ;  /* 0x000000060e101981 */ /* 0x000522000c1e1500 */
[----:B------:R-:W-:-:S02]  /*ed60*/  PRMT R10, RZ, 0x7610, R10 ;  /* 0x00007610ff0a7816 */ /* 0x000fc4000000000a */
[----:B------:R-:W-:Y:S01]  /*ed70*/  PRMT R26, RZ, 0x7610, R26 ;  /* 0x00007610ff1a7816 */ /* 0x000fe2000000001a */
[----:B--2---:R-:W-:Y:S02]  /*ed80*/  @P1 IMAD.MOV.U32 R15, RZ, RZ, R9 ;  /* 0x000000ffff0f1224 */ /* 0x004fe400078e0009 */
[----:B------:R-:W2:Y:S01]  /*ed90*/  LDL R9, [R1+0xd78] ;  /* 0x000d780001097983 */ /* 0x000ea20000100800 */
[----:B---3--:R-:W-:-:S03]  /*eda0*/  @P1 IMAD.MOV.U32 R14, RZ, RZ, R8 ;  /* 0x000000ffff0e1224 */ /* 0x008fc600078e0008 */
[----:B------:R-:W3:Y:S04]  /*edb0*/  LDL R8, [R1+0xd80] ;  /* 0x000d800001087983 */ /* 0x000ee80000100800 */
[----:B------:R0:W3:Y:S02]  /*edc0*/  @P1 LDG.E.U16 R13, [R14.64] ;  /* 0x000000060e0d1981 */ /* 0x0000e4000c1e1500 */
[----:B0-----:R-:W-:Y:S02]  /*edd0*/  @P1 IMAD.MOV.U32 R14, RZ, RZ, R11 ;  /* 0x000000ffff0e1224 */ /* 0x001fe400078e000b */
[----:B------:R-:W-:-:S05]  /*ede0*/  @P1 IMAD.MOV.U32 R15, RZ, RZ, R12 ;  /* 0x000000ffff0f1224 */ /* 0x000fca00078e000c */
[----:B------:R4:W3:Y:S02]  /*edf0*/  @P1 LDG.E.U16 R10, [R14.64] ;  /* 0x000000060e0a1981 */ /* 0x0008e4000c1e1500 */
[----:B----4-:R-:W-:Y:S02]  /*ee00*/  @P1 IMAD.MOV.U32 R14, RZ, RZ, R6 ;  /* 0x000000ffff0e1224 */ /* 0x010fe400078e0006 */
[----:B------:R-:W-:Y:S01]  /*ee10*/  @P1 IMAD.MOV.U32 R15, RZ, RZ, R7 ;  /* 0x000000ffff0f1224 */ /* 0x000fe200078e0007 */
[----:B------:R-:W4:Y:S04]  /*ee20*/  LDL R6, [R1+0xd88] ;  /* 0x000d880001067983 */ /* 0x000f280000100800 */
[----:B------:R-:W4:Y:S04]  /*ee30*/  LDL R7, [R1+0xd6c] ;  /* 0x000d6c0001077983 */ /* 0x000f280000100800 */
[----:B------:R0:W4:Y:S01]  /*ee40*/  @P1 LDG.E.U16 R26, [R14.64] ;  /* 0x000000060e1a1981 */ /* 0x000122000c1e1500 */
[----:B------:R-:W-:-:S02]  /*ee50*/  ISETP.GT.AND P0, PT, R4, 0x1f, PT ;  /* 0x0000001f0400780c */ /* 0x000fc40003f04270 */
[----:B------:R-:W-:Y:S02]  /*ee60*/  PRMT R25, RZ, 0x7610, R25 ;  /* 0x00007610ff197816 */ /* 0x000fe40000000019 */
[----:B------:R-:W-:Y:S01]  /*ee70*/  PRMT R23, RZ, 0x7610, R23 ;  /* 0x00007610ff177816 */ /* 0x000fe20000000017 */
[----:B0-----:R-:W-:Y:S02]  /*ee80*/  @P1 IMAD.MOV.U32 R14, RZ, RZ, R0 ;  /* 0x000000ffff0e1224 */ /* 0x001fe400078e0000 */
[----:B------:R-:W-:-:S05]  /*ee90*/  @P1 IMAD.MOV.U32 R15, RZ, RZ, R3 ;  /* 0x000000ffff0f1224 */ /* 0x000fca00078e0003 */
[----:B------:R2:W4:Y:S01]  /*eea0*/  @P1 LDG.E.U16 R25, [R14.64] ;  /* 0x000000060e191981 */ /* 0x000522000c1e1500 */
[----:B------:R-:W-:Y:S01]  /*eeb0*/  PRMT R5, RZ, 0x7610, R5 ;  /* 0x00007610ff057816 */ /* 0x000fe20000000005 */
[----:B--2---:R-:W-:Y:S02]  /*eec0*/  @P0 IMAD.MOV.U32 R15, RZ, RZ, R9 ;  /* 0x000000ffff0f0224 */ /* 0x004fe400078e0009 */
[----:B---3--:R-:W-:-:S05]  /*eed0*/  @P0 IMAD.MOV.U32 R14, RZ, RZ, R8 ;  /* 0x000000ffff0e0224 */ /* 0x008fca00078e0008 */
[----:B------:R4:W2:Y:S02]  /*eee0*/  @P0 LDG.E.U16 R23, [R14.64] ;  /* 0x000000060e170981 */ /* 0x0008a4000c1e1500 */
[----:B----4-:R-:W-:Y:S02]  /*eef0*/  @P0 IMAD.MOV.U32 R14, RZ, RZ, R6 ;  /* 0x000000ffff0e0224 */ /* 0x010fe400078e0006 */
[----:B------:R-:W-:Y:S01]  /*ef00*/  @P0 IMAD.MOV.U32 R15, RZ, RZ, R7 ;  /* 0x000000ffff0f0224 */ /* 0x000fe200078e0007 */
[----:B------:R-:W-:Y:S01]  /*ef10*/  STL [R1+0x1300], R26 ;  /* 0x0013001a01007387 */ /* 0x000fe20000100800 */
[----:B------:R-:W3:Y:S02]  /*ef20*/  LDL R0, [R1+0xd9c] ;  /* 0x000d9c0001007983 */ /* 0x000ee40000100800 */
[----:B------:R-:W4:Y:S01]  /*ef30*/  LDL R3, [R1+0xd84] ;  /* 0x000d840001037983 */ /* 0x000f220000100800 */
[----:B------:R3:W4:Y:S04]  /*ef40*/  @P0 LDG.E.U16 R5, [R14.64] ;  /* 0x000000060e050981 */ /* 0x000728000c1e1500 */
[----:B------:R-:W-:Y:S01]  /*ef50*/  STL [R1+0x1304], R25 ;  /* 0x0013041901007387 */ /* 0x000fe20000100800 */
[----:B------:R0:W-:Y:S02]  /*ef60*/  STL [R1+0xc], R13 ;  /* 0x00000c0d01007387 */ /* 0x0001e40000100800 */
[----:B------:R-:W4:Y:S01]  /*ef70*/  LDL R12, [R1+0xdac] ;  /* 0x000dac00010c7983 */ /* 0x000f220000100800 */
[----:B0-----:R-:W4:Y:S01]  /*ef80*/  LDL R13, [R1+0xd98] ;  /* 0x000d9800010d7983 */ /* 0x001f220000100800 */
[----:B------:R-:W-:Y:S03]  /*ef90*/  STL [R1+0x18], R24 ;  /* 0x0000181801007387 */ /* 0x000fe60000100800 */
[----:B--2---:R-:W-:Y:S01]  /*efa0*/  STL [R1+0x12c8], R23 ;  /* 0x0012c81701007387 */ /* 0x004fe20000100800 */
[----:B------:R-:W2:Y:S02]  /*efb0*/  LDL R11, [R1+0xda8] ;  /* 0x000da800010b7983 */ /* 0x000ea40000100800 */
[----:B------:R-:W-:Y:S02]  /*efc0*/  STL [R1+0x14], R16 ;  /* 0x0000141001007387 */ /* 0x000fe40000100800 */
[----:B------:R0:W-:Y:S01]  /*efd0*/  STL [R1+0x4], R10 ;  /* 0x0000040a01007387 */ /* 0x0001e20000100800 */
[----:B------:R-:W2:Y:S04]  /*efe0*/  LDL R9, [R1+0xdb0] ;  /* 0x000db00001097983 */ /* 0x000ea80000100800 */
[----:B------:R-:W2:Y:S04]  /*eff0*/  LDL R8, [R1+0xdb8] ;  /* 0x000db80001087983 */ /* 0x000ea80000100800 */
[----:B0-----:R-:W2:Y:S01]  /*f000*/  LDL R10, [R1+0xdb4] ;  /* 0x000db400010a7983 */ /* 0x001ea20000100800 */
[----:B---3--:R-:W-:-:S03]  /*f010*/  @P0 IMAD.MOV.U32 R14, RZ, RZ, R0 ;  /* 0x000000ffff0e0224 */ /* 0x008fc600078e0000 */
[----:B----4-:R0:W-:Y:S01]  /*f020*/  STL [R1+0x12cc], R5 ;  /* 0x0012cc0501007387 */ /* 0x0101e20000100800 */
[----:B------:R-:W3:Y:S02]  /*f030*/  LDL R7, [R1+0xda4] ;  /* 0x000da40001077983 */ /* 0x000ee40000100800 */
[----:B------:R-:W4:Y:S02]  /*f040*/  LDL R0, [R1+0xdc4] ;  /* 0x000dc40001007983 */ /* 0x000f240000100800 */
[----:B------:R-:W3:Y:S01]  /*f050*/  LDL R6, [R1+0xdc0] ;  /* 0x000dc00001067983 */ /* 0x000ee20000100800 */
[----:B0-----:R-:W3:Y:S01]  /*f060*/  LDL R5, [R1+0xde4] ;  /* 0x000de40001057983 */ /* 0x001ee20000100800 */
[----:B------:R-:W-:Y:S01]  /*f070*/  PRMT R17, RZ, 0x7610, R17 ;  /* 0x00007610ff117816 */ /* 0x000fe20000000011 */
[----:B------:R-:W-:Y:S01]  /*f080*/  @P0 IMAD.MOV.U32 R15, RZ, RZ, R3 ;  /* 0x000000ffff0f0224 */ /* 0x000fe200078e0003 */
[----:B------:R-:W-:Y:S02]  /*f090*/  PRMT R18, RZ, 0x7610, R18 ;  /* 0x00007610ff127816 */ /* 0x000fe40000000012 */
[----:B------:R-:W-:-:S02]  /*f0a0*/  PRMT R19, RZ, 0x7610, R19 ;  /* 0x00007610ff137816 */ /* 0x000fc40000000013 */
[----:B------:R-:W-:Y:S02]  /*f0b0*/  PRMT R20, RZ, 0x7610, R20 ;  /* 0x00007610ff147816 */ /* 0x000fe40000000014 */
[----:B------:R-:W-:Y:S01]  /*f0c0*/  PRMT R21, RZ, 0x7610, R21 ;  /* 0x00007610ff157816 */ /* 0x000fe20000000015 */
[----:B------:R0:W3:Y:S01]  /*f0d0*/  @P0 LDG.E.U16 R17, [R14.64] ;  /* 0x000000060e110981 */ /* 0x0000e2000c1e1500 */
[----:B------:R-:W-:-:S03]  /*f0e0*/  PRMT R22, RZ, 0x7610, R22 ;  /* 0x00007610ff167816 */ /* 0x000fc60000000016 */
[----:B------:R-:W3:Y:S01]  /*f0f0*/  LDL.LU R3, [R1+0x5e4] ;  /* 0x0005e40001037983 */ /* 0x000ee20000300800 */
[----:B0-----:R-:W-:Y:S02]  /*f100*/  @P0 IMAD.MOV.U32 R14, RZ, RZ, R12 ;  /* 0x000000ffff0e0224 */ /* 0x001fe400078e000c */
[----:B------:R-:W-:-:S05]  /*f110*/  @P0 IMAD.MOV.U32 R15, RZ, RZ, R13 ;  /* 0x000000ffff0f0224 */ /* 0x000fca00078e000d */
[----:B------:R2:W3:Y:S02]  /*f120*/  @P0 LDG.E.U16 R18, [R14.64] ;  /* 0x000000060e120981 */ /* 0x0004e4000c1e1500 */
[----:B--2---:R-:W-:Y:S02]  /*f130*/  @P0 IMAD.MOV.U32 R15, RZ, RZ, R11 ;  /* 0x000000ffff0f0224 */ /* 0x004fe400078e000b */
[----:B------:R-:W-:-:S05]  /*f140*/  @P0 IMAD.MOV.U32 R14, RZ, RZ, R10 ;  /* 0x000000ffff0e0224 */ /* 0x000fca00078e000a */
[----:B------:R0:W2:Y:S02]  /*f150*/  @P0 LDG.E.U16 R19, [R14.64] ;  /* 0x000000060e130981 */ /* 0x0000a4000c1e1500 */
[----:B0-----:R-:W-:Y:S02]  /*f160*/  @P0 IMAD.MOV.U32 R14, RZ, RZ, R8 ;  /* 0x000000ffff0e0224 */ /* 0x001fe400078e0008 */
[----:B------:R-:W-:-:S05]  /*f170*/  @P0 IMAD.MOV.U32 R15, RZ, RZ, R9 ;  /* 0x000000ffff0f0224 */ /* 0x000fca00078e0009 */
[----:B------:R4:W2:Y:S02]  /*f180*/  @P0 LDG.E.U16 R20, [R14.64] ;  /* 0x000000060e140981 */ /* 0x0008a4000c1e1500 */
[----:B----4-:R-:W-:Y:S02]  /*f190*/  @P0 IMAD.MOV.U32 R14, RZ, RZ, R0 ;  /* 0x000000ffff0e0224 */ /* 0x010fe400078e0000 */
[----:B---3--:R-:W-:-:S05]  /*f1a0*/  @P0 IMAD.MOV.U32 R15, RZ, RZ, R7 ;  /* 0x000000ffff0f0224 */ /* 0x008fca00078e0007 */
[----:B------:R0:W3:Y:S02]  /*f1b0*/  @P0 LDG.E.U16 R21, [R14.64] ;  /* 0x000000060e150981 */ /* 0x0000e4000c1e1500 */
[----:B0-----:R-:W-:Y:S02]  /*f1c0*/  @P0 IMAD.MOV.U32 R14, RZ, RZ, R5 ;  /* 0x000000ffff0e0224 */ /* 0x001fe400078e0005 */
[----:B------:R-:W-:-:S05]  /*f1d0*/  @P0 IMAD.MOV.U32 R15, RZ, RZ, R6 ;  /* 0x000000ffff0f0224 */ /* 0x000fca00078e0006 */
[----:B------:R-:W4:Y:S04]  /*f1e0*/  @P0 LDG.E.U16 R22, [R14.64] ;  /* 0x000000060e160981 */ /* 0x000f28000c1e1500 */
[----:B------:R-:W-:Y:S01]  /*f1f0*/  STL [R1+0x12d0], R17 ;  /* 0x0012d01101007387 */ /* 0x000fe20000100800 */
[----:B------:R-:W-:Y:S03]  /*f200*/  STL [R1+0x12d4], R18 ;  /* 0x0012d41201007387 */ /* 0x000fe60000100800 */
[----:B------:R-:W0:Y:S04]  /*f210*/  S2R R0, SR_TID.X ;  /* 0x0000000000007919 */ /* 0x000e280000002100 */
[----:B------:R-:W1:Y:S01]  /*f220*/  S2R R2, SR_TID.X ;  /* 0x0000000000027919 */ /* 0x000e620000002100 */
[----:B------:R-:W-:Y:S06]  /*f230*/  BAR.SYNC.DEFER_BLOCKING 0x0 ;  /* 0x0000000000007b1d */ /* 0x000fec0000010000 */
[----:B--2---:R-:W-:Y:S04]  /*f240*/  STL [R1+0x12d8], R19 ;  /* 0x0012d81301007387 */ /* 0x004fe80000100800 */
[----:B------:R-:W-:Y:S04]  /*f250*/  STL [R1+0x12dc], R20 ;  /* 0x0012dc1401007387 */ /* 0x000fe80000100800 */
[----:B---3--:R-:W-:Y:S01]  /*f260*/  STL [R1+0x12e0], R21 ;  /* 0x0012e01501007387 */ /* 0x008fe20000100800 */
[----:B------:R-:W-:Y:S03]  /*f270*/  STL [R1+0x1340], R14 ;  /* 0x0013400e01007387 */ /* 0x000fe60000100800 */
[----:B----4-:R2:W-:Y:S04]  /*f280*/  STL [R1+0x12e4], R22 ;  /* 0x0012e41601007387 */ /* 0x0105e80000100800 */
[----:B--2---:R-:W2:Y:S01]  /*f290*/  LDL.LU R22, [R1+0x5dc] ;  /* 0x0005dc0001167983 */ /* 0x004ea20000300800 */
[----:B------:R-:W3:Y:S02]  /*f2a0*/  LDL.LU R24, [R1+0x5d8] ;  /* 0x0005d80001187983 */ /* 0x000ee40000300800 */
[----:B------:R-:W4:Y:S02]  /*f2b0*/  LDL.LU R14, [R1+0x5d4] ;  /* 0x0005d400010e7983 */ /* 0x000f240000300800 */
[----:B------:R-:W2:Y:S01]  /*f2c0*/  LDL.LU R27, [R1+0x5d0] ;  /* 0x0005d000011b7983 */ /* 0x000ea20000300800 */
[----:B------:R-:W2:Y:S01]  /*f2d0*/  LDL.LU R28, [R1+0x5cc] ;  /* 0x0005cc00011c7983 */ /* 0x000ea20000300800 */
[----:B0-----:R-:W-:Y:S01]  /*f2e0*/  LOP3.LUT R0, R0, 0x1f, RZ, 0xc0, !PT ;  /* 0x0000001f00007812 */ /* 0x001fe200078ec0ff */
[----:B------:R0:W-:Y:S03]  /*f2f0*/  STL [R1+0x1348], R4 ;  /* 0x0013480401007387 */ /* 0x0001e60000100800 */
[----:B------:R-:W-:-:S02]  /*f300*/  ISETP.GE.AND P0, PT, R0, R4, PT ;  /* 0x000000040000720c */ /* 0x000fc40003f06270 */
[----:B0-----:R-:W4:Y:S01]  /*f310*/  LDL.LU R4, [R1+0x5e0] ;  /* 0x0005e00001047983 */ /* 0x001f220000300800 */
[----:B------:R-:W4:Y:S02]  /*f320*/  LDL.LU R15, [R1+0x5c8] ;  /* 0x0005c800010f7983 */ /* 0x000f240000300800 */
[----:B------:R-:W4:Y:S02]  /*f330*/  LDL.LU R21, [R1+0x4e0] ;  /* 0x0004e00001157983 */ /* 0x000f240000300800 */
[----:B------:R-:W4:Y:S01]  /*f340*/  LDL.LU R20, [R1+0x4dc] ;  /* 0x0004dc0001147983 */ /* 0x000f220000300800 */
[----:B------:R-:W4:Y:S01]  /*f350*/  LDL.LU R19, [R1+0x4d8] ;  /* 0x0004d80001137983 */ /* 0x000f220000300800 */
[----:B------:R-:W4:Y:S02]  /*f360*/  LDL.LU R18, [R1+0x4d4] ;  /* 0x0004d40001127983 */ /* 0x000f240000300800 */
[----:B------:R-:W4:Y:S02]  /*f370*/  LDL.LU R17, [R1+0x4d0] ;  /* 0x0004d00001117983 */ /* 0x000f240000300800 */
[----:B------:R-:W4:Y:S01]  /*f380*/  LDL.LU R5, [R1+0x4cc] ;  /* 0x0004cc0001057983 */ /* 0x000f220000300800 */
[----:B------:R-:W4:Y:S01]  /*f390*/  LDL.LU R23, [R1+0x4c8] ;  /* 0x0004c80001177983 */ /* 0x000f220000300800 */
[----:B------:R-:W4:Y:S02]  /*f3a0*/  LDL.LU R25, [R1+0x4c4] ;  /* 0x0004c40001197983 */ /* 0x000f240000300800 */
[----:B------:R-:W4:Y:S01]  /*f3b0*/  LDL.LU R26, [R1+0x3e0] ;  /* 0x0003e000011a7983 */ /* 0x000f220000300800 */
[----:B-1----:R-:W-:Y:S01]  /*f3c0*/  LOP3.LUT R2, R2, 0x3f, RZ, 0xc0, !PT ;  /* 0x0000003f02027812 */ /* 0x002fe200078ec0ff */
[----:B------:R-:W4:Y:S01]  /*f3d0*/  LDL.LU R29, [R1+0x3dc] ;  /* 0x0003dc00011d7983 */ /* 0x000f220000300800 */
[----:B------:R-:W4:Y:S02]  /*f3e0*/  LDL.LU R6, [R1+0x3d8] ;  /* 0x0003d80001067983 */ /* 0x000f240000300800 */
[----:B------:R-:W4:Y:S02]  /*f3f0*/  LDL.LU R7, [R1+0x3d4] ;  /* 0x0003d40001077983 */ /* 0x000f240000300800 */
[----:B------:R-:W4:Y:S01]  /*f400*/  LDL.LU R8, [R1+0x3d0] ;  /* 0x0003d00001087983 */ /* 0x000f220000300800 */
[----:B------:R-:W4:Y:S01]  /*f410*/  LDL.LU R9, [R1+0x3cc] ;  /* 0x0003cc0001097983 */ /* 0x000f220000300800 */
[----:B------:R-:W-:-:S02]  /*f420*/  IMAD.SHL.U32 R2, R2, 0x2, RZ ;  /* 0x0000000202027824 */ /* 0x000fc400078e00ff */
[----:B------:R-:W4:Y:S02]  /*f430*/  LDL.LU R10, [R1+0x3c8] ;  /* 0x0003c800010a7983 */ /* 0x000f240000300800 */
[----:B------:R-:W4:Y:S01]  /*f440*/  LDL.LU R11, [R1+0x3c4] ;  /* 0x0003c400010b7983 */ /* 0x000f220000300800 */
[----:B------:R-:W4:Y:S01]  /*f450*/  LDL.LU R12, [R1+0x2e4] ;  /* 0x0002e400010c7983 */ /* 0x000f220000300800 */
[----:B------:R-:W4:Y:S02]  /*f460*/  LDL.LU R13, [R1+0x2e0] ;  /* 0x0002e000010d7983 */ /* 0x000f240000300800 */
[----:B------:R-:W4:Y:S01]  /*f470*/  LDL.LU R16, [R1+0x2cc] ;  /* 0x0002cc0001107983 */ /* 0x000f220000300800 */
[----:B------:R0:W-:Y:S01]  /*f480*/  STS.U16 [R2], R3 ;  /* 0x0000000302007388 */ /* 0x0001e20000000400 */
[----:B------:R-:W4:Y:S03]  /*f490*/  LDL.LU R0, [R1+0x2c8] ;  /* 0x0002c80001007983 */ /* 0x000f260000300800 */
[----:B0-----:R-:W4:Y:S04]  /*f4a0*/  LDL.LU R3, [R1+0x9c] ;  /* 0x00009c0001037983 */ /* 0x001f280000300800 */
[----:B---3--:R0:W-:Y:S04]  /*f4b0*/  STS.U16 [R2+0x180], R24 ;  /* 0x0001801802007388 */ /* 0x0081e80000000400 */
[----:B--2---:R1:W-:Y:S04]  /*f4c0*/  STS.U16 [R2+0x280], R27 ;  /* 0x0002801b02007388 */ /* 0x0043e80000000400 */
[----:B------:R2:W-:Y:S04]  /*f4d0*/  STS.U16 [R2+0x300], R28 ;  /* 0x0003001c02007388 */ /* 0x0005e80000000400 */
[----:B0-----:R-:W3:Y:S01]  /*f4e0*/  LDL.LU R24, [R1+0x98] ;  /* 0x0000980001187983 */ /* 0x001ee20000300800 */
[----:B-1----:R-:W3:Y:S03]  /*f4f0*/  LDL.LU R27, [R1+0x94] ;  /* 0x00009400011b7983 */ /* 0x002ee60000300800 */
[----:B--2---:R-:W2:Y:S04]  /*f500*/  LDL.LU R28, [R1+0x90] ;  /* 0x00009000011c7983 */ /* 0x004ea80000300800 */
[----:B----4-:R-:W-:Y:S04]  /*f510*/  STS.U16 [R2+0x80], R4 ;  /* 0x0000800402007388 */ /* 0x010fe80000000400 */
[----:B------:R-:W-:Y:S04]  /*f520*/  STS.U16 [R2+0x380], R15 ;  /* 0x0003800f02007388 */ /* 0x000fe80000000400 */
        /* <DEDUP_REMOVED lines=18> */
[----:B------:R0:W-:Y:S04]  /*f650*/  STS.U16 [R2+0x6200], R3 ;  /* 0x0062000302007388 */ /* 0x0001e80000000400 */
[----:B------:R-:W-:Y:S04]  /*f660*/  STS.U16 [R2+0x4380], R11 ;  /* 0x0043800b02007388 */ /* 0x000fe80000000400 */
[----:B------:R-:W-:Y:S04]  /*f670*/  STS.U16 [R2+0x6000], R12 ;  /* 0x0060000c02007388 */ /* 0x000fe80000000400 */
[----:B------:R-:W-:Y:S04]  /*f680*/  STS.U16 [R2+0x6080], R13 ;  /* 0x0060800d02007388 */ /* 0x000fe80000000400 */
[----:B0-----:R-:W4:Y:S01]  /*f690*/  LDL.LU R3, [R1+0x5c4] ;  /* 0x0005c40001037983 */ /* 0x001f220000300800 */
[----:B------:R-:W4:Y:S02]  /*f6a0*/  LDL.LU R0, [R1+0x5c0] ;  /* 0x0005c00001007983 */ /* 0x000f240000300800 */
[----:B------:R-:W4:Y:S01]  /*f6b0*/  LDL.LU R4, [R1+0x5b8] ;  /* 0x0005b80001047983 */ /* 0x000f220000300800 */
[----:B------:R-:W-:Y:S01]  /*f6c0*/  STS.U16 [R2+0x6100], R16 ;  /* 0x0061001002007388 */ /* 0x000fe20000000400 */
[----:B------:R-:W-:-:S03]  /*f6d0*/  LOP3.LUT R15, R2, 0x10, RZ, 0x3c, !PT ;  /* 0x00000010020f7812 */ /* 0x000fc600078e3cff */
[----:B---3--:R0:W-:Y:S04]  /*f6e0*/  STS.U16 [R2+0x6280], R24 ;  /* 0x0062801802007388 */ /* 0x0081e80000000400 */
[----:B------:R1:W-:Y:S04]  /*f6f0*/  STS.U16 [R2+0x6300], R27 ;  /* 0x0063001b02007388 */ /* 0x0003e80000000400 */
[----:B--2---:R2:W-:Y:S04]  /*f700*/  STS.U16 [R2+0x6380], R28 ;  /* 0x0063801c02007388 */ /* 0x0045e80000000400 */
[----:B0-----:R-:W3:Y:S01]  /*f710*/  LDL.LU R24, [R1+0x5b4] ;  /* 0x0005b40001187983 */ /* 0x001ee20000300800 */
[----:B-1----:R-:W3:Y:S02]  /*f720*/  LDL.LU R27, [R1+0x5b0] ;  /* 0x0005b000011b7983 */ /* 0x002ee40000300800 */
[----:B--2---:R-:W2:Y:S02]  /*f730*/  LDL.LU R2, [R1+0x5bc] ;  /* 0x0005bc0001027983 */ /* 0x004ea40000300800 */
[----:B------:R-:W3:Y:S01]  /*f740*/  LDL.LU R22, [R1+0x5ac] ;  /* 0x0005ac0001167983 */ /* 0x000ee20000300800 */
[----:B------:R-:W3:Y:S01]  /*f750*/  LDL.LU R14, [R1+0x5a4] ;  /* 0x0005a400010e7983 */ /* 0x000ee20000300800 */
[----:B------:R-:W3:Y:S02]  /*f760*/  LDL.LU R21, [R1+0x4c0] ;  /* 0x0004c00001157983 */ /* 0x000ee40000300800 */
[----:B------:R-:W3:Y:S02]  /*f770*/  LDL.LU R20, [R1+0x4bc] ;  /* 0x0004bc0001147983 */ /* 0x000ee40000300800 */
        /* <DEDUP_REMOVED lines=17> */
[----:B------:R-:W3:Y:S04]  /*f890*/  LDL.LU R28, [R1+0x80] ;  /* 0x00008000011c7983 */ /* 0x000ee80000300800 */
[----:B----4-:R0:W-:Y:S01]  /*f8a0*/  STS.U16 [R15+0x400], R3 ;  /* 0x000400030f007388 */ /* 0x0101e20000000400 */
[----:B------:R1:W-:Y:S03]  /*f8b0*/  STS.U16 [R15+0x480], R0 ;  /* 0x000480000f007388 */ /* 0x0003e60000000400 */
[----:B0-----:R-:W4:Y:S01]  /*f8c0*/  LDL.LU R3, [R1+0x134c] ;  /* 0x00134c0001037983 */ /* 0x001f220000300800 */
[----:B-1----:R-:W4:Y:S03]  /*f8d0*/  LDL.LU R0, [R1+0x78] ;  /* 0x0000780001007983 */ /* 0x002f260000300800 */
[----:B--2---:R-:W-:Y:S01]  /*f8e0*/  STS.U16 [R15+0x500], R2 ;  /* 0x000500020f007388 */ /* 0x004fe20000000400 */
[----:B------:R-:W-:Y:S02]  /*f8f0*/  STS.U16 [R15+0x580], R4 ;  /* 0x000580040f007388 */ /* 0x000fe40000000400 */
[----:B---3--:R0:W-:Y:S02]  /*f900*/  STS.U16 [R15+0x600], R24 ;  /* 0x000600180f007388 */ /* 0x0081e40000000400 */
[----:B0-----:R-:W2:Y:S01]  /*f910*/  LDL.LU R24, [R1+0x74] ;  /* 0x0000740001187983 */ /* 0x001ea20000300800 */
[----:B------:R0:W-:Y:S03]  /*f920*/  STS.U16 [R15+0x680], R27 ;  /* 0x0006801b0f007388 */ /* 0x0001e60000000400 */
[----:B0-----:R-:W3:Y:S04]  /*f930*/  LDL.LU R27, [R1+0x70] ;  /* 0x00007000011b7983 */ /* 0x001ee80000300800 */
[----:B------:R-:W0:Y:S01]  /*f940*/  S2R R2, SR_TID.X ;  /* 0x0000000000027919 */ /* 0x000e220000002100 */
[----:B------:R-:W-:Y:S02]  /*f950*/  STS.U16 [R15+0x700], R22 ;  /* 0x000700160f007388 */ /* 0x000fe40000000400 */
[----:B------:R-:W-:Y:S02]  /*f960*/  STS.U16 [R15+0x780], R14 ;  /* 0x0007800e0f007388 */ /* 0x000fe40000000400 */
[----:B------:R-:W-:Y:S01]  /*f970*/  STS.U16 [R15+0x2400], R21 ;  /* 0x002400150f007388 */ /* 0x000fe20000000400 */
[----:B------:R-:W-:Y:S01]  /*f980*/  STS.U16 [R15+0x2480], R20 ;  /* 0x002480140f007388 */ /* 0x000fe20000000400 */
        /* <DEDUP_REMOVED lines=15> */
[----:B------:R-:W-:Y:S04]  /*fa80*/  STS.U16 [R15+0x6480], R13 ;  /* 0x0064800d0f007388 */ /* 0x000fe80000000400 */
[----:B------:R-:W3:Y:S01]  /*fa90*/  LDL.LU R4, [R1+0x5a0] ;  /* 0x0005a00001047983 */ /* 0x000ee20000300800 */
[----:B0-----:R-:W-:-:S03]  /*faa0*/  LOP3.LUT R2, R2, 0x3f, RZ, 0xc0, !PT ;  /* 0x0000003f02027812 */ /* 0x001fc600078ec0ff */
[----:B------:R-:W-:Y:S01]  /*fab0*/  STS.U16 [R15+0x6500], R16 ;  /* 0x006500100f007388 */ /* 0x000fe20000000400 */
[----:B------:R-:W-:Y:S02]  /*fac0*/  STS.U16 [R15+0x6580], R28 ;  /* 0x0065801c0f007388 */ /* 0x000fe40000000400 */
[----:B----4-:R0:W-:Y:S02]  /*fad0*/  STS.U16 [R15+0x6600], R3 ;  /* 0x006600030f007388 */ /* 0x0101e40000000400 */
[----:B------:R-:W-:Y:S01]  /*fae0*/  IMAD.SHL.U32 R2, R2, 0x2, RZ ;  /* 0x0000000202027824 */ /* 0x000fe200078e00ff */
[----:B------:R1:W-:Y:S04]  /*faf0*/  STS.U16 [R15+0x6680], R0 ;  /* 0x006680000f007388 */ /* 0x0003e80000000400 */
[----:B0-----:R-:W-:Y:S01]  /*fb00*/  LOP3.LUT R3, R2, 0x20, RZ, 0x3c, !PT ;  /* 0x0000002002037812 */ /* 0x001fe200078e3cff */
[----:B-1----:R-:W4:Y:S01]  /*fb10*/  LDL.LU R0, [R1+0x59c] ;  /* 0x00059c0001007983 */ /* 0x002f220000300800 */
[----:B------:R-:W4:Y:S02]  /*fb20*/  LDL.LU R28, [R1+0x598] ;  /* 0x00059800011c7983 */ /* 0x000f240000300800 */
[----:B------:R-:W4:Y:S02]  /*fb30*/  LDL.LU R16, [R1+0x594] ;  /* 0x0005940001107983 */ /* 0x000f240000300800 */
[----:B------:R-:W4:Y:S01]  /*fb40*/  LDL.LU R2, [R1+0x590] ;  /* 0x0005900001027983 */ /* 0x000f220000300800 */
[----:B------:R-:W4:Y:S01]  /*fb50*/  LDL.LU R22, [R1+0x588] ;  /* 0x0005880001167983 */ /* 0x000f220000300800 */
[----:B------:R-:W4:Y:S02]  /*fb60*/  LDL.LU R14, [R1+0x584] ;  /* 0x00058400010e7983 */ /* 0x000f240000300800 */
[----:B------:R-:W4:Y:S02]  /*fb70*/  LDL.LU R21, [R1+0x4a0] ;  /* 0x0004a00001157983 */ /* 0x000f240000300800 */
[----:B------:R-:W4:Y:S01]  /*fb80*/  LDL.LU R20, [R1+0x49c] ;  /* 0x00049c0001147983 */ /* 0x000f220000300800 */
[----:B------:R-:W4:Y:S04]  /*fb90*/  LDL.LU R19, [R1+0x498] ;  /* 0x0004980001137983 */ /* 0x000f280000300800 */
[----:B--2---:R0:W-:Y:S04]  /*fba0*/  STS.U16 [R15+0x6700], R24 ;  /* 0x006700180f007388 */ /* 0x0041e80000000400 */
[----:B0-----:R-:W2:Y:S01]  /*fbb0*/  LDL.LU R24, [R1+0x494] ;  /* 0x0004940001187983 */ /* 0x001ea20000300800 */
[----:B------:R-:W2:Y:S02]  /*fbc0*/  LDL.LU R18, [R1+0x490] ;  /* 0x0004900001127983 */ /* 0x000ea40000300800 */
[----:B------:R-:W2:Y:S02]  /*fbd0*/  LDL.LU R17, [R1+0x48c] ;  /* 0x00048c0001117983 */ /* 0x000ea40000300800 */
[----:B------:R-:W2:Y:S01]  /*fbe0*/  LDL.LU R5, [R1+0x488] ;  /* 0x0004880001057983 */ /* 0x000ea20000300800 */
[----:B------:R-:W2:Y:S01]  /*fbf0*/  LDL.LU R23, [R1+0x484] ;  /* 0x0004840001177983 */ /* 0x000ea20000300800 */
        /* <DEDUP_REMOVED lines=9> */
[----:B------:R-:W2:Y:S01]  /*fc90*/  LDL.LU R12, [R1+0x68] ;  /* 0x00006800010c7983 */ /* 0x000ea20000300800 */
[----:B---3--:R0:W-:Y:S01]  /*fca0*/  STS.U16 [R15+0x6780], R27 ;  /* 0x0067801b0f007388 */ /* 0x0081e20000000400 */
[----:B------:R-:W3:Y:S03]  /*fcb0*/  LDL.LU R13, [R1+0x64] ;  /* 0x00006400010d7983 */ /* 0x000ee60000300800 */
[----:B0-----:R-:W2:Y:S01]  /*fcc0*/  LDL.LU R27, [R1+0x60] ;  /* 0x00006000011b7983 */ /* 0x001ea20000300800 */
[----:B------:R0:W-:Y:S03]  /*fcd0*/  STL [R1+0x12e8], R15 ;  /* 0x0012e80f01007387 */ /* 0x0001e60000100800 */
[----:B0-----:R-:W2:Y:S04]  /*fce0*/  LDL.LU R15, [R1+0x58c] ;  /* 0x00058c00010f7983 */ /* 0x001ea80000300800 */
[----:B------:R0:W-:Y:S04]  /*fcf0*/  STS.U16 [R3+0x800], R4 ;  /* 0x0008000403007388 */ /* 0x0001e80000000400 */
[----:B----4-:R1:W-:Y:S01]  /*fd00*/  STS.U16 [R3+0x880], R0 ;  /* 0x0008800003007388 */ /* 0x0103e20000000400 */
[----:B------:R4:W-:Y:S03]  /*fd10*/  STS.U16 [R3+0x900], R28 ;  /* 0x0009001c03007388 */ /* 0x0009e60000000400 */
[----:B0-----:R-:W3:Y:S04]  /*fd20*/  LDL.LU R4, [R1+0x1348] ;  /* 0x0013480001047983 */ /* 0x001ee80000300800 */
[----:B-1----:R-:W3:Y:S01]  /*fd30*/  LDL.LU R0, [R1+0x1344] ;  /* 0x0013440001007983 */ /* 0x002ee20000300800 */
[----:B----4-:R-:W4:Y:S02]  /*fd40*/  LDL.LU R28, [R1+0x58] ;  /* 0x00005800011c7983 */ /* 0x010f240000300800 */
[----:B------:R0:W-:Y:S02]  /*fd50*/  STS.U16 [R3+0x980], R16 ;  /* 0x0009801003007388 */ /* 0x0001e40000000400 */
[----:B------:R1:W-:Y:S01]  /*fd60*/  STS.U16 [R3+0xa00], R2 ;  /* 0x000a000203007388 */ /* 0x0003e20000000400 */
[----:B0-----:R-:W3:Y:S04]  /*fd70*/  LDL.LU R16, [R1+0x54] ;  /* 0x0000540001107983 */ /* 0x001ee80000300800 */
[----:B-1----:R-:W0:Y:S04]  /*fd80*/  S2R R2, SR_TID.X ;  /* 0x0000000000027919 */ /* 0x002e280000002100 */
[----:B--2---:R-:W-:Y:S01]  /*fd90*/  STS.U16 [R3+0xa80], R15 ;  /* 0x000a800f03007388 */ /* 0x004fe20000000400 */
[----:B------:R-:W-:Y:S02]  /*fda0*/  STS.U16 [R3+0xb00], R22 ;  /* 0x000b001603007388 */ /* 0x000fe40000000400 */
[----:B------:R-:W-:Y:S02]  /*fdb0*/  STS.U16 [R3+0xb80], R14 ;  /* 0x000b800e03007388 */ /* 0x000fe40000000400 */
[----:B------:R-:W-:Y:S01]  /*fdc0*/  STS.U16 [R3+0x2800], R21 ;  /* 0x0028001503007388 */ /* 0x000fe20000000400 */
[----:B------:R-:W-:Y:S01]  /*fdd0*/  STS.U16 [R3+0x2880], R20 ;  /* 0x0028801403007388 */ /* 0x000fe20000000400 */
[----:B------:R-:W-:Y:S02]  /*fde0*/  STS.U16 [R3+0x2900], R19 ;  /* 0x0029001303007388 */ /* 0x000fe40000000400 */
[----:B------:R1:W-:Y:S02]  /*fdf0*/  STS.U16 [R3+0x2980], R24 ;  /* 0x0029801803007388 */ /* 0x0003e40000000400 */
[----:B-1----:R-:W2:Y:S01]  /*fe00*/  LDL.LU R24, [R1+0x50] ;  /* 0x0000500001187983 */ /* 0x002ea20000300800 */
        /* <DEDUP_REMOVED lines=8> */
[----:B------:R-:W-:Y:S01]  /*fe90*/  STS.U16 [R3+0x4a00], R7 ;  /* 0x004a000703007388 */ /* 0x000fe20000000400 */
[----:B0-----:R-:W-:Y:S01]  /*fea0*/  LOP3.LUT R2, R2, 0x3f, RZ, 0xc0, !PT ;  /* 0x0000003f02027812 */ /* 0x001fe200078ec0ff */
[----:B------:R-:W-:Y:S01]  /*feb0*/  STS.U16 [R3+0x4a80], R8 ;  /* 0x004a800803007388 */ /* 0x000fe20000000400 */
[----:B------:R-:W-:Y:S01]  /*fec0*/  STS.U16 [R3+0x4b00], R9 ;  /* 0x004b000903007388 */ /* 0x000fe20000000400 */
[----:B------:R-:W-:Y:S02]  /*fed0*/  STS.U16 [R3+0x4b80], R10 ;  /* 0x004b800a03007388 */ /* 0x000fe40000000400 */
[----:B------:R-:W-:Y:S02]  /*fee0*/  STS.U16 [R3+0x6800], R11 ;  /* 0x0068000b03007388 */ /* 0x000fe40000000400 */
[----:B------:R-:W-:Y:S02]  /*fef0*/  STS.U16 [R3+0x6880], R12 ;  /* 0x0068800c03007388 */ /* 0x000fe40000000400 */
[----:B------:R-:W-:Y:S01]  /*ff00*/  IMAD.SHL.U32 R2, R2, 0x2, RZ ;  /* 0x0000000202027824 */ /* 0x000fe200078e00ff */
[----:B---3--:R-:W-:Y:S01]  /*ff10*/  STS.U16 [R3+0x6900], R13 ;  /* 0x0069000d03007388 */ /* 0x008fe20000000400 */
[----:B------:R0:W-:Y:S02]  /*ff20*/  STS.U16 [R3+0x6980], R27 ;  /* 0x0069801b03007388 */ /* 0x0001e40000000400 */
[----:B------:R-:W-:Y:S02]  /*ff30*/  STS.U16 [R3+0x6a00], R0 ;  /* 0x006a000003007388 */ /* 0x000fe40000000400 */
[----:B----4-:R1:W-:Y:S01]  /*ff40*/  STS.U16 [R3+0x6a80], R28 ;  /* 0x006a801c03007388 */ /* 0x0103e20000000400 */
[----:B0-----:R-:W3:Y:S01]  /*ff50*/  LDL.LU R27, [R1+0x580] ;  /* 0x00058000011b7983 */ /* 0x001ee20000300800 */
[----:B-1----:R-:W4:Y:S01]  /*ff60*/  LDL.LU R28, [R1+0x57c] ;  /* 0x00057c00011c7983 */ /* 0x002f220000300800 */
[----:B------:R-:W-:Y:S01]  /*ff70*/  LOP3.LUT R0, R2, 0x30, RZ, 0x3c, !PT ;  /* 0x0000003002007812 */ /* 0x000fe200078e3cff */
[----:B------:R-:W4:Y:S01]  /*ff80*/  LDL.LU R14, [R1+0x578] ;  /* 0x00057800010e7983 */ /* 0x000f220000300800 */
[----:B------:R-:W4:Y:S01]  /*ff90*/  LDL.LU R2, [R1+0x574] ;  /* 0x0005740001027983 */ /* 0x000f220000300800 */
        /* <DEDUP_REMOVED lines=19> */
[----:B------:R0:W-:Y:S04]  /*100d0*/  STS.U16 [R3+0x6b00], R16 ;  /* 0x006b001003007388 */ /* 0x0001e80000000400 */
[----:B------:R-:W4:Y:S04]  /*100e0*/  LDL.LU R13, [R1+0x4c] ;  /* 0x00004c00010d7983 */ /* 0x000f280000300800 */
[----:B0-----:R-:W4:Y:S01]  /*100f0*/  LDL.LU R16, [R1+0x48] ;  /* 0x0000480001107983 */ /* 0x001f220000300800 */
[----:B------:R-:W-:Y:S03]  /*10100*/  STL [R1+0x12ec], R3 ;  /* 0x0012ec0301007387 */ /* 0x000fe60000100800 */
[----:B--2---:R0:W-:Y:S04]  /*10110*/  STS.U16 [R3+0x6b80], R24 ;  /* 0x006b801803007388 */ /* 0x0041e80000000400 */
[----:B0-----:R-:W2:Y:S01]  /*10120*/  LDL.LU R3, [R1+0x570] ;  /* 0x0005700001037983 */ /* 0x001ea20000300800 */
[----:B------:R-:W2:Y:S03]  /*10130*/  LDL.LU R24, [R1+0x44] ;  /* 0x0000440001187983 */ /* 0x000ea60000300800 */
[----:B---3--:R0:W-:Y:S01]  /*10140*/  STS.U16 [R0+0xc00], R27 ;  /* 0x000c001b00007388 */ /* 0x0081e20000000400 */
[----:B----4-:R1:W-:Y:S03]  /*10150*/  STS.U16 [R0+0xc80], R28 ;  /* 0x000c801c00007388 */ /* 0x0103e60000000400 */
[----:B------:R3:W-:Y:S04]  /*10160*/  STS.U16 [R0+0xd00], R14 ;  /* 0x000d000e00007388 */ /* 0x0007e80000000400 */
[----:B------:R-:W-:Y:S04]  /*10170*/  STS.U16 [R0+0xd80], R2 ;  /* 0x000d800200007388 */ /* 0x000fe80000000400 */
[----:B0-----:R-:W4:Y:S04]  /*10180*/  LDL.LU R27, [R1+0x40] ;  /* 0x00004000011b7983 */ /* 0x001f280000300800 */
[----:B-1----:R-:W4:Y:S01]  /*10190*/  LDL.LU R28, [R1+0x3c] ;  /* 0x00003c00011c7983 */ /* 0x002f220000300800 */
[----:B---3--:R-:W3:Y:S03]  /*101a0*/  LDL.LU R14, [R1+0x1340] ;  /* 0x00134000010e7983 */ /* 0x008ee60000300800 */
[----:B--2---:R-:W-:Y:S01]  /*101b0*/  STS.U16 [R0+0xe00], R3 ;  /* 0x000e000300007388 */ /* 0x004fe20000000400 */
[----:B------:R-:W-:Y:S02]  /*101c0*/  STS.U16 [R0+0xe80], R15 ;  /* 0x000e800f00007388 */ /* 0x000fe40000000400 */
[----:B------:R-:W-:Y:S02]  /*101d0*/  STS.U16 [R0+0xf00], R22 ;  /* 0x000f001600007388 */ /* 0x000fe40000000400 */
[----:B------:R-:W-:Y:S01]  /*101e0*/  STS.U16 [R0+0xf80], R21 ;  /* 0x000f801500007388 */ /* 0x000fe20000000400 */
[----:B------:R-:W-:Y:S01]  /*101f0*/  STS.U16 [R0+0x2c00], R20 ;  /* 0x002c001400007388 */ /* 0x000fe20000000400 */
[----:B------:R-:W-:Y:S02]  /*10200*/  STS.U16 [R0+0x2c80], R19 ;  /* 0x002c801300007388 */ /* 0x000fe40000000400 */
[----:B------:R0:W-:Y:S02]  /*10210*/  STS.U16 [R0+0x2d00], R11 ;  /* 0x002d000b00007388 */ /* 0x0001e40000000400 */
        /* <DEDUP_REMOVED lines=9> */
[----:B0-----:R-:W2:Y:S04]  /*102b0*/  LDL.LU R11, [R1+0x38] ;  /* 0x00003800010b7983 */ /* 0x001ea80000300800 */
[----:B------:R0:W-:Y:S04]  /*102c0*/  STS.U16 [R0+0x4e00], R12 ;  /* 0x004e000c00007388 */ /* 0x0001e80000000400 */
[----:B0-----:R-:W3:Y:S01]  /*102d0*/  LDL.LU R12, [R1+0x34] ;  /* 0x00003400010c7983 */ /* 0x001ee20000300800 */
[----:B------:R-:W3:Y:S03]  /*102e0*/  LDL.LU R6, [R1+0x30] ;  /* 0x0000300001067983 */ /* 0x000ee60000300800 */
[----:B------:R-:W0:Y:S01]  /*102f0*/  S2R R2, SR_TID.X ;  /* 0x0000000000027919 */ /* 0x000e220000002100 */
[----:B------:R-:W-:Y:S02]  /*10300*/  STS.U16 [R0+0x4e80], R8 ;  /* 0x004e800800007388 */ /* 0x000fe40000000400 */
[----:B------:R-:W-:Y:S02]  /*10310*/  STS.U16 [R0+0x4f00], R9 ;  /* 0x004f000900007388 */ /* 0x000fe40000000400 */
[----:B------:R-:W-:Y:S01]  /*10320*/  STS.U16 [R0+0x4f80], R10 ;  /* 0x004f800a00007388 */ /* 0x000fe20000000400 */
[----:B------:R1:W-:Y:S01]  /*10330*/  STS.U16 [R0+0x6c00], R13 ;  /* 0x006c000d00007388 */ /* 0x0003e20000000400 */
[----:B------:R1:W-:Y:S02]  /*10340*/  STS.U16 [R0+0x6c80], R16 ;  /* 0x006c801000007388 */ /* 0x0003e40000000400 */
[----:B------:R1:W-:Y:S01]  /*10350*/  STS.U16 [R0+0x6d00], R24 ;  /* 0x006d001800007388 */ /* 0x0003e20000000400 */
[----:B----4-:R4:W-:Y:S04]  /*10360*/  STS.U16 [R0+0x6d80], R27 ;  /* 0x006d801b00007388 */ /* 0x0109e80000000400 */
[----:B------:R4:W-:Y:S04]  /*10370*/  STS.U16 [R0+0x6e00], R28 ;  /* 0x006e001c00007388 */ /* 0x0009e80000000400 */
[----:B-1----:R-:W3:Y:S01]  /*10380*/  LDL.LU R13, [R1+0x560] ;  /* 0x00056000010d7983 */ /* 0x002ee20000300800 */
[----:B------:R-:W3:Y:S02]  /*10390*/  LDL.LU R7, [R1+0x55c] ;  /* 0x00055c0001077983 */ /* 0x000ee40000300800 */
[----:B------:R-:W3:Y:S02]  /*103a0*/  LDL.LU R8, [R1+0x558] ;  /* 0x0005580001087983 */ /* 0x000ee40000300800 */
[----:B------:R-:W3:Y:S01]  /*103b0*/  LDL.LU R9, [R1+0x554] ;  /* 0x0005540001097983 */ /* 0x000ee20000300800 */
[----:B------:R-:W3:Y:S01]  /*103c0*/  LDL.LU R16, [R1+0x550] ;  /* 0x0005500001107983 */ /* 0x000ee20000300800 */
[----:B------:R-:W3:Y:S03]  /*103d0*/  LDL.LU R24, [R1+0x54c] ;  /* 0x00054c0001187983 */ /* 0x000ee60000300800 */
[----:B----4-:R-:W4:Y:S01]  /*103e0*/  LDL.LU R27, [R1+0x548] ;  /* 0x00054800011b7983 */ /* 0x010f220000300800 */
[----:B------:R-:W4:Y:S03]  /*103f0*/  LDL.LU R28, [R1+0x544] ;  /* 0x00054400011c7983 */ /* 0x000f260000300800 */
[----:B------:R-:W4:Y:S01]  /*10400*/  LDL.LU R19, [R1+0x458] ;  /* 0x0004580001137983 */ /* 0x000f220000300800 */
[----:B------:R-:W4:Y:S01]  /*10410*/  LDL.LU R18, [R1+0x454] ;  /* 0x0004540001127983 */ /* 0x000f220000300800 */
[----:B0-----:R-:W-:Y:S01]  /*10420*/  LOP3.LUT R2, R2, 0x3f, RZ, 0xc0, !PT ;  /* 0x0000003f02027812 */ /* 0x001fe200078ec0ff */
[----:B------:R-:W4:Y:S01]  /*10430*/  LDL.LU R3, [R1+0x450] ;  /* 0x0004500001037983 */ /* 0x000f220000300800 */
[----:B------:R-:W4:Y:S01]  /*10440*/  LDL.LU R22, [R1+0x448] ;  /* 0x0004480001167983 */ /* 0x000f220000300800 */
[----:B------:R-:W4:Y:S02]  /*10450*/  LDL.LU R21, [R1+0x440] ;  /* 0x0004400001157983 */ /* 0x000f240000300800 */
[----:B------:R-:W4:Y:S02]  /*10460*/  LDL.LU R20, [R1+0x438] ;  /* 0x0004380001147983 */ /* 0x000f240000300800 */
[----:B------:R-:W-:Y:S01]  /*10470*/  IMAD.SHL.U32 R2, R2, 0x2, RZ ;  /* 0x0000000202027824 */ /* 0x000fe200078e00ff */
[----:B------:R-:W4:Y:S01]  /*10480*/  LDL.LU R17, [R1+0x360] ;  /* 0x0003600001117983 */ /* 0x000f220000300800 */
[----:B------:R-:W4:Y:S02]  /*10490*/  LDL.LU R5, [R1+0x35c] ;  /* 0x00035c0001057983 */ /* 0x000f240000300800 */
[----:B------:R-:W4:Y:S02]  /*104a0*/  LDL.LU R23, [R1+0x358] ;  /* 0x0003580001177983 */ /* 0x000f240000300800 */
[----:B------:R-:W4:Y:S01]  /*104b0*/  LDL.LU R25, [R1+0x354] ;  /* 0x0003540001197983 */ /* 0x000f220000300800 */
[----:B------:R-:W-:-:S02]  /*104c0*/  LOP3.LUT R15, R2, 0x40, RZ, 0x3c, !PT ;  /* 0x00000040020f7812 */ /* 0x000fc400078e3cff */
[----:B------:R-:W4:Y:S01]  /*104d0*/  LDL.LU R2, [R1+0x460] ;  /* 0x0004600001027983 */ /* 0x000f220000300800 */
[----:B------:R-:W4:Y:S02]  /*104e0*/  LDL.LU R26, [R1+0x350] ;  /* 0x00035000011a7983 */ /* 0x000f240000300800 */
[----:B------:R-:W4:Y:S02]  /*104f0*/  LDL.LU R29, [R1+0x348] ;  /* 0x00034800011d7983 */ /* 0x000f240000300800 */
[----:B------:R-:W4:Y:S01]  /*10500*/  LDL.LU R10, [R1+0x340] ;  /* 0x00034000010a7983 */ /* 0x000f220000300800 */
[----:B--2---:R0:W-:Y:S04]  /*10510*/  STS.U16 [R0+0x6e80], R11 ;  /* 0x006e800b00007388 */ /* 0x0041e80000000400 */
[----:B0-----:R-:W2:Y:S04]  /*10520*/  LDL.LU R11, [R1+0x338] ;  /* 0x00033800010b7983 */ /* 0x001ea80000300800 */
[----:B---3--:R0:W-:Y:S01]  /*10530*/  STS.U16 [R0+0x6f00], R12 ;  /* 0x006f000c00007388 */ /* 0x0081e20000000400 */
[----:B------:R1:W-:Y:S03]  /*10540*/  STS.U16 [R0+0x6f80], R6 ;  /* 0x006f800600007388 */ /* 0x0003e60000000400 */
[----:B0-----:R-:W3:Y:S01]  /*10550*/  LDL.LU R12, [R1+0x2c] ;  /* 0x00002c00010c7983 */ /* 0x001ee20000300800 */
[----:B-1----:R-:W2:Y:S02]  /*10560*/  LDL.LU R6, [R1+0x133c] ;  /* 0x00133c0001067983 */ /* 0x002ea40000300800 */
[----:B------:R0:W-:Y:S02]  /*10570*/  STL [R1+0x12f0], R0 ;  /* 0x0012f00001007387 */ /* 0x0001e40000100800 */
[----:B0-----:R-:W2:Y:S04]  /*10580*/  LDL.LU R0, [R1+0x45c] ;  /* 0x00045c0001007983 */ /* 0x001ea80000300800 */
[----:B------:R0:W-:Y:S01]  /*10590*/  STS.U16 [R15+0x1000], R13 ;  /* 0x0010000d0f007388 */ /* 0x0001e20000000400 */
[----:B------:R1:W-:Y:S02]  /*105a0*/  STS.U16 [R15+0x1080], R7 ;  /* 0x001080070f007388 */ /* 0x0003e40000000400 */
[----:B------:R4:W-:Y:S02]  /*105b0*/  STS.U16 [R15+0x1100], R8 ;  /* 0x001100080f007388 */ /* 0x0009e40000000400 */
[----:B------:R4:W-:Y:S01]  /*105c0*/  STS.U16 [R15+0x1180], R9 ;  /* 0x001180090f007388 */ /* 0x0009e20000000400 */
[----:B------:R4:W-:Y:S01]  /*105d0*/  STS.U16 [R15+0x1200], R16 ;  /* 0x001200100f007388 */ /* 0x0009e20000000400 */
[----:B------:R4:W-:Y:S02]  /*105e0*/  STS.U16 [R15+0x1280], R24 ;  /* 0x001280180f007388 */ /* 0x0009e40000000400 */
[----:B----4-:R4:W-:Y:S01]  /*105f0*/  STS.U16 [R15+0x1300], R27 ;  /* 0x0013001b0f007388 */ /* 0x0109e20000000400 */
[----:B0-----:R-:W3:Y:S01]  /*10600*/  LDL.LU R13, [R1+0x28] ;  /* 0x00002800010d7983 */ /* 0x001ee20000300800 */
[----:B-1----:R-:W3:Y:S02]  /*10610*/  LDL.LU R7, [R1+0x1338] ;  /* 0x0013380001077983 */ /* 0x002ee40000300800 */
[----:B------:R-:W3:Y:S02]  /*10620*/  LDL.LU R8, [R1+0x1334] ;  /* 0x0013340001087983 */ /* 0x000ee40000300800 */
[----:B------:R-:W3:Y:S01]  /*10630*/  LDL.LU R9, [R1+0x1330] ;  /* 0x0013300001097983 */ /* 0x000ee20000300800 */
[----:B------:R-:W3:Y:S04]  /*10640*/  LDL.LU R16, [R1+0x132c] ;  /* 0x00132c0001107983 */ /* 0x000ee80000300800 */
[----:B------:R0:W-:Y:S01]  /*10650*/  STS.U16 [R15+0x1380], R28 ;  /* 0x0013801c0f007388 */ /* 0x0001e20000000400 */
[----:B------:R-:W3:Y:S02]  /*10660*/  LDL.LU R24, [R1+0x1328] ;  /* 0x0013280001187983 */ /* 0x000ee40000300800 */
[----:B------:R1:W-:Y:S01]  /*10670*/  STS.U16 [R15+0x3000], R2 ;  /* 0x003000020f007388 */ /* 0x0003e20000000400 */
[----:B----4-:R-:W4:Y:S04]  /*10680*/  LDL.LU R27, [R1+0x1324] ;  /* 0x00132400011b7983 */ /* 0x010f280000300800 */
[----:B0-----:R-:W3:Y:S04]  /*10690*/  LDL.LU R28, [R1+0x1320] ;  /* 0x00132000011c7983 */ /* 0x001ee80000300800 */
[----:B-1----:R-:W0:Y:S04]  /*106a0*/  S2R R2, SR_TID.X ;  /* 0x0000000000027919 */ /* 0x002e280000002100 */
[----:B--2---:R-:W-:Y:S01]  /*106b0*/  STS.U16 [R15+0x3080], R0 ;  /* 0x003080000f007388 */ /* 0x004fe20000000400 */
[----:B------:R1:W-:Y:S02]  /*106c0*/  STS.U16 [R15+0x3100], R19 ;  /* 0x003100130f007388 */ /* 0x0003e40000000400 */
[----:B------:R2:W-:Y:S01]  /*106d0*/  STS.U16 [R15+0x3180], R18 ;  /* 0x003180120f007388 */ /* 0x0005e20000000400 */
[----:B-1----:R-:W4:Y:S01]  /*106e0*/  LDL.LU R19, [R1+0x8] ;  /* 0x0000080001137983 */ /* 0x002f220000300800 */
[----:B--2---:R-:W2:Y:S02]  /*106f0*/  LDL.LU R18, [R1] ;  /* 0x0000000001127983 */ /* 0x004ea40000300800 */
[----:B------:R-:W-:Y:S02]  /*10700*/  STS.U16 [R15+0x3200], R3 ;  /* 0x003200030f007388 */ /* 0x000fe40000000400 */
[----:B------:R-:W-:Y:S01]  /*10710*/  STS.U16 [R15+0x3280], R22 ;  /* 0x003280160f007388 */ /* 0x000fe20000000400 */
[----:B------:R-:W-:Y:S01]  /*10720*/  STS.U16 [R15+0x3300], R21 ;  /* 0x003300150f007388 */ /* 0x000fe20000000400 */
[----:B------:R-:W-:Y:S02]  /*10730*/  STS.U16 [R15+0x3380], R20 ;  /* 0x003380140f007388 */ /* 0x000fe40000000400 */
[----:B------:R-:W-:Y:S02]  /*10740*/  STS.U16 [R15+0x5000], R17 ;  /* 0x005000110f007388 */ /* 0x000fe40000000400 */
[----:B------:R1:W-:Y:S01]  /*10750*/  STS.U16 [R15+0x5080], R5 ;  /* 0x005080050f007388 */ /* 0x0003e20000000400 */
[----:B------:R-:W-:Y:S01]  /*10760*/  STS.U16 [R15+0x5100], R23 ;  /* 0x005100170f007388 */ /* 0x000fe20000000400 */
[----:B------:R-:W-:Y:S02]  /*10770*/  STS.U16 [R15+0x5180], R25 ;  /* 0x005180190f007388 */ /* 0x000fe40000000400 */
[----:B------:R-:W-:Y:S02]  /*10780*/  STS.U16 [R15+0x5200], R26 ;  /* 0x0052001a0f007388 */ /* 0x000fe40000000400 */
[----:B------:R-:W-:Y:S01]  /*10790*/  STS.U16 [R15+0x5280], R29 ;  /* 0x0052801d0f007388 */ /* 0x000fe20000000400 */
[----:B------:R0:W-:Y:S01]  /*107a0*/  STS.U16 [R15+0x5300], R10 ;  /* 0x0053000a0f007388 */ /* 0x0001e20000000400 */
[----:B------:R3:W-:Y:S03]  /*107b0*/  STS.U16 [R15+0x5380], R11 ;  /* 0x0053800b0f007388 */ /* 0x0007e60000000400 */
[----:B-1----:R-:W2:Y:S04]  /*107c0*/  LDL.LU R5, [R1+0x540] ;  /* 0x0005400001057983 */ /* 0x002ea80000300800 */
[----:B0-----:R-:W2:Y:S01]  /*107d0*/  LDL.LU R10, [R1+0x53c] ;  /* 0x00053c00010a7983 */ /* 0x001ea20000300800 */
[----:B---3--:R-:W3:Y:S02]  /*107e0*/  LDL.LU R11, [R1+0x538] ;  /* 0x00053800010b7983 */ /* 0x008ee40000300800 */
[----:B------:R-:W3:Y:S01]  /*107f0*/  LDL.LU R17, [R1+0x534] ;  /* 0x0005340001117983 */ /* 0x000ee20000300800 */
[----:B------:R-:W-:Y:S01]  /*10800*/  LOP3.LUT R2, R2, 0x3f, RZ, 0xc0, !PT ;  /* 0x0000003f02027812 */ /* 0x000fe200078ec0ff */
[----:B------:R0:W-:Y:S01]  /*10810*/  STS.U16 [R15+0x7000], R12 ;  /* 0x0070000c0f007388 */ /* 0x0001e20000000400 */
[----:B------:R1:W-:Y:S03]  /*10820*/  STS.U16 [R15+0x7080], R13 ;  /* 0x0070800d0f007388 */ /* 0x0003e60000000400 */
[----:B------:R-:W-:Y:S01]  /*10830*/  IMAD.SHL.U32 R2, R2, 0x2, RZ ;  /* 0x0000000202027824 */ /* 0x000fe200078e00ff */
[----:B0-----:R-:W3:Y:S01]  /*10840*/  LDL.LU R12, [R1+0x530] ;  /* 0x00053000010c7983 */ /* 0x001ee20000300800 */
[----:B-1----:R-:W3:Y:S02]  /*10850*/  LDL.LU R13, [R1+0x528] ;  /* 0x00052800010d7983 */ /* 0x002ee40000300800 */
[----:B------:R-:W3:Y:S02]  /*10860*/  LDL.LU R3, [R1+0x420] ;  /* 0x0004200001037983 */ /* 0x000ee40000300800 */
[----:B------:R-:W3:Y:S01]  /*10870*/  LDL.LU R22, [R1+0x418] ;  /* 0x0004180001167983 */ /* 0x000ee20000300800 */
[----:B------:R-:W3:Y:S01]  /*10880*/  LDL.LU R21, [R1+0x410] ;  /* 0x0004100001157983 */ /* 0x000ee20000300800 */
[----:B------:R-:W3:Y:S02]  /*10890*/  LDL.LU R23, [R1+0x408] ;  /* 0x0004080001177983 */ /* 0x000ee40000300800 */
[----:B------:R-:W3:Y:S02]  /*108a0*/  LDL.LU R25, [R1+0x400] ;  /* 0x0004000001197983 */ /* 0x000ee40000300800 */
[----:B------:R-:W3:Y:S01]  /*108b0*/  LDL.LU R26, [R1+0x3f8] ;  /* 0x0003f800011a7983 */ /* 0x000ee20000300800 */
[----:B------:R0:W-:Y:S04]  /*108c0*/  STS.U16 [R15+0x7100], R28 ;  /* 0x0071001c0f007388 */ /* 0x0001e80000000400 */
[----:B------:R-:W3:Y:S01]  /*108d0*/  LDL.LU R29, [R1+0x330] ;  /* 0x00033000011d7983 */ /* 0x000ee20000300800 */
[----:B------:R-:W-:-:S03]  /*108e0*/  LOP3.LUT R0, R2, 0x50, RZ, 0x3c, !PT ;  /* 0x0000005002007812 */ /* 0x000fc600078e3cff */
[----:B0-----:R-:W3:Y:S01]  /*108f0*/  LDL.LU R28, [R1+0x328] ;  /* 0x00032800011c7983 */ /* 0x001ee20000300800 */
[----:B------:R-:W3:Y:S03]  /*10900*/  LDL.LU R2, [R1+0x520] ;  /* 0x0005200001027983 */ /* 0x000ee60000300800 */
[----:B----4-:R-:W-:Y:S01]  /*10910*/  STS.U16 [R15+0x7180], R19 ;  /* 0x007180130f007388 */ /* 0x010fe20000000400 */
[----:B--2---:R-:W-:Y:S03]  /*10920*/  STS.U16 [R15+0x7200], R18 ;  /* 0x007200120f007388 */ /* 0x004fe60000000400 */
[----:B------:R0:W-:Y:S01]  /*10930*/  STS.U16 [R15+0x7280], R27 ;  /* 0x0072801b0f007388 */ /* 0x0001e20000000400 */
[----:B------:R1:W-:Y:S03]  /*10940*/  STS.U16 [R15+0x7300], R24 ;  /* 0x007300180f007388 */ /* 0x0003e60000000400 */
[----:B------:R2:W-:Y:S04]  /*10950*/  STS.U16 [R15+0x7380], R16 ;  /* 0x007380100f007388 */ /* 0x0005e80000000400 */
[----:B0-----:R-:W4:Y:S01]  /*10960*/  LDL.LU R27, [R1+0x428] ;  /* 0x00042800011b7983 */ /* 0x001f220000300800 */
[----:B-1----:R-:W4:Y:S02]  /*10970*/  LDL.LU R24, [R1+0x430] ;  /* 0x0004300001187983 */ /* 0x002f240000300800 */
[----:B--2---:R-:W2:Y:S02]  /*10980*/  LDL.LU R16, [R1+0x518] ;  /* 0x0005180001107983 */ /* 0x004ea40000300800 */
[----:B------:R-:W4:Y:S01]  /*10990*/  LDL.LU R15, [R1+0x320] ;  /* 0x00032000010f7983 */ /* 0x000f220000300800 */
[----:B------:R-:W4:Y:S01]  /*109a0*/  LDL.LU R20, [R1+0x318] ;  /* 0x0003180001147983 */ /* 0x000f220000300800 */
[----:B------:R-:W4:Y:S02]  /*109b0*/  LDL.LU R19, [R1+0x310] ;  /* 0x0003100001137983 */ /* 0x000f240000300800 */
[----:B------:R-:W4:Y:S01]  /*109c0*/  LDL.LU R18, [R1+0x308] ;  /* 0x0003080001127983 */ /* 0x000f220000300800 */
[----:B------:R0:W-:Y:S01]  /*109d0*/  STS.U16 [R0+0x1400], R5 ;  /* 0x0014000500007388 */ /* 0x0001e20000000400 */
[----:B------:R1:W-:Y:S03]  /*109e0*/  STS.U16 [R0+0x1480], R10 ;  /* 0x0014800a00007388 */ /* 0x0003e60000000400 */
[----:B---3--:R3:W-:Y:S01]  /*109f0*/  STS.U16 [R0+0x1500], R11 ;  /* 0x0015000b00007388 */ /* 0x0087e20000000400 */
[----:B------:R3:W-:Y:S03]  /*10a00*/  STS.U16 [R0+0x1580], R17 ;  /* 0x0015801100007388 */ /* 0x0007e60000000400 */
[----:B0-----:R-:W4:Y:S01]  /*10a10*/  LDL.LU R5, [R1+0x300] ;  /* 0x0003000001057983 */ /* 0x001f220000300800 */
[----:B-1----:R-:W4:Y:S03]  /*10a20*/  LDL.LU R10, [R1+0x131c] ;  /* 0x00131c00010a7983 */ /* 0x002f260000300800 */
[----:B---3--:R-:W4:Y:S01]  /*10a30*/  LDL.LU R11, [R1+0x1318] ;  /* 0x00131800010b7983 */ /* 0x008f220000300800 */
[----:B------:R-:W4:Y:S03]  /*10a40*/  LDL.LU R17, [R1+0x2f8] ;  /* 0x0002f80001117983 */ /* 0x000f260000300800 */
[----:B------:R0:W-:Y:S01]  /*10a50*/  STS.U16 [R0+0x1600], R12 ;  /* 0x0016000c00007388 */ /* 0x0001e20000000400 */
[----:B------:R1:W-:Y:S03]  /*10a60*/  STS.U16 [R0+0x1680], R13 ;  /* 0x0016800d00007388 */ /* 0x0003e60000000400 */
[----:B0-----:R-:W4:Y:S01]  /*10a70*/  LDL.LU R12, [R1+0x1314] ;  /* 0x00131400010c7983 */ /* 0x001f220000300800 */
[----:B-1----:R-:W4:Y:S03]  /*10a80*/  LDL.LU R13, [R1+0x1310] ;  /* 0x00131000010d7983 */ /* 0x002f260000300800 */
[----:B------:R-:W-:Y:S04]  /*10a90*/  STS.U16 [R0+0x1700], R2 ;  /* 0x0017000200007388 */ /* 0x000fe80000000400 */
[----:B--2---:R-:W-:Y:S01]  /*10aa0*/  STS.U16 [R0+0x1780], R16 ;  /* 0x0017801000007388 */ /* 0x004fe20000000400 */
[----:B----4-:R-:W-:Y:S03]  /*10ab0*/  STS.U16 [R0+0x3400], R24 ;  /* 0x0034001800007388 */ /* 0x010fe60000000400 */
[----:B------:R-:W-:Y:S01]  /*10ac0*/  STS.U16 [R0+0x3480], R27 ;  /* 0x0034801b00007388 */ /* 0x000fe20000000400 */
[----:B------:R0:W-:Y:S03]  /*10ad0*/  STS.U16 [R0+0x3500], R3 ;  /* 0x0035000300007388 */ /* 0x0001e60000000400 */
[----:B------:R1:W-:Y:S01]  /*10ae0*/  STS.U16 [R0+0x3580], R22 ;  /* 0x0035801600007388 */ /* 0x0003e20000000400 */
[----:B------:R2:W-:Y:S02]  /*10af0*/  STS.U16 [R0+0x3600], R21 ;  /* 0x0036001500007388 */ /* 0x0005e40000000400 */
[----:B------:R4:W-:Y:S02]  /*10b00*/  STS.U16 [R0+0x3680], R23 ;  /* 0x0036801700007388 */ /* 0x0009e40000000400 */
[----:B------:R4:W-:Y:S01]  /*10b10*/  STS.U16 [R0+0x3700], R25 ;  /* 0x0037001900007388 */ /* 0x0009e20000000400 */
[----:B------:R4:W-:Y:S01]  /*10b20*/  STS.U16 [R0+0x3780], R26 ;  /* 0x0037801a00007388 */ /* 0x0009e20000000400 */
[----:B------:R4:W-:Y:S03]  /*10b30*/  STS.U16 [R0+0x5400], R29 ;  /* 0x0054001d00007388 */ /* 0x0009e60000000400 */
[----:B0-----:R-:W3:Y:S01]  /*10b40*/  LDL.LU R3, [R1+0x510] ;  /* 0x0005100001037983 */ /* 0x001ee20000300800 */
[----:B-1----:R-:W3:Y:S02]  /*10b50*/  LDL.LU R22, [R1+0x508] ;  /* 0x0005080001167983 */ /* 0x002ee40000300800 */
[----:B--2---:R-:W2:Y:S02]  /*10b60*/  LDL.LU R21, [R1+0x500] ;  /* 0x0005000001157983 */ /* 0x004ea40000300800 */
[----:B------:R0:W-:Y:S01]  /*10b70*/  STS.U16 [R0+0x5480], R28 ;  /* 0x0054801c00007388 */ /* 0x0001e20000000400 */
[----:B----4-:R-:W4:Y:S01]  /*10b80*/  LDL.LU R23, [R1+0x4f8] ;  /* 0x0004f80001177983 */ /* 0x010f220000300800 */
[----:B------:R-:W2:Y:S03]  /*10b90*/  LDL.LU R25, [R1+0x4f0] ;  /* 0x0004f00001197983 */ /* 0x000ea60000300800 */
[----:B------:R1:W-:Y:S01]  /*10ba0*/  STS.U16 [R0+0x5500], R15 ;  /* 0x0055000f00007388 */ /* 0x0003e20000000400 */
[----:B------:R-:W2:Y:S02]  /*10bb0*/  LDL.LU R26, [R1+0x4ec] ;  /* 0x0004ec00011a7983 */ /* 0x000ea40000300800 */
[----:B------:R-:W-:Y:S02]  /*10bc0*/  STS.U16 [R0+0x5580], R20 ;  /* 0x0055801400007388 */ /* 0x000fe40000000400 */
[----:B------:R-:W2:Y:S01]  /*10bd0*/  LDL.LU R29, [R1+0x4e8] ;  /* 0x0004e800011d7983 */ /* 0x000ea20000300800 */
[----:B------:R1:W-:Y:S04]  /*10be0*/  STS.U16 [R0+0x5600], R19 ;  /* 0x0056001300007388 */ /* 0x0003e80000000400 */
[----:B0-----:R-:W2:Y:S01]  /*10bf0*/  LDL.LU R28, [R1+0x4e4] ;  /* 0x0004e400011c7983 */ /* 0x001ea20000300800 */
[----:B------:R0:W-:Y:S02]  /*10c00*/  STS.U16 [R0+0x5680], R18 ;  /* 0x0056801200007388 */ /* 0x0001e40000000400 */
[----:B------:R-:W-:Y:S02]  /*10c10*/  STS.U16 [R0+0x5700], R5 ;  /* 0x0057000500007388 */ /* 0x000fe40000000400 */
[----:B------:R0:W-:Y:S01]  /*10c20*/  STS.U16 [R0+0x5780], R17 ;  /* 0x0057801100007388 */ /* 0x0001e20000000400 */
[----:B------:R-:W2:Y:S04]  /*10c30*/  LDL R16, [R1+0xde0] ;  /* 0x000de00001107983 */ /* 0x000ea80000100800 */
[----:B------:R-:W0:Y:S04]  /*10c40*/  S2R R2, SR_TID.X ;  /* 0x0000000000027919 */ /* 0x000e280000002100 */
[----:B-1----:R-:W2:Y:S04]  /*10c50*/  LDL R15, [R1+0xdd4] ;  /* 0x000dd400010f7983 */ /* 0x002ea80000100800 */
[----:B------:R-:W2:Y:S04]  /*10c60*/  LDL R19, [R1+0xde8] ;  /* 0x000de80001137983 */ /* 0x000ea80000100800 */
[----:B0-----:R-:W4:Y:S04]  /*10c70*/  LDL R18, [R1+0xdec] ;  /* 0x000dec0001127983 */ /* 0x001f280000100800 */
[----:B------:R-:W4:Y:S04]  /*10c80*/  LDL R17, [R1+0xddc] ;  /* 0x000ddc0001117983 */ /* 0x000f280000100800 */
[----:B------:R-:W4:Y:S04]  /*10c90*/  LDL R5, [R1+0xdd8] ;  /* 0x000dd80001057983 */ /* 0x000f280000100800 */
[----:B------:R-:W-:Y:S01]  /*10ca0*/  STS.U16 [R0+0x7400], R13 ;  /* 0x0074000d00007388 */ /* 0x000fe20000000400 */
[----:B------:R-:W-:Y:S02]  /*10cb0*/  STS.U16 [R0+0x7480], R12 ;  /* 0x0074800c00007388 */ /* 0x000fe40000000400 */
[----:B------:R-:W-:Y:S02]  /*10cc0*/  STS.U16 [R0+0x7500], R11 ;  /* 0x0075000b00007388 */ /* 0x000fe40000000400 */
[----:B------:R-:W-:Y:S01]  /*10cd0*/  STS.U16 [R0+0x7580], R10 ;  /* 0x0075800a00007388 */ /* 0x000fe20000000400 */
[----:B------:R-:W-:Y:S01]  /*10ce0*/  STS.U16 [R0+0x7600], R9 ;  /* 0x0076000900007388 */ /* 0x000fe20000000400 */
[----:B------:R-:W-:-:S05]  /*10cf0*/  LOP3.LUT R2, R2, 0x3f, RZ, 0xc0, !PT ;  /* 0x0000003f02027812 */ /* 0x000fca00078ec0ff */
[----:B------:R-:W-:Y:S01]  /*10d00*/  IMAD.SHL.U32 R2, R2, 0x2, RZ ;  /* 0x0000000202027824 */ /* 0x000fe200078e00ff */
[----:B------:R-:W-:Y:S01]  /*10d10*/  STS.U16 [R0+0x7680], R8 ;  /* 0x0076800800007388 */ /* 0x000fe20000000400 */
[----:B------:R-:W-:Y:S03]  /*10d20*/  STS.U16 [R0+0x7700], R7 ;  /* 0x0077000700007388 */ /* 0x000fe60000000400 */
[----:B------:R-:W-:Y:S01]  /*10d30*/  LOP3.LUT R20, R2, 0x60, RZ, 0x3c, !PT ;  /* 0x0000006002147812 */ /* 0x000fe200078e3cff */
[----:B------:R0:W-:Y:S01]  /*10d40*/  STS.U16 [R0+0x7780], R6 ;  /* 0x0077800600007388 */ /* 0x0001e20000000400 */
[----:B------:R-:W-:-:S03]  /*10d50*/  PRMT R4, RZ, 0x7610, R4 ;  /* 0x00007610ff047816 */ /* 0x000fc60000000004 */
[----:B0-----:R-:W4:Y:S01]  /*10d60*/  LDL R0, [R1+0xdd0] ;  /* 0x000dd00001007983 */ /* 0x001f220000100800 */
[----:B------:R-:W-:-:S03]  /*10d70*/  PRMT R6, RZ, 0x7610, R6 ;  /* 0x00007610ff067816 */ /* 0x000fc60000000006 */
[----:B---3--:R0:W-:Y:S04]  /*10d80*/  STS.U16 [R20+0x1800], R3 ;  /* 0x0018000314007388 */ /* 0x0081e80000000400 */
[----:B0-----:R-:W3:Y:S01]  /*10d90*/  LDL R3, [R1+0xdcc] ;  /* 0x000dcc0001037983 */ /* 0x001ee20000100800 */
[----:B--2---:R-:W-:Y:S02]  /*10da0*/  @!P0 IMAD.MOV.U32 R9, RZ, RZ, R19 ;  /* 0x000000ffff098224 */ /* 0x004fe400078e0013 */
[----:B----4-:R-:W-:-:S05]  /*10db0*/  @!P0 IMAD.MOV.U32 R8, RZ, RZ, R18 ;  /* 0x000000ffff088224 */ /* 0x010fca00078e0012 */
[----:B------:R0:W2:Y:S02]  /*10dc0*/  @!P0 LDG.E.U16 R4, [R8.64] ;  /* 0x0000000608048981 */ /* 0x0000a4000c1e1500 */
[----:B0-----:R-:W-:Y:S02]  /*10dd0*/  @!P0 IMAD.MOV.U32 R8, RZ, RZ, R16 ;  /* 0x000000ffff088224 */ /* 0x001fe400078e0010 */
[----:B------:R-:W-:-:S05]  /*10de0*/  @!P0 IMAD.MOV.U32 R9, RZ, RZ, R17 ;  /* 0x000000ffff098224 */ /* 0x000fca00078e0011 */
[----:B------:R0:W4:Y:S01]  /*10df0*/  @!P0 LDG.E.U16 R6, [R8.64] ;  /* 0x0000000608068981 */ /* 0x000122000c1e1500 */
[----:B------:R-:W-:Y:S01]  /*10e00*/  PRMT R7, RZ, 0x7610, R7 ;  /* 0x00007610ff077816 */ /* 0x000fe20000000007 */
[----:B0-----:R-:W-:Y:S02]  /*10e10*/  @!P0 IMAD.MOV.U32 R8, RZ, RZ, R5 ;  /* 0x000000ffff088224 */ /* 0x001fe400078e0005 */
[----:B------:R-:W-:-:S05]  /*10e20*/  @!P0 IMAD.MOV.U32 R9, RZ, RZ, R15 ;  /* 0x000000ffff098224 */ /* 0x000fca00078e000f */
[----:B------:R0:W4:Y:S01]  /*10e30*/  @!P0 LDG.E.U16 R7, [R8.64] ;  /* 0x0000000608078981 */ /* 0x000122000c1e1500 */
[----:B------:R-:W-:Y:S01]  /*10e40*/  PRMT R10, RZ, 0x7610, R10 ;  /* 0x00007610ff0a7816 */ /* 0x000fe2000000000a */
[----:B0-----:R-:W-:Y:S02]  /*10e50*/  @!P0 IMAD.MOV.U32 R8, RZ, RZ, R0 ;  /* 0x000000ffff088224 */ /* 0x001fe400078e0000 */
[----:B---3--:R-:W-:-:S05]  /*10e60*/  @!P0 IMAD.MOV.U32 R9, RZ, RZ, R3 ;  /* 0x000000ffff098224 */ /* 0x008fca00078e0003 */
[----:B------:R-:W3:Y:S04]  /*10e70*/  @!P0 LDG.E.U16 R10, [R8.64] ;  /* 0x00000006080a8981 */ /* 0x000ee8000c1e1500 */
[----:B--2---:R-:W-:Y:S04]  /*10e80*/  STL [R1+0x12f4], R4 ;  /* 0x0012f40401007387 */ /* 0x004fe80000100800 */
[----:B----4-:R0:W-:Y:S01]  /*10e90*/  STL [R1+0x12f8], R6 ;  /* 0x0012f80601007387 */ /* 0x0101e20000100800 */
[----:B------:R-:W2:Y:S02]  /*10ea0*/  LDL R17, [R1+0xdbc] ;  /* 0x000dbc0001117983 */ /* 0x000ea40000100800 */
[----:B------:R-:W4:Y:S01]  /*10eb0*/  LDL R5, [R1+0xdc8] ;  /* 0x000dc80001057983 */ /* 0x000f220000100800 */
[----:B------:R-:W-:Y:S01]  /*10ec0*/  STS.U16 [R20+0x1880], R22 ;  /* 0x0018801614007388 */ /* 0x000fe20000000400 */
[----:B------:R-:W-:Y:S02]  /*10ed0*/  STS.U16 [R20+0x1900], R21 ;  /* 0x0019001514007388 */ /* 0x000fe40000000400 */
[----:B------:R-:W-:Y:S02]  /*10ee0*/  STS.U16 [R20+0x1980], R23 ;  /* 0x0019801714007388 */ /* 0x000fe40000000400 */
[----:B------:R-:W-:Y:S01]  /*10ef0*/  STS.U16 [R20+0x1a00], R25 ;  /* 0x001a001914007388 */ /* 0x000fe20000000400 */
[----:B------:R-:W-:Y:S01]  /*10f00*/  STS.U16 [R20+0x1a80], R26 ;  /* 0x001a801a14007388 */ /* 0x000fe20000000400 */
[----:B------:R-:W-:Y:S02]  /*10f10*/  STS.U16 [R20+0x1b00], R29 ;  /* 0x001b001d14007388 */ /* 0x000fe40000000400 */
[----:B------:R-:W-:Y:S01]  /*10f20*/  STS.U16 [R20+0x1b80], R28 ;  /* 0x001b801c14007388 */ /* 0x000fe20000000400 */
[----:B------:R1:W-:Y:S01]  /*10f30*/  STL [R1+0x12fc], R7 ;  /* 0x0012fc0701007387 */ /* 0x0003e20000100800 */
[----:B------:R-:W4:Y:S02]  /*10f40*/  LDL R24, [R1+0xda0] ;  /* 0x000da00001187983 */ /* 0x000f240000100800 */
[----:B------:R-:W4:Y:S02]  /*10f50*/  LDL R16, [R1+0xd8c] ;  /* 0x000d8c0001107983 */ /* 0x000f240000100800 */
[----:B0-----:R-:W4:Y:S01]  /*10f60*/  LDL R6, [R1+0x5f0] ;  /* 0x0005f00001067983 */ /* 0x001f220000100800 */
[----:B------:R-:W4:Y:S04]  /*10f70*/  LDL R4, [R1+0x5f4] ;  /* 0x0005f40001047983 */ /* 0x000f280000100800 */
[----:B-1----:R-:W4:Y:S01]  /*10f80*/  LDL R7, [R1+0xd90] ;  /* 0x000d900001077983 */ /* 0x002f220000100800 */
        /* <DEDUP_REMOVED lines=10> */
[----:B------:R-:W-:Y:S01]  /*11030*/  PRMT R11, RZ, 0x7610, R11 ;  /* 0x00007610ff0b7816 */ /* 0x000fe2000000000b */
[----:B---3--:R0:W-:Y:S04]  /*11040*/  STL [R1+0x1308], R10 ;  /* 0x0013080a01007387 */ /* 0x0081e80000100800 */
[----:B0-----:R-:W3:Y:S01]  /*11050*/  LDL R10, [R1+0xd94] ;  /* 0x000d9400010a7983 */ /* 0x001ee20000100800 */
[----:B--2---:R-:W-:-:S02]  /*11060*/  @!P0 IMAD.MOV.U32 R9, RZ, RZ, R17 ;  /* 0x000000ffff098224 */ /* 0x004fc400078e0011 */
[----:B----4-:R-:W-:Y:S01]  /*11070*/  @!P0 IMAD.MOV.U32 R8, RZ, RZ, R5 ;  /* 0x000000ffff088224 */ /* 0x010fe200078e0005 */
[----:B------:R-:W2:Y:S01]  /*11080*/  LDL.LU R17, [R1+0x33c] ;  /* 0x00033c0001117983 */ /* 0x000ea20000300800 */
[----:B------:R-:W4:Y:S01]  /*11090*/  LDL.LU R26, [R1+0x334] ;  /* 0x00033400011a7983 */ /* 0x000f220000300800 */
[----:B------:R-:W-:Y:S01]  /*110a0*/  PRMT R12, RZ, 0x7610, R12 ;  /* 0x00007610ff0c7816 */ /* 0x000fe2000000000c */
[----:B------:R-:W2:Y:S01]  /*110b0*/  LDL.LU R5, [R1+0x32c] ;  /* 0x00032c0001057983 */ /* 0x000ea20000300800 */
[----:B------:R0:W2:Y:S04]  /*110c0*/  @!P0 LDG.E.U16 R11, [R8.64] ;  /* 0x00000006080b8981 */ /* 0x0000a8000c1e1500 */
[----:B------:R-:W2:Y:S01]  /*110d0*/  LDL.LU R23, [R1+0x324] ;  /* 0x0003240001177983 */ /* 0x000ea20000300800 */
[----:B------:R-:W2:Y:S02]  /*110e0*/  LDL.LU R29, [R1+0x31c] ;  /* 0x00031c00011d7983 */ /* 0x000ea40000300800 */
[----:B------:R-:W2:Y:S02]  /*110f0*/  LDL.LU R28, [R1+0x314] ;  /* 0x00031400011c7983 */ /* 0x000ea40000300800 */
[----:B0-----:R-:W-:Y:S01]  /*11100*/  @!P0 IMAD.MOV.U32 R8, RZ, RZ, R24 ;  /* 0x000000ffff088224 */ /* 0x001fe200078e0018 */
[----:B------:R-:W-:-:S02]  /*11110*/  PRMT R13, RZ, 0x7610, R13 ;  /* 0x00007610ff0d7816 */ /* 0x000fc4000000000d */
[----:B------:R-:W-:Y:S01]  /*11120*/  PRMT R14, RZ, 0x7610, R14 ;  /* 0x00007610ff0e7816 */ /* 0x000fe2000000000e */
[----:B---3--:R-:W-:-:S05]  /*11130*/  @!P0 IMAD.MOV.U32 R9, RZ, RZ, R10 ;  /* 0x000000ffff098224 */ /* 0x008fca00078e000a */
[----:B------:R0:W3:Y:S02]  /*11140*/  @!P0 LDG.E.U16 R12, [R8.64] ;  /* 0x00000006080c8981 */ /* 0x0000e4000c1e1500 */
[----:B0-----:R-:W-:Y:S01]  /*11150*/  @!P0 IMAD.MOV.U32 R8, RZ, RZ, R7 ;  /* 0x000000ffff088224 */ /* 0x001fe200078e0007 */
[----:B------:R-:W-:-:S05]  /*11160*/  LOP3.LUT R7, R2, 0x60, RZ, 0x3c, !PT ;  /* 0x0000006002077812 */ /* 0x000fca00078e3cff */
[----:B------:R-:W-:Y:S01]  /*11170*/  STS.U16 [R7+0x3800], R27 ;  /* 0x0038001b07007388 */ /* 0x000fe20000000400 */
[----:B------:R-:W-:Y:S02]  /*11180*/  STS.U16 [R7+0x3880], R0 ;  /* 0x0038800007007388 */ /* 0x000fe40000000400 */
[----:B------:R-:W-:Y:S02]  /*11190*/  STS.U16 [R7+0x3900], R3 ;  /* 0x0039000307007388 */ /* 0x000fe40000000400 */
[----:B------:R-:W-:Y:S01]  /*111a0*/  STS.U16 [R7+0x3980], R15 ;  /* 0x0039800f07007388 */ /* 0x000fe20000000400 */
[----:B------:R-:W-:Y:S01]  /*111b0*/  STS.U16 [R7+0x3a00], R22 ;  /* 0x003a001607007388 */ /* 0x000fe20000000400 */
[----:B------:R-:W-:Y:S02]  /*111c0*/  STS.U16 [R7+0x3a80], R21 ;  /* 0x003a801507007388 */ /* 0x000fe40000000400 */
[----:B------:R-:W-:Y:S01]  /*111d0*/  STS.U16 [R7+0x3b00], R20 ;  /* 0x003b001407007388 */ /* 0x000fe20000000400 */
[----:B--2---:R0:W-:Y:S01]  /*111e0*/  STL [R1+0x130c], R11 ;  /* 0x00130c0b01007387 */ /* 0x0041e20000100800 */
[----:B------:R-:W-:Y:S02]  /*111f0*/  STS.U16 [R7+0x3b80], R19 ;  /* 0x003b801307007388 */ /* 0x000fe40000000400 */
[----:B------:R-:W-:Y:S02]  /*11200*/  STS.U16 [R7+0x5800], R18 ;  /* 0x0058001207007388 */ /* 0x000fe40000000400 */
[----:B------:R1:W-:Y:S01]  /*11210*/  STS.U16 [R7+0x5880], R25 ;  /* 0x0058801907007388 */ /* 0x0003e20000000400 */
[----:B0-----:R-:W2:Y:S01]  /*11220*/  LDL.LU R11, [R1+0x20] ;  /* 0x00002000010b7983 */ /* 0x001ea20000300800 */
[----:B------:R-:W3:Y:S02]  /*11230*/  LDL.LU R10, [R1+0x1c] ;  /* 0x00001c00010a7983 */ /* 0x000ee40000300800 */
[----:B-1----:R-:W3:Y:S02]  /*11240*/  LDL.LU R25, [R1+0x18] ;  /* 0x0000180001197983 */ /* 0x002ee40000300800 */
[----:B------:R-:W3:Y:S02]  /*11250*/  LDL.LU R2, [R1+0x14] ;  /* 0x0000140001027983 */ /* 0x000ee40000300800 */
[----:B------:R-:W-:-:S05]  /*11260*/  @!P0 IMAD.MOV.U32 R9, RZ, RZ, R16 ;  /* 0x000000ffff098224 */ /* 0x000fca00078e0010 */
[----:B------:R0:W3:Y:S04]  /*11270*/  @!P0 LDG.E.U16 R13, [R8.64] ;  /* 0x00000006080d8981 */ /* 0x0000e8000c1e1500 */
[----:B------:R-:W-:Y:S01]  /*11280*/  STS.U16 [R7+0x5900], R17 ;  /* 0x0059001107007388 */ /* 0x000fe20000000400 */
[----:B----4-:R1:W-:Y:S02]  /*11290*/  STS.U16 [R7+0x5980], R26 ;  /* 0x0059801a07007388 */ /* 0x0103e40000000400 */
[----:B0-----:R-:W-:Y:S02]  /*112a0*/  @!P0 IMAD.MOV.U32 R8, RZ, RZ, R4 ;  /* 0x000000ffff088224 */ /* 0x001fe400078e0004 */
[----:B------:R-:W-:-:S05]  /*112b0*/  @!P0 IMAD.MOV.U32 R9, RZ, RZ, R6 ;  /* 0x000000ffff098224 */ /* 0x000fca00078e0006 */
[----:B------:R0:W4:Y:S04]  /*112c0*/  @!P0 LDG.E.U16 R14, [R8.64] ;  /* 0x00000006080e8981 */ /* 0x000128000c1e1500 */
[----:B0-----:R-:W4:Y:S01]  /*112d0*/  LDL.LU R9, [R1+0xc] ;  /* 0x00000c0001097983 */ /* 0x001f220000300800 */
[----:B-1----:R-:W4:Y:S03]  /*112e0*/  LDL.LU R26, [R1+0x4] ;  /* 0x00000400011a7983 */ /* 0x002f260000300800 */
[----:B------:R0:W-:Y:S01]  /*112f0*/  STS.U16 [R7+0x5a00], R5 ;  /* 0x005a000507007388 */ /* 0x0001e20000000400 */
[----:B------:R1:W-:Y:S02]  /*11300*/  STS.U16 [R7+0x5a80], R23 ;  /* 0x005a801707007388 */ /* 0x0003e40000000400 */
[----:B------:R0:W-:Y:S02]  /*11310*/  STS.U16 [R7+0x5b00], R29 ;  /* 0x005b001d07007388 */ /* 0x0001e40000000400 */
[----:B------:R0:W-:Y:S01]  /*11320*/  STS.U16 [R7+0x5b80], R28 ;  /* 0x005b801c07007388 */ /* 0x0001e20000000400 */
        /* <DEDUP_REMOVED lines=11> */
[----:B0-----:R-:W4:Y:S01]  /*113e0*/  LDL.LU R5, [R1+0x3f4] ;  /* 0x0003f40001057983 */ /* 0x001f220000300800 */
[----:B-1----:R-:W4:Y:S01]  /*113f0*/  LDL.LU R23, [R1+0x3f0] ;  /* 0x0003f00001177983 */ /* 0x002f220000300800 */
[----:B------:R-:W4:Y:S02]  /*11400*/  LDL.LU R29, [R1+0x3ec] ;  /* 0x0003ec00011d7983 */ /* 0x000f240000300800 */
[----:B------:R-:W4:Y:S02]  /*11410*/  LDL.LU R28, [R1+0x3e8] ;  /* 0x0003e800011c7983 */ /* 0x000f240000300800 */
[----:B------:R-:W4:Y:S01]  /*11420*/  LDL.LU R8, [R1+0x2fc] ;  /* 0x0002fc0001087983 */ /* 0x000f220000300800 */
[----:B------:R-:W4:Y:S01]  /*11430*/  LDL.LU R16, [R1+0x2f4] ;  /* 0x0002f40001107983 */ /* 0x000f220000300800 */
[----:B------:R-:W4:Y:S02]  /*11440*/  LDL.LU R24, [R1+0x2f0] ;  /* 0x0002f00001187983 */ /* 0x000f240000300800 */
[----:B------:R-:W4:Y:S01]  /*11450*/  LDL.LU R27, [R1+0x2ec] ;  /* 0x0002ec00011b7983 */ /* 0x000f220000300800 */
[----:B--2---:R0:W-:Y:S01]  /*11460*/  STS.U16 [R7+0x7800], R11 ;  /* 0x0078000b07007388 */ /* 0x0041e20000000400 */
[----:B---3--:R-:W-:Y:S03]  /*11470*/  STS.U16 [R7+0x7880], R10 ;  /* 0x0078800a07007388 */ /* 0x008fe60000000400 */
[----:B------:R-:W-:Y:S01]  /*11480*/  STS.U16 [R7+0x7900], R25 ;  /* 0x0079001907007388 */ /* 0x000fe20000000400 */
[----:B------:R1:W-:Y:S03]  /*11490*/  STS.U16 [R7+0x7980], R2 ;  /* 0x0079800207007388 */ /* 0x0003e60000000400 */
[----:B0-----:R-:W2:Y:S04]  /*114a0*/  LDL.LU R11, [R1+0x130c] ;  /* 0x00130c00010b7983 */ /* 0x001ea80000300800 */
[----:B-1----:R-:W0:Y:S01]  /*114b0*/  S2R R2, SR_TID.X ;  /* 0x0000000000027919 */ /* 0x002e220000002100 */
[----:B------:R-:W3:Y:S02]  /*114c0*/  LDL.LU R10, [R1+0x1308] ;  /* 0x00130800010a7983 */ /* 0x000ee40000300800 */
[----:B------:R-:W2:Y:S01]  /*114d0*/  LDL.LU R25, [R1+0x1304] ;  /* 0x0013040001197983 */ /* 0x000ea20000300800 */
[----:B0-----:R-:W-:Y:S01]  /*114e0*/  LOP3.LUT R2, R2, 0x3f, RZ, 0xc0, !PT ;  /* 0x0000003f02027812 */ /* 0x001fe200078ec0ff */
[----:B----4-:R0:W-:Y:S04]  /*114f0*/  STS.U16 [R7+0x7a00], R9 ;  /* 0x007a000907007388 */ /* 0x0101e80000000400 */
[----:B------:R-:W-:Y:S01]  /*11500*/  IMAD.SHL.U32 R2, R2, 0x2, RZ ;  /* 0x0000000202027824 */ /* 0x000fe200078e00ff */
[----:B------:R1:W-:Y:S04]  /*11510*/  STS.U16 [R7+0x7a80], R26 ;  /* 0x007a801a07007388 */ /* 0x0003e80000000400 */
[----:B0-----:R-:W-:-:S02]  /*11520*/  LOP3.LUT R9, R2, 0x70, RZ, 0x3c, !PT ;  /* 0x0000007002097812 */ /* 0x001fc400078e3cff */
[----:B------:R-:W2:Y:S01]  /*11530*/  LDL.LU R2, [R1+0x3e4] ;  /* 0x0003e40001027983 */ /* 0x000ea20000300800 */
[----:B-1----:R-:W2:Y:S03]  /*11540*/  LDL.LU R26, [R1+0x1300] ;  /* 0x00130000011a7983 */ /* 0x002ea60000300800 */
[----:B--2---:R0:W-:Y:S01]  /*11550*/  STS.U16 [R7+0x7b00], R26 ;  /* 0x007b001a07007388 */ /* 0x0041e20000000400 */
[----:B------:R1:W-:Y:S02]  /*11560*/  STS.U16 [R7+0x7b80], R25 ;  /* 0x007b801907007388 */ /* 0x0003e40000000400 */
[----:B------:R2:W-:Y:S02]  /*11570*/  STS.U16 [R9+0x1c00], R6 ;  /* 0x001c000609007388 */ /* 0x0005e40000000400 */
[----:B------:R2:W-:Y:S01]  /*11580*/  STS.U16 [R9+0x1c80], R4 ;  /* 0x001c800409007388 */ /* 0x0005e20000000400 */
[----:B------:R3:W-:Y:S01]  /*11590*/  STS.U16 [R9+0x1d00], R0 ;  /* 0x001d000009007388 */ /* 0x0007e20000000400 */
[----:B------:R3:W-:Y:S03]  /*115a0*/  STS.U16 [R9+0x1d80], R3 ;  /* 0x001d800309007388 */ /* 0x0007e60000000400 */
[----:B0-----:R-:W4:Y:S01]  /*115b0*/  LDL.LU R26, [R1+0x304] ;  /* 0x00030400011a7983 */ /* 0x001f220000300800 */
[----:B-1----:R-:W4:Y:S02]  /*115c0*/  LDL.LU R7, [R1+0x12fc] ;  /* 0x0012fc0001077983 */ /* 0x002f240000300800 */
[----:B------:R-:W4:Y:S02]  /*115d0*/  LDL.LU R25, [R1+0x30c] ;  /* 0x00030c0001197983 */ /* 0x000f240000300800 */
[----:B--2---:R-:W2:Y:S01]  /*115e0*/  LDL.LU R6, [R1+0x12f8] ;  /* 0x0012f80001067983 */ /* 0x004ea20000300800 */
[----:B------:R-:W2:Y:S01]  /*115f0*/  LDL.LU R4, [R1+0x12f4] ;  /* 0x0012f40001047983 */ /* 0x000ea20000300800 */
[----:B---3--:R-:W3:Y:S02]  /*11600*/  LDL.LU R0, [R1+0x12f0] ;  /* 0x0012f00001007983 */ /* 0x008ee40000300800 */
[----:B------:R-:W2:Y:S01]  /*11610*/  LDL.LU R3, [R1+0x12ec] ;  /* 0x0012ec0001037983 */ /* 0x000ea20000300800 */
[----:B------:R0:W-:Y:S01]  /*11620*/  STS.U16 [R9+0x1e00], R15 ;  /* 0x001e000f09007388 */ /* 0x0001e20000000400 */
[----:B------:R1:W-:Y:S02]  /*11630*/  STS.U16 [R9+0x1e80], R22 ;  /* 0x001e801609007388 */ /* 0x0003e40000000400 */
[----:B------:R1:W-:Y:S02]  /*11640*/  STS.U16 [R9+0x1f00], R21 ;  /* 0x001f001509007388 */ /* 0x0003e40000000400 */
[----:B------:R1:W-:Y:S01]  /*11650*/  STS.U16 [R9+0x1f80], R20 ;  /* 0x001f801409007388 */ /* 0x0003e20000000400 */
[----:B------:R1:W-:Y:S01]  /*11660*/  STS.U16 [R9+0x3c00], R19 ;  /* 0x003c001309007388 */ /* 0x0003e20000000400 */
[----:B------:R1:W-:Y:S03]  /*11670*/  STS.U16 [R9+0x3c80], R18 ;  /* 0x003c801209007388 */ /* 0x0003e60000000400 */
[----:B0-----:R-:W2:Y:S01]  /*11680*/  LDL.LU R15, [R1+0x12e8] ;  /* 0x0012e800010f7983 */ /* 0x001ea20000300800 */
[----:B-1----:R-:W2:Y:S03]  /*11690*/  LDL.LU R22, [R1+0x12e4] ;  /* 0x0012e40001167983 */ /* 0x002ea60000300800 */
[----:B------:R-:W2:Y:S01]  /*116a0*/  LDL.LU R21, [R1+0x12e0] ;  /* 0x0012e00001157983 */ /* 0x000ea20000300800 */
[----:B------:R-:W2:Y:S03]  /*116b0*/  LDL.LU R20, [R1+0x12dc] ;  /* 0x0012dc0001147983 */ /* 0x000ea60000300800 */
[----:B------:R-:W2:Y:S01]  /*116c0*/  LDL.LU R19, [R1+0x12d8] ;  /* 0x0012d80001137983 */ /* 0x000ea20000300800 */
[----:B------:R-:W2:Y:S03]  /*116d0*/  LDL.LU R18, [R1+0x12d4] ;  /* 0x0012d40001127983 */ /* 0x000ea60000300800 */
[----:B------:R0:W-:Y:S01]  /*116e0*/  STS.U16 [R9+0x3d00], R17 ;  /* 0x003d001109007388 */ /* 0x0001e20000000400 */
[----:B------:R1:W-:Y:S02]  /*116f0*/  STS.U16 [R9+0x3d80], R5 ;  /* 0x003d800509007388 */ /* 0x0003e40000000400 */
[----:B------:R1:W-:Y:S02]  /*11700*/  STS.U16 [R9+0x3e00], R23 ;  /* 0x003e001709007388 */ /* 0x0003e40000000400 */
[----:B------:R1:W-:Y:S01]  /*11710*/  STS.U16 [R9+0x3e80], R29 ;  /* 0x003e801d09007388 */ /* 0x0003e20000000400 */
[----:B------:R1:W-:Y:S04]  /*11720*/  STS.U16 [R9+0x3f00], R28 ;  /* 0x003f001c09007388 */ /* 0x0003e80000000400 */
[----:B0-----:R-:W2:Y:S01]  /*11730*/  LDL.LU R17, [R1+0x12d0] ;  /* 0x0012d00001117983 */ /* 0x001ea20000300800 */
[----:B-1----:R-:W2:Y:S03]  /*11740*/  LDL.LU R5, [R1+0x12cc] ;  /* 0x0012cc0001057983 */ /* 0x002ea60000300800 */
[----:B------:R-:W2:Y:S01]  /*11750*/  LDL.LU R23, [R1+0x12c8] ;  /* 0x0012c80001177983 */ /* 0x000ea20000300800 */
[----:B------:R-:W2:Y:S03]  /*11760*/  LDL.LU R29, [R1+0x12c4] ;  /* 0x0012c400011d7983 */ /* 0x000ea60000300800 */
[----:B------:R-:W2:Y:S04]  /*11770*/  LDL.LU R28, [R1+0x12c0] ;  /* 0x0012c000011c7983 */ /* 0x000ea80000300800 */
[----:B------:R0:W-:Y:S04]  /*11780*/  STS.U16 [R9+0x3f80], R2 ;  /* 0x003f800209007388 */ /* 0x0001e80000000400 */
[----:B0-----:R-:W0:Y:S04]  /*11790*/  S2R R2, SR_TID.X ;  /* 0x0000000000027919 */ /* 0x001e280000002100 */
[----:B----4-:R-:W-:Y:S01]  /*117a0*/  STS.U16 [R9+0x5c00], R25 ;  /* 0x005c001909007388 */ /* 0x010fe20000000400 */
[----:B------:R-:W-:Y:S02]  /*117b0*/  STS.U16 [R9+0x5c80], R26 ;  /* 0x005c801a09007388 */ /* 0x000fe40000000400 */
[----:B------:R-:W-:Y:S02]  /*117c0*/  STS.U16 [R9+0x5d00], R8 ;  /* 0x005d000809007388 */ /* 0x000fe40000000400 */
[----:B------:R-:W-:Y:S01]  /*117d0*/  STS.U16 [R9+0x5d80], R16 ;  /* 0x005d801009007388 */ /* 0x000fe20000000400 */
[----:B------:R-:W-:Y:S01]  /*117e0*/  STS.U16 [R9+0x5e00], R24 ;  /* 0x005e001809007388 */ /* 0x000fe20000000400 */
[----:B------:R-:W-:Y:S03]  /*117f0*/  STS.U16 [R9+0x5e80], R27 ;  /* 0x005e801b09007388 */ /* 0x000fe60000000400 */
[----:B--2---:R1:W-:Y:S04]  /*11800*/  STS.U16 [R9+0x5f00], R28 ;  /* 0x005f001c09007388 */ /* 0x0043e80000000400 */
[----:B-1----:R-:W2:Y:S01]  /*11810*/  LDL.LU R28, [R1+0x12bc] ;  /* 0x0012bc00011c7983 */ /* 0x002ea20000300800 */
[----:B------:R1:W-:Y:S03]  /*11820*/  STS.U16 [R9+0x5f80], R29 ;  /* 0x005f801d09007388 */ /* 0x0003e60000000400 */
[----:B-1----:R-:W4:Y:S01]  /*11830*/  LDL.LU R29, [R1+0x12b8] ;  /* 0x0012b800011d7983 */ /* 0x002f220000300800 */
[----:B------:R-:W4:Y:S01]  /*11840*/  LDL R8, [R1+0xdf0] ;  /* 0x000df00001087983 */ /* 0x000f220000100800 */
[----:B0-----:R-:W-:Y:S01]  /*11850*/  LOP3.LUT R2, R2, 0x3f, RZ, 0xc0, !PT ;  /* 0x0000003f02027812 */ /* 0x001fe200078ec0ff */
[----:B------:R-:W-:Y:S01]  /*11860*/  STS.U16 [R9+0x7c00], R23 ;  /* 0x007c001709007388 */ /* 0x000fe20000000400 */
[----:B------:R-:W-:Y:S01]  /*11870*/  STS.U16 [R9+0x7c80], R5 ;  /* 0x007c800509007388 */ /* 0x000fe20000000400 */
[----:B------:R-:W-:Y:S02]  /*11880*/  STS.U16 [R9+0x7d00], R17 ;  /* 0x007d001109007388 */ /* 0x000fe40000000400 */
[----:B------:R-:W-:Y:S02]  /*11890*/  STS.U16 [R9+0x7d80], R18 ;  /* 0x007d801209007388 */ /* 0x000fe40000000400 */
[----:B------:R-:W-:Y:S01]  /*118a0*/  IMAD.SHL.U32 R2, R2, 0x2, RZ ;  /* 0x0000000202027824 */ /* 0x000fe200078e00ff */
[----:B------:R-:W-:Y:S01]  /*118b0*/  STS.U16 [R9+0x7e00], R19 ;  /* 0x007e001309007388 */ /* 0x000fe20000000400 */
[----:B------:R-:W-:Y:S02]  /*118c0*/  STS.U16 [R9+0x7e80], R20 ;  /* 0x007e801409007388 */ /* 0x000fe40000000400 */
[----:B------:R-:W-:Y:S02]  /*118d0*/  STS.U16 [R9+0x7f00], R21 ;  /* 0x007f001509007388 */ /* 0x000fe40000000400 */
[----:B------:R-:W-:Y:S01]  /*118e0*/  STS.U16 [R9+0x7f80], R22 ;  /* 0x007f801609007388 */ /* 0x000fe20000000400 */
[----:B------:R-:W-:Y:S04]  /*118f0*/  STS.U16 [R2+0x8000], R4 ;  /* 0x0080000402007388 */ /* 0x000fe80000000400 */
[----:B------:R-:W-:Y:S01]  /*11900*/  STS.U16 [R2+0x8200], R11 ;  /* 0x0082000b02007388 */ /* 0x000fe20000000400 */
[----:B------:R-:W-:Y:S02]  /*11910*/  STS.U16 [R15+0x8080], R6 ;  /* 0x008080060f007388 */ /* 0x000fe40000000400 */
[----:B------:R-:W-:Y:S02]  /*11920*/  STS.U16 [R15+0x8280], R12 ;  /* 0x0082800c0f007388 */ /* 0x000fe40000000400 */
[----:B------:R-:W-:Y:S01]  /*11930*/  STS.U16 [R3+0x8100], R7 ;  /* 0x0081000703007388 */ /* 0x000fe20000000400 */
[----:B------:R-:W-:Y:S01]  /*11940*/  STS.U16 [R3+0x8300], R13 ;  /* 0x0083000d03007388 */ /* 0x000fe20000000400 */
[----:B---3--:R-:W-:Y:S02]  /*11950*/  STS.U16 [R0+0x8180], R10 ;  /* 0x0081800a00007388 */ /* 0x008fe40000000400 */
[----:B------:R-:W-:Y:S02]  /*11960*/  STS.U16 [R0+0x8380], R14 ;  /* 0x0083800e00007388 */ /* 0x000fe40000000400 */
[----:B------:R-:W-:Y:S06]  /*11970*/  BAR.SYNC.DEFER_BLOCKING 0x0 ;  /* 0x0000000000007b1d */ /* 0x000fec0000010000 */
[----:B--2---:R-:W0:Y:S04]  /*11980*/  LDSM.16.MT88.4 R4, [R28] ;  /* 0x000000001c04783b */ /* 0x004e280000004200 */
[----:B------:R-:W-:Y:S04]  /*11990*/  LDSM.16.MT88.4 R12, [R28+0x80] ;  /* 0x000080001c0c783b */ /* 0x000fe80000004200 */
[----:B------:R-:W-:Y:S04]  /*119a0*/  LDSM.16.MT88.4 R24, [R28+0x100] ;  /* 0x000100001c18783b */ /* 0x000fe80000004200 */
[----:B------:R-:W-:Y:S01]  /*119b0*/  LDSM.16.MT88.4 R16, [R28+0x200] ;  /* 0x000200001c10783b */ /* 0x000fe20000004200 */
[----:B0-----:R-:W-:-:S02]  /*119c0*/  IMAD.MOV.U32 R20, RZ, RZ, R4 ;  /* 0x000000ffff147224 */ /* 0x001fc400078e0004 */
[----:B------:R-:W-:Y:S02]  /*119d0*/  IMAD.MOV.U32 R3, RZ, RZ, R5 ;  /* 0x000000ffff037224 */ /* 0x000fe400078e0005 */
[----:B------:R-:W-:Y:S02]  /*119e0*/  IMAD.MOV.U32 R2, RZ, RZ, R6 ;  /* 0x000000ffff027224 */ /* 0x000fe400078e0006 */
[----:B------:R-:W-:Y:S02]  /*119f0*/  IMAD.MOV.U32 R0, RZ, RZ, R7 ;  /* 0x000000ffff007224 */ /* 0x000fe400078e0007 */
[----:B----4-:R-:W0:Y:S02]  /*11a00*/  LDSM.16.M88.4 R4, [R8+0x8000] ;  /* 0x008000000804783b */ /* 0x010e240000000200 */
[----:B------:R-:W1:Y:S02]  /*11a10*/  LDSM.16.M88.4 R8, [R8+0x8200] ;  /* 0x008200000808783b */ /* 0x000e640000000200 */
[----:B0-----:R0:W-:Y:S02]  /*11a20*/  STL [R1+0x10fc], R6 ;  /* 0x0010fc0601007387 */ /* 0x0011e40000100800 */
[----:B------:R2:W-:Y:S02]  /*11a30*/  STL [R1+0x10f8], R7 ;  /* 0x0010f80701007387 */ /* 0x0005e40000100800 */
[----:B-1----:R1:W-:Y:S02]  /*11a40*/  STL [R1+0x10f4], R10 ;  /* 0x0010f40a01007387 */ /* 0x0023e40000100800 */
[----:B------:R3:W-:Y:S02]  /*11a50*/  STL [R1+0x10f0], R11 ;  /* 0x0010f00b01007387 */ /* 0x0007e40000100800 */
[----:B0-----:R-:W-:-:S02]  /*11a60*/  IMAD.MOV.U32 R6, RZ, RZ, R15 ;  /* 0x000000ffff067224 */ /* 0x001fc400078e000f */
[----:B--2---:R-:W-:Y:S02]  /*11a70*/  IMAD.MOV.U32 R7, RZ, RZ, R14 ;  /* 0x000000ffff077224 */ /* 0x004fe400078e000e */
[----:B-1----:R-:W-:Y:S02]  /*11a80*/  IMAD.MOV.U32 R10, RZ, RZ, R13 ;  /* 0x000000ffff0a7224 */ /* 0x002fe400078e000d */
[----:B---3--:R-:W-:Y:S02]  /*11a90*/  IMAD.MOV.U32 R11, RZ, RZ, R12 ;  /* 0x000000ffff0b7224 */ /* 0x008fe400078e000c */
[----:B------:R-:W0:Y:S04]  /*11aa0*/  LDSM.16.MT88.4 R12, [R28+0x180] ;  /* 0x000180001c0c783b */ /* 0x000e280000004200 */
[----:B------:R-:W-:Y:S01]  /*11ab0*/  STL.64 [R1+0x1290], R26 ;  /* 0x0012901a01007387 */ /* 0x000fe20000100a00 */
[----:B------:R-:W-:Y:S03]  /*11ac0*/  STL.64 [R1+0x1288], R24 ;  /* 0x0012881801007387 */ /* 0x000fe60000100a00 */
[----:B0-----:R-:W-:Y:S01]  /*11ad0*/  STL.64 [R1+0x1270], R14 ;  /* 0x0012700e01007387 */ /* 0x001fe20000100a00 */
[----:B------:R0:W-:Y:S03]  /*11ae0*/  STL.64 [R1+0x1268], R12 ;  /* 0x0012680c01007387 */ /* 0x0001e60000100a00 */
[----:B0-----:R-:W2:Y:S01]  /*11af0*/  LDL.LU.64 R12, [R1+0x2d0] ;  /* 0x0002d000010c7983 */ /* 0x001ea20000300a00 */
[----:B------:R-:W2:Y:S02]  /*11b00*/  LDL.LU.64 R14, [R1+0x2d8] ;  /* 0x0002d800010e7983 */ /* 0x000ea40000300a00 */
[----:B------:R-:W-:Y:S02]  /*11b10*/  STL.64 [R1+0x1260], R18 ;  /* 0x0012601201007387 */ /* 0x000fe40000100a00 */
[----:B------:R0:W-:Y:S02]  /*11b20*/  STL.64 [R1+0x1258], R16 ;  /* 0x0012581001007387 */ /* 0x0001e40000100a00 */
[----:B0-----:R-:W-:-:S02]  /*11b30*/  IMAD.MOV.U32 R16, RZ, RZ, R20 ;  /* 0x000000ffff107224 */ /* 0x001fc400078e0014 */
[----:B------:R-:W0:Y:S01]  /*11b40*/  LDSM.16.MT88.4 R20, [R28+0x280] ;  /* 0x000280001c14783b */ /* 0x000e220000004200 */
[----:B------:R-:W-:Y:S02]  /*11b50*/  IMAD.MOV.U32 R17, RZ, RZ, R3 ;  /* 0x000000ffff117224 */ /* 0x000fe400078e0003 */
[----:B------:R-:W-:Y:S02]  /*11b60*/  IMAD.MOV.U32 R18, RZ, RZ, R2 ;  /* 0x000000ffff127224 */ /* 0x000fe400078e0002 */
[----:B------:R-:W-:Y:S01]  /*11b70*/  IMAD.MOV.U32 R19, RZ, RZ, R0 ;  /* 0x000000ffff137224 */ /* 0x000fe200078e0000 */
[----:B0-----:R-:W-:Y:S01]  /*11b80*/  STL.64 [R1+0x1240], R22 ;  /* 0x0012401601007387 */ /* 0x001fe20000100a00 */
[----:B------:R-:W-:Y:S02]  /*11b90*/  STL.64 [R1+0x1238], R20 ;  /* 0x0012381401007387 */ /* 0x000fe40000100a00 */
[----:B------:R-:W0:Y:S02]  /*11ba0*/  LDSM.16.MT88.4 R20, [R28+0x300] ;  /* 0x000300001c14783b */ /* 0x000e240000004200 */
[----:B0-----:R0:W-:Y:S02]  /*11bb0*/  STL.64 [R1+0x50], R20 ;  /* 0x0000501401007387 */ /* 0x0011e40000100a00 */
[----:B------:R1:W-:Y:S01]  /*11bc0*/  STL.64 [R1+0x58], R22 ;  /* 0x0000581601007387 */ /* 0x0003e20000100a00 */
[----:B--2---:R-:W-:Y:S11]  /*11bd0*/  HMMA.16816.F32 R12, R16, R4, R12 ;  /* 0x00000004100c723c */ /* 0x004ff6000000180c */
[----:B------:R-:W-:Y:S11]  /*11be0*/  @!UPT UIADD3 URZ, URZ, URZ, URZ ;  /* 0x0000003f3f3ff290 */ /* 0x000ff6000fffe03f */
[----:B------:R-:W-:Y:S01]  /*11bf0*/  @!UPT UIADD3 URZ, URZ, URZ, URZ ;  /* 0x0000003f3f3ff290 */ /* 0x000fe2000fffe03f */
[----:B------:R2:W-:Y:S01]  /*11c00*/  STL.64 [R1+0x60], R12 ;  /* 0x0000600c01007387 */ /* 0x0005e20000100a00 */
[----:B0-----:R-:W3:Y:S02]  /*11c10*/  LDL.LU.64 R20, [R1+0x150] ;  /* 0x0001500001147983 */ /* 0x001ee40000300a00 */
[----:B-1----:R-:W3:Y:S02]  /*11c20*/  LDL.LU.64 R22, [R1+0x158] ;  /* 0x0001580001167983 */ /* 0x002ee40000300a00 */
[----:B------:R-:W-:Y:S02]  /*11c30*/  IMAD.MOV.U32 R3, RZ, RZ, R14 ;  /* 0x000000ffff037224 */ /* 0x000fe400078e000e */
[----:B------:R-:W-:Y:S01]  /*11c40*/  IMAD.MOV.U32 R0, RZ, RZ, R15 ;  /* 0x000000ffff007224 */ /* 0x000fe200078e000f */
[----:B--2---:R-:W2:Y:S01]  /*11c50*/  LDL.LU.64 R12, [R1+0x250] ;  /* 0x00025000010c7983 */ /* 0x004ea20000300a00 */
[----:B------:R-:W4:Y:S03]  /*11c60*/  LDL.LU.64 R14, [R1+0x258] ;  /* 0x00025800010e7983 */ /* 0x000f260000300a00 */
[----:B----4-:R-:W-:Y:S01]  /*11c70*/  STL.64 [R1+0x1280], R14 ;  /* 0x0012800e01007387 */ /* 0x010fe20000100a00 */
[----:B--2---:R0:W-:Y:S03]  /*11c80*/  STL.64 [R1+0x1278], R12 ;  /* 0x0012780c01007387 */ /* 0x0041e60000100a00 */
[----:B0-----:R-:W2:Y:S01]  /*11c90*/  LDL.LU.64 R12, [R1+0x280] ;  /* 0x00028000010c7983 */ /* 0x001ea20000300a00 */
[----:B------:R-:W4:Y:S03]  /*11ca0*/  LDL.LU.64 R14, [R1+0x288] ;  /* 0x00028800010e7983 */ /* 0x000f260000300a00 */
[----:B----4-:R-:W-:Y:S01]  /*11cb0*/  STL.64 [R1+0x12a0], R14 ;  /* 0x0012a00e01007387 */ /* 0x010fe20000100a00 */
[----:B--2---:R0:W-:Y:S03]  /*11cc0*/  STL.64 [R1+0x1298], R12 ;  /* 0x0012980c01007387 */ /* 0x0041e60000100a00 */
[----:B0-----:R-:W2:Y:S01]  /*11cd0*/  LDL.LU.64 R12, [R1+0x260] ;  /* 0x00026000010c7983 */ /* 0x001ea20000300a00 */
[----:B------:R-:W4:Y:S02]  /*11ce0*/  LDL.LU.64 R14, [R1+0x268] ;  /* 0x00026800010e7983 */ /* 0x000f240000300a00 */
[----:B------:R-:W-:-:S02]  /*11cf0*/  IMAD.MOV.U32 R24, RZ, RZ, R11 ;  /* 0x000000ffff187224 */ /* 0x000fc400078e000b */
[----:B------:R-:W-:Y:S02]  /*11d00*/  IMAD.MOV.U32 R25, RZ, RZ, R10 ;  /* 0x000000ffff197224 */ /* 0x000fe400078e000a */
[----:B------:R-:W-:Y:S02]  /*11d10*/  IMAD.MOV.U32 R26, RZ, RZ, R7 ;  /* 0x000000ffff1a7224 */ /* 0x000fe400078e0007 */
[----:B------:R-:W-:Y:S01]  /*11d20*/  IMAD.MOV.U32 R27, RZ, RZ, R6 ;  /* 0x000000ffff1b7224 */ /* 0x000fe200078e0006 */
[----:B----4-:R-:W-:Y:S01]  /*11d30*/  STL.64 [R1+0x12b0], R14 ;  /* 0x0012b00e01007387 */ /* 0x010fe20000100a00 */
[----:B--2---:R0:W-:Y:S03]  /*11d40*/  STL.64 [R1+0x12a8], R12 ;  /* 0x0012a80c01007387 */ /* 0x0041e60000100a00 */
[----:B0-----:R-:W2:Y:S01]  /*11d50*/  LDL.LU.64 R12, [R1+0x1e0] ;  /* 0x0001e000010c7983 */ /* 0x001ea20000300a00 */
[----:B------:R-:W2:Y:S01]  /*11d60*/  LDL.LU.64 R14, [R1+0x1e8] ;  /* 0x0001e800010e7983 */ /* 0x000ea20000300a00 */
[----:B---3--:R-:W-:Y:S01]  /*11d70*/  HMMA.16816.F32 R20, R16, R8, R20 ;  /* 0x000000081014723c */ /* 0x008fe20000001814 */
[----:B------:R-:W-:Y:S01]  /*11d80*/  STL [R1+0x120c], R0 ;  /* 0x00120c0001007387 */ /* 0x000fe20000100800 */
[----:B------:R-:W-:Y:S01]  /*11d90*/  STL [R1+0x1208], R3 ;  /* 0x0012080301007387 */ /* 0x000fe20000100800 */
[----:B------:R-:W3:Y:S02]  /*11da0*/  LDL.LU.64 R16, [R1+0x270] ;  /* 0x0002700001107983 */ /* 0x000ee40000300a00 */
[----:B------:R-:W3:Y:S11]  /*11db0*/  LDL.LU.64 R18, [R1+0x278] ;  /* 0x0002780001127983 */ /* 0x000ef60000300a00 */
[----:B------:R-:W-:Y:S07]  /*11dc0*/  @!UPT UIADD3 URZ, URZ, URZ, URZ ;  /* 0x0000003f3f3ff290 */ /* 0x000fee000fffe03f */
[----:B------:R0:W-:Y:S01]  /*11dd0*/  STL.64 [R1+0x150], R20 ;  /* 0x0001501401007387 */ /* 0x0001e20000100a00 */
[----:B------:R1:W-:Y:S03]  /*11de0*/  STL.64 [R1+0x158], R22 ;  /* 0x0001581601007387 */ /* 0x0003e60000100a00 */
[----:B0-----:R-:W4:Y:S01]  /*11df0*/  LDL.LU.64 R20, [R1+0x230] ;  /* 0x0002300001147983 */ /* 0x001f220000300a00 */
[----:B-1----:R-:W4:Y:S01]  /*11e00*/  LDL.LU.64 R22, [R1+0x238] ;  /* 0x0002380001167983 */ /* 0x002f220000300a00 */
[C---:B--2---:R-:W-:Y:S11]  /*11e10*/  HMMA.16816.F32 R12, R24.reuse, R4, R12 ;  /* 0x00000004180c723c */ /* 0x044ff6000000180c */
[----:B------:R-:W-:Y:S11]  /*11e20*/  @!UPT UIADD3 URZ, URZ, URZ, URZ ;  /* 0x0000003f3f3ff290 */ /* 0x000ff6000fffe03f */
[----:B------:R-:W-:Y:S01]  /*11e30*/  @!UPT UIADD3 URZ, URZ, URZ, URZ ;  /* 0x0000003f3f3ff290 */ /* 0x000fe2000fffe03f */
[----:B------:R0:W-:Y:S01]  /*11e40*/  STL.64 [R1+0x1e0], R12 ;  /* 0x0001e00c01007387 */ /* 0x0001e20000100a00 */
[----:B------:R-:W-:Y:S02]  /*11e50*/  IMAD.MOV.U32 R10, RZ, RZ, R14 ;  /* 0x000000ffff0a7224 */ /* 0x000fe400078e000e */
[----:B------:R-:W-:Y:S02]  /*11e60*/  IMAD.MOV.U32 R11, RZ, RZ, R15 ;  /* 0x000000ffff0b7224 */ /* 0x000fe400078e000f */
[----:B------:R-:W2:Y:S04]  /*11e70*/  LDL.LU.64 R14, [R1+0x12b0] ;  /* 0x0012b000010e7983 */ /* 0x000ea80000300a00 */
[----:B0-----:R-:W2:Y:S01]  /*11e80*/  LDL.LU.64 R12, [R1+0x12a8] ;  /* 0x0012a800010c7983 */ /* 0x001ea20000300a00 */
[----:B------:R-:W-:Y:S02]  /*11e90*/  STL [R1+0x1104], R11 ;  /* 0x0011040b01007387 */ /* 0x000fe40000100800 */
[----:B------:R-:W-:Y:S01]  /*11ea0*/  STL [R1+0x1100], R10 ;  /* 0x0011000a01007387 */ /* 0x000fe20000100800 */
[----:B--2---:R-:W-:Y:S01]  /*11eb0*/  HMMA.16816.F32 R24, R24, R8, R12 ;  /* 0x000000081818723c */ /* 0x004fe2000000180c */
[----:B------:R-:W2:Y:S01]  /*11ec0*/  LDL.LU.64 R14, [R1+0x12a0] ;  /* 0x0012a000010e7983 */ /* 0x000ea20000300a00 */
[----:B------:R-:W2:Y:S11]  /*11ed0*/  LDL.LU.64 R12, [R1+0x1298] ;  /* 0x00129800010c7983 */ /* 0x000eb60000300a00 */
[----:B------:R-:W-:Y:S10]  /*11ee0*/  @!UPT UIADD3 URZ, URZ, URZ, URZ ;  /* 0x0000003f3f3ff290 */ /* 0x000ff4000fffe03f */
[----:B------:R-:W-:Y:S01]  /*11ef0*/  STL.64 [R1+0x260], R24 ;  /* 0x0002601801007387 */ /* 0x000fe20000100a00 */
[----:B------:R0:W-:Y:S03]  /*11f00*/  STL.64 [R1+0x268], R26 ;  /* 0x0002681a01007387 */ /* 0x0001e60000100a00 */
[----:B0-----:R-:W2:Y:S01]  /*11f10*/  LDL.LU.64 R26, [R1+0x1290] ;  /* 0x00129000011a7983 */ /* 0x001ea20000300a00 */
[----:B------:R-:W2:Y:S02]  /*11f20*/  LDL.LU.64 R24, [R1+0x1288] ;  /* 0x0012880001187983 */ /* 0x000ea40000300a00 */
[C---:B--2---:R-:W-:Y:S11]  /*11f30*/  HMMA.16816.F32 R12, R24.reuse, R4, R12 ;  /* 0x00000004180c723c */ /* 0x044ff6000000180c */
[----:B------:R-:W-:Y:S11]  /*11f40*/  @!UPT UIADD3 URZ, URZ, URZ, URZ ;  /* 0x0000003f3f3ff290 */ /* 0x000ff6000fffe03f */
[----:B------:R-:W-:Y:S01]  /*11f50*/  @!UPT UIADD3 URZ, URZ, URZ, URZ ;  /* 0x0000003f3f3ff290 */ /* 0x000fe2000fffe03f */
[----:B------:R-:W-:Y:S01]  /*11f60*/  STL.64 [R1+0x280], R12 ;  /* 0x0002800c01007387 */ /* 0x000fe20000100a00 */
[----:B------:R0:W-:Y:S03]  /*11f70*/  STL.64 [R1+0x288], R14 ;  /* 0x0002880e01007387 */ /* 0x0001e60000100a00 */
[----:B0-----:R-:W2:Y:S01]  /*11f80*/  LDL.LU.64 R14, [R1+0x1280] ;  /* 0x00128000010e7983 */ /* 0x001ea20000300a00 */
[----:B------:R-:W2:Y:S02]  /*11f90*/  LDL.LU.64 R12, [R1+0x1278] ;  /* 0x00127800010c7983 */ /* 0x000ea40000300a00 */
[----:B--2---:R-:W-:Y:S01]  /*11fa0*/  HMMA.16816.F32 R12, R24, R8, R12 ;  /* 0x00000008180c723c */ /* 0x004fe2000000180c */
[----:B------:R-:W2:Y:S01]  /*11fb0*/  LDL.LU.64 R24, [R1+0x50] ;  /* 0x0000500001187983 */ /* 0x000ea20000300a00 */
[----:B------:R-:W2:Y:S11]  /*11fc0*/  LDL.LU.64 R26, [R1+0x58] ;  /* 0x00005800011a7983 */ /* 0x000eb60000300a00 */
[----:B------:R-:W-:Y:S10]  /*11fd0*/  @!UPT UIADD3 URZ, URZ, URZ, URZ ;  /* 0x0000003f3f3ff290 */ /* 0x000ff4000fffe03f */
[----:B------:R-:W-:Y:S01]  /*11fe0*/  STL.64 [R1+0x250], R12 ;  /* 0x0002500c01007387 */ /* 0x000fe20000100a00 */
[----:B------:R-:W-:Y:S02]  /*11ff0*/  STL.64 [R1+0x258], R14 ;  /* 0x0002580e01007387 */ /* 0x000fe40000100a00 */
[----:B------:R-:W0:Y:S01]  /*12000*/  LDSM.16.MT88.4 R12, [R28+0x380] ;  /* 0x000380001c0c783b */ /* 0x000e220000004200 */
[----:B--2---:R-:W-:Y:S03]  /*12010*/  STL.64 [R1+0x1220], R26 ;  /* 0x0012201a01007387 */ /* 0x004fe60000100a00 */
[----:B------:R1:W-:Y:S02]  /*12020*/  STL.64 [R1+0x1218], R24 ;  /* 0x0012181801007387 */ /* 0x0003e40000100a00 */
[----:B-1----:R-:W2:Y:S01]  /*12030*/  LDL.LU.64 R24, [R1+0x240] ;  /* 0x0002400001187983 */ /* 0x002ea20000300a00 */
[----:B------:R-:W2:Y:S02]  /*12040*/  LDL.LU.64 R26, [R1+0x248] ;  /* 0x00024800011a7983 */ /* 0x000ea40000300a00 */
[----:B0-----:R-:W-:Y:S02]  /*12050*/  STL.64 [R1+0x10], R12 ;  /* 0x0000100c01007387 */ /* 0x001fe40000100a00 */
[----:B------:R0:W-:Y:S02]  /*12060*/  STL.64 [R1+0x18], R14 ;  /* 0x0000180e01007387 */ /* 0x0001e40000100a00 */
[----:B0-----:R-:W3:Y:S01]  /*12070*/  LDL.LU.64 R14, [R1+0x1270] ;  /* 0x00127000010e7983 */ /* 0x001ee20000300a00 */
[----:B------:R-:W3:Y:S02]  /*12080*/  LDL.LU.64 R12, [R1+0x1268] ;  /* 0x00126800010c7983 */ /* 0x000ee40000300a00 */
[----:B------:R-:W-:Y:S01]  /*12090*/  STL [R1+0x1210], R28 ;  /* 0x0012101c01007387 */ /* 0x000fe20000100800 */
[C---:B---3--:R-:W-:Y:S11]  /*120a0*/  HMMA.16816.F32 R16, R12.reuse, R4, R16 ;  /* 0x000000040c10723c */ /* 0x048ff60000001810 */
[----:B------:R-:W-:Y:S11]  /*120b0*/  @!UPT UIADD3 URZ, URZ, URZ, URZ ;  /* 0x0000003f3f3ff290 */ /* 0x000ff6000fffe03f */
[----:B------:R-:W-:Y:S01]  /*120c0*/  @!UPT UIADD3 URZ, URZ, URZ, URZ ;  /* 0x0000003f3f3ff290 */ /* 0x000fe2000fffe03f */
[----:B------:R-:W-:Y:S01]  /*120d0*/  STL.64 [R1+0x270], R16 ;  /* 0x0002701001007387 */ /* 0x000fe20000100a00 */
[----:B------:R0:W-:Y:S03]  /*120e0*/  STL.64 [R1+0x278], R18 ;  /* 0x0002781201007387 */ /* 0x0001e60000100a00 */
[----:B0-----:R-:W4:Y:S01]  /*120f0*/  LDL.LU.64 R18, [R1+0x1260] ;  /* 0x0012600001127983 */ /* 0x001f220000300a00 */
[----:B------:R-:W4:Y:S01]  /*12100*/  LDL.LU.64 R16, [R1+0x1258] ;  /* 0x0012580001107983 */ /* 0x000f220000300a00 */
[----:B--2---:R-:W-:Y:S08]  /*12110*/  HMMA.16816.F32 R24, R12, R8, R24 ;  /* 0x000000080c18723c */ /* 0x004ff00000001818 */
[----:B----4-:R-:W-:Y:S01]  /*12120*/  HMMA.16816.F32 R12, R16, R4, R20 ;  /* 0x00000004100c723c */ /* 0x010fe20000001814 */
[----:B------:R-:W-:Y:S11]  /*12130*/  STL.64 [R1+0x1250], R18 ;  /* 0x0012501201007387 */ /* 0x000ff60000100a00 */
[----:B------:R-:W-:Y:S03]  /*12140*/  @!UPT UIADD3 URZ, URZ, URZ, URZ ;  /* 0x0000003f3f3ff290 */ /* 0x000fe6000fffe03f */
[----:B------:R0:W-:Y:S02]  /*12150*/  STL.64 [R1+0x240], R24 ;  /* 0x0002401801007387 */ /* 0x0001e40000100a00 */
[----:B------:R1:W-:Y:S02]  /*12160*/  STL.64 [R1+0x248], R26 ;  /* 0x0002481a01007387 */ /* 0x0003e40000100a00 */
[----:B------:R-:W-:Y:S02]  /*12170*/  STL.64 [R1+0x1248], R16 ;  /* 0x0012481001007387 */ /* 0x000fe40000100a00 */
[----:B------:R-:W2:Y:S04]  /*12180*/  LDSM.16.MT88.4 R16, [R29] ;  /* 0x000000001d10783b */ /* 0x000ea80000004200 */
[----:B------:R-:W-:Y:S01]  /*12190*/  STL.64 [R1+0x230], R12 ;  /* 0x0002300c01007387 */ /* 0x000fe20000100a00 */
[----:B------:R-:W-:Y:S02]  /*121a0*/  STL.64 [R1+0x238], R14 ;  /* 0x0002380e01007387 */ /* 0x000fe40000100a00 */
[----:B------:R-:W3:Y:S02]  /*121b0*/  LDL.LU.64 R20, [R1+0x220] ;  /* 0x0002200001147983 */ /* 0x000ee40000300a00 */
[----:B------:R-:W3:Y:S01]  /*121c0*/  LDL.LU.64 R22, [R1+0x228] ;  /* 0x0002280001167983 */ /* 0x000ee20000300a00 */
[----:B0-----:R-:W4:Y:S01]  /*121d0*/  LDL.LU.64 R24, [R1+0x200] ;  /* 0x0002000001187983 */ /* 0x001f220000300a00 */
[----:B-1----:R-:W3:Y:S02]  /*121e0*/  LDL.LU.64 R26, [R1+0x208] ;  /* 0x00020800011a7983 */ /* 0x002ee40000300a00 */
[----:B--2---:R-:W-:-:S02]  /*121f0*/  IMAD.MOV.U32 R28, RZ, RZ, R16 ;  /* 0x000000ffff1c7224 */ /* 0x004fc400078e0010 */
[----:B------:R-:W-:Y:S02]  /*12200*/  IMAD.MOV.U32 R0, RZ, RZ, R17 ;  /* 0x000000ffff007224 */ /* 0x000fe400078e0011 */
[----:B------:R-:W-:Y:S02]  /*12210*/  IMAD.MOV.U32 R11, RZ, RZ, R18 ;  /* 0x000000ffff0b7224 */ /* 0x000fe400078e0012 */
[----:B------:R-:W-:Y:S02]  /*12220*/  IMAD.MOV.U32 R10, RZ, RZ, R19 ;  /* 0x000000ffff0a7224 */ /* 0x000fe400078e0013 */
[----:B------:R-:W0:Y:S02]  /*12230*/  LDSM.16.MT88.4 R16, [R29+0x80] ;  /* 0x000080001d10783b */ /* 0x000e240000004200 */
[----:B0-----:R-:W-:Y:S02]  /*12240*/  IMAD.MOV.U32 R6, RZ, RZ, R18 ;  /* 0x000000ffff067224 */ /* 0x001fe400078e0012 */
[----:B------:R-:W-:-:S02]  /*12250*/  IMAD.MOV.U32 R2, RZ, RZ, R19 ;  /* 0x000000ffff027224 */ /* 0x000fc400078e0013 */
[----:B------:R-:W-:Y:S02]  /*12260*/  IMAD.MOV.U32 R3, RZ, RZ, R16 ;  /* 0x000000ffff037224 */ /* 0x000fe400078e0010 */
[----:B------:R-:W-:Y:S01]  /*12270*/  IMAD.MOV.U32 R7, RZ, RZ, R17 ;  /* 0x000000ffff077224 */ /* 0x000fe200078e0011 */
[----:B---3--:R-:W-:Y:S01]  /*12280*/  STL.64 [R1+0x1230], R26 ;  /* 0x0012301a01007387 */ /* 0x008fe20000100a00 */
[----:B----4-:R0:W-:Y:S03]  /*12290*/  STL.64 [R1+0x1228], R24 ;  /* 0x0012281801007387 */ /* 0x0101e60000100a00 */
[----:B0-----:R-:W2:Y:S01]  /*122a0*/  LDL.LU.64 R24, [R1+0x210] ;  /* 0x0002100001187983 */ /* 0x001ea20000300a00 */
[----:B------:R-:W2:Y:S02]  /*122b0*/  LDL.LU.64 R26, [R1+0x218] ;  /* 0x00021800011a7983 */ /* 0x000ea40000300a00 */
[----:B------:R-:W3:Y:S02]  /*122c0*/  LDL.LU.64 R12, [R1+0x1f0] ;  /* 0x0001f000010c7983 */ /* 0x000ee40000300a00 */
[----:B------:R-:W3:Y:S01]  /*122d0*/  LDL.LU.64 R14, [R1+0x1f8] ;  /* 0x0001f800010e7983 */ /* 0x000ee20000300a00 */
[----:B------:R-:W4:Y:S01]  /*122e0*/  LDL.LU.64 R18, [R1+0x1250] ;  /* 0x0012500001127983 */ /* 0x000f220000300a00 */
[----:B------:R-:W4:Y:S02]  /*122f0*/  LDL.LU.64 R16, [R1+0x1248] ;  /* 0x0012480001107983 */ /* 0x000f240000300a00 */
[----:B----4-:R-:W-:Y:S01]  /*12300*/  HMMA.16816.F32 R16, R16, R8, R20 ;  /* 0x000000081010723c */ /* 0x010fe20000001814 */
[----:B------:R-:W0:Y:S11]  /*12310*/  LDSM.16.MT88.4 R20, [R29+0x100] ;  /* 0x000100001d14783b */ /* 0x000e360000004200 */
[----:B------:R-:W-:Y:S11]  /*12320*/  @!UPT UIADD3 URZ, URZ, URZ, URZ ;  /* 0x0000003f3f3ff290 */ /* 0x000ff6000fffe03f */
[----:B------:R0:W-:Y:S01]  /*12330*/  STL.64 [R1+0x220], R16 ;  /* 0x0002201001007387 */ /* 0x0001e20000100a00 */
[----:B------:R1:W-:Y:S02]  /*12340*/  STL.64 [R1+0x228], R18 ;  /* 0x0002281201007387 */ /* 0x0003e40000100a00 */
[----:B0-----:R-:W-:Y:S02]  /*12350*/  IMAD.MOV.U32 R17, RZ, RZ, R22 ;  /* 0x000000ffff117224 */ /* 0x001fe400078e0016 */
[----:B------:R-:W-:Y:S02]  /*12360*/  IMAD.MOV.U32 R16, RZ, RZ, R23 ;  /* 0x000000ffff107224 */ /* 0x000fe400078e0017 */
[----:B-1----:R-:W-:Y:S02]  /*12370*/  IMAD.MOV.U32 R19, RZ, RZ, R20 ;  /* 0x000000ffff137224 */ /* 0x002fe400078e0014 */
[----:B------:R-:W-:Y:S01]  /*12380*/  IMAD.MOV.U32 R18, RZ, RZ, R21 ;  /* 0x000000ffff127224 */ /* 0x000fe200078e0015 */
[----:B------:R-:W2:Y:S01]  /*12390*/  LDL.LU.64 R22, [R1+0x1240] ;  /* 0x0012400001167983 */ /* 0x000ea20000300a00 */
        /* <DEDUP_REMOVED lines=9> */
[----:B------:R-:W3:Y:S01]  /*12430*/  LDL.LU.64 R26, [R1+0x1220] ;  /* 0x00122000011a7983 */ /* 0x000ee20000300a00 */
[----:B------:R-:W3:Y:S11]  /*12440*/  LDL.LU.64 R24, [R1+0x1218] ;  /* 0x0012180001187983 */ /* 0x000ef60000300a00 */
[----:B------:R-:W-:Y:S10]  /*12450*/  @!UPT UIADD3 URZ, URZ, URZ, URZ ;  /* 0x0000003f3f3ff290 */ /* 0x000ff4000fffe03f */
[----:B------:R-:W-:Y:S01]  /*12460*/  STL.64 [R1+0x200], R20 ;  /* 0x0002001401007387 */ /* 0x000fe20000100a00 */
[----:B------:R3:W-:Y:S02]  /*12470*/  STL.64 [R1+0x208], R22 ;  /* 0x0002081601007387 */ /* 0x0007e40000100a00 */
[----:B---3--:R-:W-:Y:S07]  /*12480*/  HMMA.16816.F32 R20, R24, R4, R12 ;  /* 0x000000041814723c */ /* 0x008fee000000180c */
[----:B------:R-:W-:-:S02]  /*12490*/  IMAD.MOV.U32 R15, RZ, RZ, R24 ;  /* 0x000000ffff0f7224 */ /* 0x000fc400078e0018 */
[----:B------:R-:W-:Y:S02]  /*124a0*/  IMAD.MOV.U32 R14, RZ, RZ, R25 ;  /* 0x000000ffff0e7224 */ /* 0x000fe400078e0019 */
[----:B------:R-:W-:Y:S02]  /*124b0*/  IMAD.MOV.U32 R13, RZ, RZ, R26 ;  /* 0x000000ffff0d7224 */ /* 0x000fe400078e001a */
[----:B------:R-:W-:Y:S02]  /*124c0*/  IMAD.MOV.U32 R12, RZ, RZ, R27 ;  /* 0x000000ffff0c7224 */ /* 0x000fe400078e001b */
[----:B------:R-:W0:Y:S08]  /*124d0*/  LDSM.16.MT88.4 R24, [R29+0x180] ;  /* 0x000180001d18783b */ /* 0x000e300000004200 */
[----:B------:R-:W-:Y:S01]  /*124e0*/  STL.64 [R1+0x1f0], R20 ;  /* 0x0001f01401007387 */ /* 0x000fe20000100a00 */
[----:B------:R0:W-:Y:S02]  /*124f0*/  STL.64 [R1+0x1f8], R22 ;  /* 0x0001f81601007387 */ /* 0x0001e40000100a00 */
[----:B0-----:R-:W-:-:S02]  /*12500*/  IMAD.MOV.U32 R23, RZ, RZ, R25 ;  /* 0x000000ffff177224 */ /* 0x001fc400078e0019 */
[----:B------:R-:W-:Y:S02]  /*12510*/  IMAD.MOV.U32 R22, RZ, RZ, R26 ;  /* 0x000000ffff167224 */ /* 0x000fe400078e001a */
[----:B------:R-:W-:Y:S02]  /*12520*/  IMAD.MOV.U32 R21, RZ, RZ, R27 ;  /* 0x000000ffff157224 */ /* 0x000fe400078e001b */
[----:B------:R-:W-:Y:S02]  /*12530*/  IMAD.MOV.U32 R20, RZ, RZ, R24 ;  /* 0x000000ffff147224 */ /* 0x000fe400078e0018 */
[----:B------:R-:W0:Y:S04]  /*12540*/  LDSM.16.MT88.4 R24, [R29+0x200] ;  /* 0x000200001d18783b */ /* 0x000e280000004200 */
[----:B0-----:R0:W-:Y:S01]  /*12550*/  STL.64 [R1+0x1178], R26 ;  /* 0x0011781a01007387 */ /* 0x0011e20000100a00 */
[----:B------:R1:W-:Y:S02]  /*12560*/  STL.64 [R1+0x1170], R24 ;  /* 0x0011701801007387 */ /* 0x0003e40000100a00 */
[----:B0-----:R-:W-:-:S02]  /*12570*/  IMAD.MOV.U32 R26, RZ, RZ, R13 ;  /* 0x000000ffff1a7224 */ /* 0x001fc400078e000d */
[----:B-1----:R-:W-:Y:S02]  /*12580*/  IMAD.MOV.U32 R24, RZ, RZ, R15 ;  /* 0x000000ffff187224 */ /* 0x002fe400078e000f */
        /* <DEDUP_REMOVED lines=10> */
[----:B------:R-:W-:Y:S01]  /*12630*/  STL.64 [R1+0x11b8], R14 ;  /* 0x0011b80e01007387 */ /* 0x000fe20000100a00 */
[----:B------:R1:W-:Y:S03]  /*12640*/  STL.64 [R1+0x11b0], R12 ;  /* 0x0011b00c01007387 */ /* 0x0003e60000100a00 */
[----:B-1----:R-:W2:Y:S01]  /*12650*/  LDL.LU R12, [R1+0x10] ;  /* 0x00001000010c7983 */ /* 0x002ea20000300800 */
[----:B------:R-:W2:Y:S02]  /*12660*/  LDL.LU R13, [R1+0x14] ;  /* 0x00001400010d7983 */ /* 0x000ea40000300800 */
[----:B------:R-:W2:Y:S02]  /*12670*/  LDL.LU R14, [R1+0x18] ;  /* 0x00001800010e7983 */ /* 0x000ea40000300800 */
[----:B------:R-:W2:Y:S01]  /*12680*/  LDL.LU R15, [R1+0x1c] ;  /* 0x00001c00010f7983 */ /* 0x000ea20000300800 */
[----:B0-----:R-:W-:Y:S01]  /*12690*/  STL.64 [R1+0x1138], R18 ;  /* 0x0011381201007387 */ /* 0x001fe20000100a00 */
[----:B------:R0:W-:Y:S03]  /*126a0*/  STL.64 [R1+0x1130], R16 ;  /* 0x0011301001007387 */ /* 0x0001e60000100a00 */
[----:B0-----:R-:W3:Y:S01]  /*126b0*/  LDL.LU.64 R16, [R1+0x1d0] ;  /* 0x0001d00001107983 */ /* 0x001ee20000300a00 */
[----:B------:R-:W3:Y:S02]  /*126c0*/  LDL.LU.64 R18, [R1+0x1d8] ;  /* 0x0001d80001127983 */ /* 0x000ee40000300a00 */
[----:B---3--:R-:W-:Y:S11]  /*126d0*/  HMMA.16816.F32 R16, R24, R8, R16 ;  /* 0x000000081810723c */ /* 0x008ff60000001810 */
[----:B------:R-:W-:Y:S11]  /*126e0*/  @!UPT UIADD3 URZ, URZ, URZ, URZ ;  /* 0x0000003f3f3ff290 */ /* 0x000ff6000fffe03f */
[----:B------:R-:W-:Y:S01]  /*126f0*/  @!UPT UIADD3 URZ, URZ, URZ, URZ ;  /* 0x0000003f3f3ff290 */ /* 0x000fe2000fffe03f */
[----:B------:R0:W-:Y:S01]  /*12700*/  STL.64 [R1+0x1d0], R16 ;  /* 0x0001d01001007387 */ /* 0x0001e20000100a00 */
[----:B------:R1:W-:Y:S03]  /*12710*/  STL.64 [R1+0x1d8], R18 ;  /* 0x0001d81201007387 */ /* 0x0003e60000100a00 */
[----:B0-----:R-:W3:Y:S01]  /*12720*/  LDL.LU.64 R16, [R1+0x140] ;  /* 0x0001400001107983 */ /* 0x001ee20000300a00 */
[----:B-1----:R-:W4:Y:S02]  /*12730*/  LDL.LU.64 R18, [R1+0x148] ;  /* 0x0001480001127983 */ /* 0x002f240000300a00 */
[----:B------:R-:W-:Y:S02]  /*12740*/  IMAD.MOV.U32 R25, RZ, RZ, R23 ;  /* 0x000000ffff197224 */ /* 0x000fe400078e0017 */
[----:B------:R-:W-:Y:S02]  /*12750*/  IMAD.MOV.U32 R26, RZ, RZ, R22 ;  /* 0x000000ffff1a7224 */ /* 0x000fe400078e0016 */
[----:B------:R-:W-:-:S02]  /*12760*/  IMAD.MOV.U32 R27, RZ, RZ, R21 ;  /* 0x000000ffff1b7224 */ /* 0x000fc400078e0015 */
[----:B------:R-:W-:Y:S02]  /*12770*/  IMAD.MOV.U32 R24, RZ, RZ, R20 ;  /* 0x000000ffff187224 */ /* 0x000fe400078e0014 */
[----:B------:R-:W0:Y:S04]  /*12780*/  LDSM.16.MT88.4 R20, [R29+0x380] ;  /* 0x000380001d14783b */ /* 0x000e280000004200 */
[----:B----4-:R-:W-:Y:S01]  /*12790*/  STL.64 [R1+0x11c8], R18 ;  /* 0x0011c81201007387 */ /* 0x010fe20000100a00 */
[----:B---3--:R1:W-:Y:S03]  /*127a0*/  STL.64 [R1+0x11c0], R16 ;  /* 0x0011c01001007387 */ /* 0x0083e60000100a00 */
[----:B-1----:R-:W3:Y:S01]  /*127b0*/  LDL.LU.64 R16, [R1+0x1a0] ;  /* 0x0001a00001107983 */ /* 0x002ee20000300a00 */
[----:B------:R-:W3:Y:S02]  /*127c0*/  LDL.LU.64 R18, [R1+0x1a8] ;  /* 0x0001a80001127983 */ /* 0x000ee40000300a00 */
[----:B0-----:R-:W-:Y:S02]  /*127d0*/  STL.64 [R1+0x1118], R22 ;  /* 0x0011181601007387 */ /* 0x001fe40000100a00 */
[----:B------:R0:W-:Y:S02]  /*127e0*/  STL.64 [R1+0x1110], R20 ;  /* 0x0011101401007387 */ /* 0x0001e40000100a00 */
[----:B0-----:R-:W4:Y:S01]  /*127f0*/  LDL.LU.64 R20, [R1+0x160] ;  /* 0x0001600001147983 */ /* 0x001f220000300a00 */
[----:B------:R-:W2:Y:S03]  /*12800*/  LDL.LU.64 R22, [R1+0x168] ;  /* 0x0001680001167983 */ /* 0x000ea60000300a00 */
[----:B--2---:R0:W-:Y:S01]  /*12810*/  STL.64 [R1+0x11d8], R22 ;  /* 0x0011d81601007387 */ /* 0x0041e20000100a00 */
[----:B----4-:R1:W-:Y:S02]  /*12820*/  STL.64 [R1+0x11d0], R20 ;  /* 0x0011d01401007387 */ /* 0x0103e40000100a00 */
[----:B0-----:R-:W-:-:S02]  /*12830*/  IMAD.MOV.U32 R22, RZ, RZ, R11 ;  /* 0x000000ffff167224 */ /* 0x001fc400078e000b */
[----:B------:R-:W-:Y:S02]  /*12840*/  IMAD.MOV.U32 R23, RZ, RZ, R10 ;  /* 0x000000ffff177224 */ /* 0x000fe400078e000a */
[----:B-1----:R-:W-:Y:S02]  /*12850*/  IMAD.MOV.U32 R20, RZ, RZ, R28 ;  /* 0x000000ffff147224 */ /* 0x002fe400078e001c */
[----:B------:R-:W-:Y:S01]  /*12860*/  IMAD.MOV.U32 R21, RZ, RZ, R0 ;  /* 0x000000ffff157224 */ /* 0x000fe200078e0000 */
[----:B------:R-:W2:Y:S01]  /*12870*/  LDL.LU R28, [R1+0x1210] ;  /* 0x00121000011c7983 */ /* 0x000ea20000300800 */
[----:B------:R-:W4:Y:S02]  /*12880*/  LDL.LU R0, [R1+0x120c] ;  /* 0x00120c0001007983 */ /* 0x000f240000300800 */
[----:B------:R-:W-:Y:S01]  /*12890*/  STL.64 [R1+0x1200], R22 ;  /* 0x0012001601007387 */ /* 0x000fe20000100a00 */
[----:B------:R0:W-:Y:S04]  /*128a0*/  STL.64 [R1+0x11f8], R20 ;  /* 0x0011f81401007387 */ /* 0x0001e80000100a00 */
[----:B0-----:R-:W2:Y:S01]  /*128b0*/  LDL.LU.64 R20, [R1+0x1c0] ;  /* 0x0001c00001147983 */ /* 0x001ea20000300a00 */
[----:B------:R-:W2:Y:S02]  /*128c0*/  LDL.LU.64 R22, [R1+0x1c8] ;  /* 0x0001c80001167983 */ /* 0x000ea40000300a00 */
[----:B------:R-:W-:Y:S02]  /*128d0*/  STL [R1+0x1108], R29 ;  /* 0x0011081d01007387 */ /* 0x000fe40000100800 */
[----:B------:R0:W-:Y:S01]  /*128e0*/  STL.64 [R1+0x11f0], R8 ;  /* 0x0011f00801007387 */ /* 0x0001e20000100a00 */
[C---:B--2---:R-:W-:Y:S08]  /*128f0*/  HMMA.16816.F32 R20, R12.reuse, R4, R20 ;  /* 0x000000040c14723c */ /* 0x044ff00000001814 */
[----:B---3--:R-:W-:Y:S11]  /*12900*/  HMMA.16816.F32 R12, R12, R8, R16 ;  /* 0x000000080c0c723c */ /* 0x008ff60000001810 */
[----:B------:R-:W-:Y:S04]  /*12910*/  @!UPT UIADD3 URZ, URZ, URZ, URZ ;  /* 0x0000003f3f3ff290 */ /* 0x000fe8000fffe03f */
[----:B------:R-:W-:Y:S01]  /*12920*/  STL.64 [R1+0x1c0], R20 ;  /* 0x0001c01401007387 */ /* 0x000fe20000100a00 */
[----:B------:R-:W-:Y:S02]  /*12930*/  STL.64 [R1+0x1c8], R22 ;  /* 0x0001c81601007387 */ /* 0x000fe40000100a00 */
[----:B0-----:R-:W2:Y:S05]  /*12940*/  LDL.LU.64 R8, [R1+0x1b0] ;  /* 0x0001b00001087983 */ /* 0x001eaa0000300a00 */
[----:B------:R-:W-:Y:S01]  /*12950*/  STL.64 [R1+0x1a0], R12 ;  /* 0x0001a00c01007387 */ /* 0x000fe20000100a00 */
[----:B------:R-:W-:Y:S01]  /*12960*/  STL.64 [R1+0x1a8], R14 ;  /* 0x0001a80e01007387 */ /* 0x000fe20000100a00 */
[----:B------:R-:W2:Y:S02]  /*12970*/  LDL.LU.64 R10, [R1+0x1b8] ;  /* 0x0001b800010a7983 */ /* 0x000ea40000300a00 */
[----:B------:R-:W3:Y:S02]  /*12980*/  LDL.LU.64 R16, [R1+0x180] ;  /* 0x0001800001107983 */ /* 0x000ee40000300a00 */
[----:B------:R-:W2:Y:S01]  /*12990*/  LDL.LU.64 R18, [R1+0x188] ;  /* 0x0001880001127983 */ /* 0x000ea20000300a00 */
[----:B------:R-:W0:Y:S02]  /*129a0*/  LDSM.16.MT88.4 R20, [R28+0x4000] ;  /* 0x004000001c14783b */ /* 0x000e240000004200 */
[----:B0-----:R-:W-:-:S02]  /*129b0*/  IMAD.MOV.U32 R29, RZ, RZ, R22 ;  /* 0x000000ffff1d7224 */ /* 0x001fc400078e0016 */
[----:B--2---:R-:W-:Y:S01]  /*129c0*/  STL.64 [R1+0x11e8], R18 ;  /* 0x0011e81201007387 */ /* 0x004fe20000100a00 */
[----:B---3--:R0:W-:Y:S03]  /*129d0*/  STL.64 [R1+0x11e0], R16 ;  /* 0x0011e01001007387 */ /* 0x0081e60000100a00 */
[----:B0-----:R-:W2:Y:S01]  /*129e0*/  LDL.LU.64 R16, [R1+0x190] ;  /* 0x0001900001107983 */ /* 0x001ea20000300a00 */
[----:B------:R-:W2:Y:S02]  /*129f0*/  LDL.LU.64 R18, [R1+0x198] ;  /* 0x0001980001127983 */ /* 0x000ea40000300a00 */
[----:B------:R-:W3:Y:S02]  /*12a00*/  LDL.LU.64 R12, [R1+0x170] ;  /* 0x00017000010c7983 */ /* 0x000ee40000300a00 */
[----:B------:R-:W3:Y:S01]  /*12a10*/  LDL.LU.64 R14, [R1+0x178] ;  /* 0x00017800010e7983 */ /* 0x000ee20000300a00 */
[----:B------:R0:W-:Y:S01]  /*12a20*/  STL.64 [R1+0x11a8], R26 ;  /* 0x0011a81a01007387 */ /* 0x0001e20000100a00 */
[----:B------:R1:W-:Y:S02]  /*12a30*/  STL.64 [R1+0x11a0], R24 ;  /* 0x0011a01801007387 */ /* 0x0003e40000100a00 */
[----:B0-----:R-:W-:-:S02]  /*12a40*/  IMAD.MOV.U32 R27, RZ, RZ, R2 ;  /* 0x000000ffff1b7224 */ /* 0x001fc400078e0002 */
[----:B-1----:R-:W-:Y:S02]  /*12a50*/  IMAD.MOV.U32 R24, RZ, RZ, R3 ;  /* 0x000000ffff187224 */ /* 0x002fe400078e0003 */
[----:B------:R-:W-:Y:S01]  /*12a60*/  IMAD.MOV.U32 R2, RZ, RZ, R23 ;  /* 0x000000ffff027224 */ /* 0x000fe200078e0017 */
[----:B------:R-:W2:Y:S01]  /*12a70*/  LDL.LU R3, [R1+0x1208] ;  /* 0x0012080001037983 */ /* 0x000ea20000300800 */
[----:B------:R0:W-:Y:S02]  /*12a80*/  STL.64 [R1+0x10], R20 ;  /* 0x0000101401007387 */ /* 0x0001e40000100a00 */
[----:B------:R-:W2:Y:S01]  /*12a90*/  LDL.LU.64 R22, [R1+0x1200] ;  /* 0x0012000001167983 */ /* 0x000ea20000300a00 */
[----:B0-----:R-:W2:Y:S02]  /*12aa0*/  LDL.LU.64 R20, [R1+0x11f8] ;  /* 0x0011f80001147983 */ /* 0x001ea40000300a00 */
[C---:B--2---:R-:W-:Y:S11]  /*12ab0*/  HMMA.16816.F32 R8, R20.reuse, R4, R8 ;  /* 0x000000041408723c */ /* 0x044ff60000001808 */
[----:B------:R-:W-:Y:S11]  /*12ac0*/  @!UPT UIADD3 URZ, URZ, URZ, URZ ;  /* 0x0000003f3f3ff290 */ /* 0x000ff6000fffe03f */
[----:B------:R-:W-:Y:S01]  /*12ad0*/  @!UPT UIADD3 URZ, URZ, URZ, URZ ;  /* 0x0000003f3f3ff290 */ /* 0x000fe2000fffe03f */
[----:B------:R0:W-:Y:S01]  /*12ae0*/  STL.64 [R1+0x1b0], R8 ;  /* 0x0001b00801007387 */ /* 0x0001e20000100a00 */
[----:B------:R-:W-:Y:S03]  /*12af0*/  STL.64 [R1+0x1b8], R10 ;  /* 0x0001b80a01007387 */ /* 0x000fe60000100a00 */
[----:B0-----:R-:W2:Y:S01]  /*12b00*/  LDL.LU.64 R8, [R1+0x11f0] ;  /* 0x0011f00001087983 */ /* 0x001ea20000300a00 */
[----:B------:R-:W-:Y:S02]  /*12b10*/  IMAD.MOV.U32 R25, RZ, RZ, R7 ;  /* 0x000000ffff197224 */ /* 0x000fe400078e0007 */
[----:B------:R-:W-:Y:S01]  /*12b20*/  IMAD.MOV.U32 R26, RZ, RZ, R6 ;  /* 0x000000ffff1a7224 */ /* 0x000fe200078e0006 */
[----:B--2---:R-:W-:Y:S01]  /*12b30*/  HMMA.16816.F32 R20, R20, R8, R16 ;  /* 0x000000081414723c */ /* 0x004fe20000001810 */
[----:B------:R-:W2:Y:S01]  /*12b40*/  LDL.LU.64 R18, [R1+0x11e8] ;  /* 0x0011e80001127983 */ /* 0x000ea20000300a00 */
[----:B------:R-:W2:Y:S11]  /*12b50*/  LDL.LU.64 R16, [R1+0x11e0] ;  /* 0x0011e00001107983 */ /* 0x000eb60000300a00 */
[----:B------:R-:W-:Y:S10]  /*12b60*/  @!UPT UIADD3 URZ, URZ, URZ, URZ ;  /* 0x0000003f3f3ff290 */ /* 0x000ff4000fffe03f */
[----:B------:R-:W-:Y:S01]  /*12b70*/  STL.64 [R1+0x190], R20 ;  /* 0x0001901401007387 */ /* 0x000fe20000100a00 */
[----:B------:R0:W-:Y:S03]  /*12b80*/  STL.64 [R1+0x198], R22 ;  /* 0x0001981601007387 */ /* 0x0001e60000100a00 */
[----:B0-----:R-:W4:Y:S01]  /*12b90*/  LDL.LU.64 R22, [R1+0x11d8] ;  /* 0x0011d80001167983 */ /* 0x001f220000300a00 */
[----:B------:R-:W4:Y:S01]  /*12ba0*/  LDL.LU.64 R20, [R1+0x11d0] ;  /* 0x0011d00001147983 */ /* 0x000f220000300a00 */
[C---:B--2---:R-:W-:Y:S08]  /*12bb0*/  HMMA.16816.F32 R16, R24.reuse, R4, R16 ;  /* 0x000000041810723c */ /* 0x044ff00000001810 */
[----:B---3--:R-:W-:Y:S11]  /*12bc0*/  HMMA.16816.F32 R24, R24, R8, R12 ;  /* 0x000000081818723c */ /* 0x008ff6000000180c */
[----:B------:R-:W-:Y:S04]  /*12bd0*/  @!UPT UIADD3 URZ, URZ, URZ, URZ ;  /* 0x0000003f3f3ff290 */ /* 0x000fe8000fffe03f */
[----:B------:R-:W-:Y:S01]  /*12be0*/  STL.64 [R1+0x180], R16 ;  /* 0x0001801001007387 */ /* 0x000fe20000100a00 */
[----:B------:R0:W-:Y:S03]  /*12bf0*/  STL.64 [R1+0x188], R18 ;  /* 0x0001881201007387 */ /* 0x0001e60000100a00 */
[----:B0-----:R-:W2:Y:S01]  /*12c00*/  LDL.LU.64 R18, [R1+0x11c8] ;  /* 0x0011c80001127983 */ /* 0x001ea20000300a00 */
[----:B------:R-:W2:Y:S02]  /*12c10*/  LDL.LU.64 R16, [R1+0x11c0] ;  /* 0x0011c00001107983 */ /* 0x000ea40000300a00 */
[----:B------:R-:W4:Y:S02]  /*12c20*/  LDL.LU.64 R14, [R1+0x11b8] ;  /* 0x0011b800010e7983 */ /* 0x000f240000300a00 */
[----:B------:R-:W4:Y:S01]  /*12c30*/  LDL.LU.64 R12, [R1+0x11b0] ;  /* 0x0011b000010c7983 */ /* 0x000f220000300a00 */
[----:B------:R-:W-:Y:S01]  /*12c40*/  STL.64 [R1+0x170], R24 ;  /* 0x0001701801007387 */ /* 0x000fe20000100a00 */
[----:B------:R-:W-:Y:S02]  /*12c50*/  STL.64 [R1+0x178], R26 ;  /* 0x0001781a01007387 */ /* 0x000fe40000100a00 */
[----:B------:R-:W0:Y:S01]  /*12c60*/  LDSM.16.MT88.4 R24, [R28+0x4080] ;  /* 0x004080001c18783b */ /* 0x000e220000004200 */
[C---:B----4-:R-:W-:Y:S08]  /*12c70*/  HMMA.16816.F32 R20, R12.reuse, R4, R20 ;  /* 0x000000040c14723c */ /* 0x050ff00000001814 */
[----:B--2---:R-:W-:Y:S01]  /*12c80*/  HMMA.16816.F32 R16, R12, R8, R16 ;  /* 0x000000080c10723c */ /* 0x004fe20000001810 */
[----:B------:R-:W2:Y:S11]  /*12c90*/  LDL.LU.64 R12, [R1+0x100] ;  /* 0x00010000010c7983 */ /* 0x000eb60000300a00 */
[----:B------:R-:W-:Y:S03]  /*12ca0*/  @!UPT UIADD3 URZ, URZ, URZ, URZ ;  /* 0x0000003f3f3ff290 */ /* 0x000fe6000fffe03f */
[----:B------:R-:W-:Y:S01]  /*12cb0*/  STL.64 [R1+0x160], R20 ;  /* 0x0001601401007387 */ /* 0x000fe20000100a00 */
[----:B------:R-:W-:Y:S02]  /*12cc0*/  STL.64 [R1+0x168], R22 ;  /* 0x0001681601007387 */ /* 0x000fe40000100a00 */
[----:B------:R-:W3:Y:S05]  /*12cd0*/  LDL.LU.64 R14, [R1+0x108] ;  /* 0x00010800010e7983 */ /* 0x000eea0000300a00 */
[----:B------:R-:W-:Y:S01]  /*12ce0*/  STL.64 [R1+0x140], R16 ;  /* 0x0001401001007387 */ /* 0x000fe20000100a00 */
[----:B------:R-:W-:Y:S04]  /*12cf0*/  STL.64 [R1+0x148], R18 ;  /* 0x0001481201007387 */ /* 0x000fe80000100a00 */
[----:B---3--:R-:W-:Y:S01]  /*12d00*/  STL.64 [R1+0x1168], R14 ;  /* 0x0011680e01007387 */ /* 0x008fe20000100a00 */
[----:B--2---:R1:W-:Y:S03]  /*12d10*/  STL.64 [R1+0x1160], R12 ;  /* 0x0011600c01007387 */ /* 0x0043e60000100a00 */
[----:B-1----:R-:W2:Y:S01]  /*12d20*/  LDL.LU.64 R12, [R1+0x110] ;  /* 0x00011000010c7983 */ /* 0x002ea20000300a00 */
[----:B------:R-:W3:Y:S03]  /*12d30*/  LDL.LU.64 R14, [R1+0x118] ;  /* 0x00011800010e7983 */ /* 0x000ee60000300a00 */
[----:B---3--:R-:W-:Y:S01]  /*12d40*/  STL.64 [R1+0x1188], R14 ;  /* 0x0011880e01007387 */ /* 0x008fe20000100a00 */
[----:B--2---:R1:W-:Y:S03]  /*12d50*/  STL.64 [R1+0x1180], R12 ;  /* 0x0011800c01007387 */ /* 0x0043e60000100a00 */
[----:B-1----:R-:W2:Y:S01]  /*12d60*/  LDL.LU.64 R12, [R1+0x120] ;  /* 0x00012000010c7983 */ /* 0x002ea20000300a00 */
[----:B------:R-:W3:Y:S03]  /*12d70*/  LDL.LU.64 R14, [R1+0x128] ;  /* 0x00012800010e7983 */ /* 0x000ee60000300a00 */
[----:B---3--:R-:W-:Y:S01]  /*12d80*/  STL.64 [R1+0x1198], R14 ;  /* 0x0011980e01007387 */ /* 0x008fe20000100a00 */
[----:B--2---:R1:W-:Y:S03]  /*12d90*/  STL.64 [R1+0x1190], R12 ;  /* 0x0011900c01007387 */ /* 0x0043e60000100a00 */
[----:B-1----:R-:W2:Y:S01]  /*12da0*/  LDL.LU.64 R12, [R1+0x130] ;  /* 0x00013000010c7983 */ /* 0x002ea20000300a00 */
[----:B------:R-:W2:Y:S02]  /*12db0*/  LDL.LU.64 R14, [R1+0x138] ;  /* 0x00013800010e7983 */ /* 0x000ea40000300a00 */
[----:B------:R-:W3:Y:S02]  /*12dc0*/  LDL.LU.64 R16, [R1+0xe0] ;  /* 0x0000e00001107983 */ /* 0x000ee40000300a00 */
[----:B------:R-:W4:Y:S02]  /*12dd0*/  LDL.LU.64 R18, [R1+0xe8] ;  /* 0x0000e80001127983 */ /* 0x000f240000300a00 */
[----:B----4-:R-:W-:Y:S01]  /*12de0*/  STL.64 [R1+0x1148], R18 ;  /* 0x0011481201007387 */ /* 0x010fe20000100a00 */
[----:B---3--:R1:W-:Y:S03]  /*12df0*/  STL.64 [R1+0x1140], R16 ;  /* 0x0011401001007387 */ /* 0x0083e60000100a00 */
[----:B-1----:R-:W3:Y:S01]  /*12e00*/  LDL.LU.64 R16, [R1+0xf0] ;  /* 0x0000f00001107983 */ /* 0x002ee20000300a00 */
[----:B------:R-:W3:Y:S02]  /*12e10*/  LDL.LU.64 R18, [R1+0xf8] ;  /* 0x0000f80001127983 */ /* 0x000ee40000300a00 */
[----:B------:R-:W4:Y:S02]  /*12e20*/  LDL.LU.64 R20, [R1+0xc0] ;  /* 0x0000c00001147983 */ /* 0x000f240000300a00 */
[----:B------:R-:W2:Y:S02]  /*12e30*/  LDL.LU.64 R22, [R1+0xc8] ;  /* 0x0000c80001167983 */ /* 0x000ea40000300a00 */
[----:B0-----:R-:W-:-:S02]  /*12e40*/  IMAD.MOV.U32 R6, RZ, RZ, R26 ;  /* 0x000000ffff067224 */ /* 0x001fc400078e001a */
[----:B------:R-:W-:Y:S02]  /*12e50*/  IMAD.MOV.U32 R7, RZ, RZ, R27 ;  /* 0x000000ffff077224 */ /* 0x000fe400078e001b */
[----:B------:R-:W-:Y:S02]  /*12e60*/  IMAD.MOV.U32 R11, RZ, RZ, R24 ;  /* 0x000000ffff0b7224 */ /* 0x000fe400078e0018 */
[----:B------:R-:W-:Y:S01]  /*12e70*/  IMAD.MOV.U32 R10, RZ, RZ, R25 ;  /* 0x000000ffff0a7224 */ /* 0x000fe200078e0019 */
[----:B--2---:R-:W-:Y:S01]  /*12e80*/  STL.64 [R1+0x1128], R22 ;  /* 0x0011281601007387 */ /* 0x004fe20000100a00 */
[----:B----4-:R0:W-:Y:S03]  /*12e90*/  STL.64 [R1+0x1120], R20 ;  /* 0x0011201401007387 */ /* 0x0101e60000100a00 */
[----:B0-----:R-:W2:Y:S01]  /*12ea0*/  LDL.LU.64 R20, [R1+0xd0] ;  /* 0x0000d00001147983 */ /* 0x001ea20000300a00 */
[----:B------:R-:W2:Y:S02]  /*12eb0*/  LDL.LU.64 R22, [R1+0xd8] ;  /* 0x0000d80001167983 */ /* 0x000ea40000300a00 */
[----:B------:R-:W4:Y:S02]  /*12ec0*/  LDL.LU.64 R26, [R1+0x11a8] ;  /* 0x0011a800011a7983 */ /* 0x000f240000300a00 */
[----:B------:R-:W4:Y:S02]  /*12ed0*/  LDL.LU.64 R24, [R1+0x11a0] ;  /* 0x0011a00001187983 */ /* 0x000f240000300a00 */
[C---:B----4-:R-:W-:Y:S11]  /*12ee0*/  HMMA.16816.F32 R12, R24.reuse, R4, R12 ;  /* 0x00000004180c723c */ /* 0x050ff6000000180c */
[----:B------:R-:W-:Y:S11]  /*12ef0*/  @!UPT UIADD3 URZ, URZ, URZ, URZ ;  /* 0x0000003f3f3ff290 */ /* 0x000ff6000fffe03f */
[----:B------:R-:W-:Y:S01]  /*12f00*/  @!UPT UIADD3 URZ, URZ, URZ, URZ ;  /* 0x0000003f3f3ff290 */ /* 0x000fe2000fffe03f */
[----:B------:R-:W-:Y:S01]  /*12f10*/  STL.64 [R1+0x130], R12 ;  /* 0x0001300c01007387 */ /* 0x000fe20000100a00 */
[----:B------:R0:W-:Y:S03]  /*12f20*/  STL.64 [R1+0x138], R14 ;  /* 0x0001380e01007387 */ /* 0x0001e60000100a00 */
[----:B0-----:R-:W4:Y:S01]  /*12f30*/  LDL.LU.64 R14, [R1+0x1198] ;  /* 0x00119800010e7983 */ /* 0x001f220000300a00 */
[----:B------:R-:W4:Y:S02]  /*12f40*/  LDL.LU.64 R12, [R1+0x1190] ;  /* 0x00119000010c7983 */ /* 0x000f240000300a00 */
[----:B----4-:R-:W-:Y:S01]  /*12f50*/  HMMA.16816.F32 R24, R24, R8, R12 ;  /* 0x000000081818723c */ /* 0x010fe2000000180c */
[----:B------:R-:W4:Y:S01]  /*12f60*/  LDL.LU.64 R14, [R1+0x1188] ;  /* 0x00118800010e7983 */ /* 0x000f220000300a00 */
[----:B------:R-:W4:Y:S11]  /*12f70*/  LDL.LU.64 R12, [R1+0x1180] ;  /* 0x00118000010c7983 */ /* 0x000f360000300a00 */
[----:B------:R-:W-:Y:S10]  /*12f80*/  @!UPT UIADD3 URZ, URZ, URZ, URZ ;  /* 0x0000003f3f3ff290 */ /* 0x000ff4000fffe03f */
[----:B------:R-:W-:Y:S01]  /*12f90*/  STL.64 [R1+0x120], R24 ;  /* 0x0001201801007387 */ /* 0x000fe20000100a00 */
[----:B------:R0:W-:Y:S03]  /*12fa0*/  STL.64 [R1+0x128], R26 ;  /* 0x0001281a01007387 */ /* 0x0001e60000100a00 */
[----:B0-----:R-:W4:Y:S01]  /*12fb0*/  LDL.LU.64 R26, [R1+0x1178] ;  /* 0x00117800011a7983 */ /* 0x001f220000300a00 */
        /* <DEDUP_REMOVED lines=9> */
[----:B------:R-:W3:Y:S01]  /*13050*/  LDL.LU.64 R14, [R1+0x1158] ;  /* 0x00115800010e7983 */ /* 0x000ee20000300a00 */
[----:B------:R-:W3:Y:S11]  /*13060*/  LDL.LU.64 R12, [R1+0x1150] ;  /* 0x00115000010c7983 */ /* 0x000ef60000300a00 */
[----:B------:R-:W-:Y:S10]  /*13070*/  @!UPT UIADD3 URZ, URZ, URZ, URZ ;  /* 0x0000003f3f3ff290 */ /* 0x000ff4000fffe03f */
[----:B------:R0:W-:Y:S01]  /*13080*/  STL.64 [R1+0x100], R24 ;  /* 0x0001001801007387 */ /* 0x0001e20000100a00 */
[----:B------:R1:W-:Y:S03]  /*13090*/  STL.64 [R1+0x108], R26 ;  /* 0x0001081a01007387 */ /* 0x0003e60000100a00 */
[----:B0-----:R-:W4:Y:S01]  /*130a0*/  LDL.LU.64 R24, [R1+0xb0] ;  /* 0x0000b00001187983 */ /* 0x001f220000300a00 */
[----:B-1----:R-:W4:Y:S01]  /*130b0*/  LDL.LU.64 R26, [R1+0xb8] ;  /* 0x0000b800011a7983 */ /* 0x002f220000300a00 */
[C---:B---3--:R-:W-:Y:S11]  /*130c0*/  HMMA.16816.F32 R16, R12.reuse, R4, R16 ;  /* 0x000000040c10723c */ /* 0x048ff60000001810 */
[----:B------:R-:W-:Y:S11]  /*130d0*/  @!UPT UIADD3 URZ, URZ, URZ, URZ ;  /* 0x0000003f3f3ff290 */ /* 0x000ff6000fffe03f */
[----:B------:R-:W-:Y:S01]  /*130e0*/  @!UPT UIADD3 URZ, URZ, URZ, URZ ;  /* 0x0000003f3f3ff290 */ /* 0x000fe2000fffe03f */
[----:B------:R-:W-:Y:S01]  /*130f0*/  STL.64 [R1+0xf0], R16 ;  /* 0x0000f01001007387 */ /* 0x000fe20000100a00 */
[----:B------:R0:W-:Y:S03]  /*13100*/  STL.64 [R1+0xf8], R18 ;  /* 0x0000f81201007387 */ /* 0x0001e60000100a00 */
[----:B0-----:R-:W3:Y:S01]  /*13110*/  LDL.LU.64 R18, [R1+0x1148] ;  /* 0x0011480001127983 */ /* 0x001ee20000300a00 */
[----:B------:R-:W3:Y:S02]  /*13120*/  LDL.LU.64 R16, [R1+0x1140] ;  /* 0x0011400001107983 */ /* 0x000ee40000300a00 */
[----:B---3--:R-:W-:Y:S01]  /*13130*/  HMMA.16816.F32 R12, R12, R8, R16 ;  /* 0x000000080c0c723c */ /* 0x008fe20000001810 */
[----:B------:R-:W2:Y:S01]  /*13140*/  LDL.LU.64 R18, [R1+0x1138] ;  /* 0x0011380001127983 */ /* 0x000ea20000300a00 */
[----:B------:R-:W2:Y:S11]  /*13150*/  LDL.LU.64 R16, [R1+0x1130] ;  /* 0x0011300001107983 */ /* 0x000eb60000300a00 */
[----:B------:R-:W-:Y:S10]  /*13160*/  @!UPT UIADD3 URZ, URZ, URZ, URZ ;  /* 0x0000003f3f3ff290 */ /* 0x000ff4000fffe03f */
[----:B------:R0:W-:Y:S01]  /*13170*/  STL.64 [R1+0xe0], R12 ;  /* 0x0000e00c01007387 */ /* 0x0001e20000100a00 */
[----:B------:R-:W-:Y:S03]  /*13180*/  STL.64 [R1+0xe8], R14 ;  /* 0x0000e80e01007387 */ /* 0x000fe60000100a00 */
[----:B0-----:R-:W3:Y:S01]  /*13190*/  LDL.LU R12, [R1+0x60] ;  /* 0x00006000010c7983 */ /* 0x001ee20000300800 */
[----:B------:R-:W3:Y:S01]  /*131a0*/  LDL.LU R13, [R1+0x64] ;  /* 0x00006400010d7983 */ /* 0x000ee20000300800 */
        /* <DEDUP_REMOVED lines=8> */
[----:B------:R-:W4:Y:S01]  /*13230*/  LDL.LU.64 R22, [R1+0x1118] ;  /* 0x0011180001167983 */ /* 0x000f220000300a00 */
[----:B------:R-:W4:Y:S11]  /*13240*/  LDL.LU.64 R20, [R1+0x1110] ;  /* 0x0011100001147983 */ /* 0x000f360000300a00 */
[----:B------:R-:W-:Y:S10]  /*13250*/  @!UPT UIADD3 URZ, URZ, URZ, URZ ;  /* 0x0000003f3f3ff290 */ /* 0x000ff4000fffe03f */
[----:B------:R0:W-:Y:S01]  /*13260*/  STL.64 [R1+0xc0], R16 ;  /* 0x0000c01001007387 */ /* 0x0001e20000100a00 */
[----:B------:R1:W-:Y:S03]  /*13270*/  STL.64 [R1+0xc8], R18 ;  /* 0x0000c81201007387 */ /* 0x0003e60000100a00 */
[----:B0-----:R-:W2:Y:S01]  /*13280*/  LDL.LU.64 R16, [R1+0xa0] ;  /* 0x0000a00001107983 */ /* 0x001ea20000300a00 */
[----:B-1----:R-:W2:Y:S02]  /*13290*/  LDL.LU.64 R18, [R1+0xa8] ;  /* 0x0000a80001127983 */ /* 0x002ea40000300a00 */
[----:B------:R-:W-:Y:S02]  /*132a0*/  IMAD.MOV.U32 R14, RZ, RZ, R3 ;  /* 0x000000ffff0e7224 */ /* 0x000fe400078e0003 */
[----:B------:R-:W-:Y:S01]  /*132b0*/  IMAD.MOV.U32 R15, RZ, RZ, R0 ;  /* 0x000000ffff0f7224 */ /* 0x000fe200078e0000 */
[C---:B----4-:R-:W-:Y:S11]  /*132c0*/  HMMA.16816.F32 R24, R20.reuse, R4, R24 ;  /* 0x000000041418723c */ /* 0x050ff60000001818 */
[----:B------:R-:W-:Y:S11]  /*132d0*/  @!UPT UIADD3 URZ, URZ, URZ, URZ ;  /* 0x0000003f3f3ff290 */ /* 0x000ff6000fffe03f */
[----:B------:R-:W-:Y:S01]  /*132e0*/  @!UPT UIADD3 URZ, URZ, URZ, URZ ;  /* 0x0000003f3f3ff290 */ /* 0x000fe2000fffe03f */
[----:B------:R-:W-:Y:S01]  /*132f0*/  STL [R1+0xb4], R25 ;  /* 0x0000b41901007387 */ /* 0x000fe20000100800 */
[----:B------:R-:W-:Y:S02]  /*13300*/  IMAD.MOV.U32 R0, RZ, RZ, R24 ;  /* 0x000000ffff007224 */ /* 0x000fe400078e0018 */
[----:B------:R-:W-:Y:S02]  /*13310*/  STL [R1+0xb8], R26 ;  /* 0x0000b81a01007387 */ /* 0x000fe40000100800 */
[----:B------:R-:W-:Y:S02]  /*13320*/  IMAD.MOV.U32 R3, RZ, RZ, R27 ;  /* 0x000000ffff037224 */ /* 0x000fe400078e001b */
[----:B------:R-:W0:Y:S01]  /*13330*/  LDSM.16.MT88.4 R24, [R28+0x4100] ;  /* 0x004100001c18783b */ /* 0x000e220000004200 */
[----:B--2---:R-:W-:Y:S03]  /*13340*/  HMMA.16816.F32 R16, R20, R8, R16 ;  /* 0x000000081410723c */ /* 0x004fe60000001810 */
[----:B------:R-:W-:Y:S01]  /*13350*/  STL [R1+0x102c], R3 ;  /* 0x00102c0301007387 */ /* 0x000fe20000100800 */
[----:B------:R-:W-:Y:S03]  /*13360*/  STL [R1+0x1028], R0 ;  /* 0x0010280001007387 */ /* 0x000fe60000100800 */
[----:B------:R-:W-:-:S02]  /*13370*/  IMAD.MOV.U32 R20, RZ, RZ, R11 ;  /* 0x000000ffff147224 */ /* 0x000fc400078e000b */
[----:B------:R-:W-:Y:S02]  /*13380*/  IMAD.MOV.U32 R22, RZ, RZ, R6 ;  /* 0x000000ffff167224 */ /* 0x000fe400078e0006 */
[----:B------:R-:W-:Y:S02]  /*13390*/  IMAD.MOV.U32 R23, RZ, RZ, R7 ;  /* 0x000000ffff177224 */ /* 0x000fe400078e0007 */
[----:B------:R-:W-:Y:S01]  /*133a0*/  IMAD.MOV.U32 R21, RZ, RZ, R10 ;  /* 0x000000ffff157224 */ /* 0x000fe200078e000a */
[----:B0-----:R0:W-:Y:S01]  /*133b0*/  STL.64 [R1+0x10c8], R26 ;  /* 0x0010c81a01007387 */ /* 0x0011e20000100a00 */
[----:B------:R1:W-:Y:S02]  /*133c0*/  STL.64 [R1+0x10c0], R24 ;  /* 0x0010c01801007387 */ /* 0x0003e40000100a00 */
[----:B0-----:R-:W-:Y:S01]  /*133d0*/  IMAD.MOV.U32 R26, RZ, RZ, R29 ;  /* 0x000000ffff1a7224 */ /* 0x001fe200078e001d */
[----:B-1----:R-:W3:Y:S01]  /*133e0*/  LDL.LU R24, [R1+0x10] ;  /* 0x0000100001187983 */ /* 0x002ee20000300800 */
[----:B------:R-:W3:Y:S02]  /*133f0*/  LDL.LU R25, [R1+0x14] ;  /* 0x0000140001197983 */ /* 0x000ee40000300800 */
[----:B------:R-:W2:Y:S02]  /*13400*/  LDL.LU R29, [R1+0x1108] ;  /* 0x00110800011d7983 */ /* 0x000ea40000300800 */
[----:B------:R-:W-:Y:S01]  /*13410*/  STL.64 [R1+0xa0], R16 ;  /* 0x0000a01001007387 */ /* 0x000fe20000100a00 */
[----:B------:R-:W-:Y:S01]  /*13420*/  STL [R1+0xa8], R18 ;  /* 0x0000a81201007387 */ /* 0x000fe20000100800 */
[----:B------:R-:W4:Y:S02]  /*13430*/  LDL.LU R11, [R1+0x1104] ;  /* 0x00110400010b7983 */ /* 0x000f240000300800 */
[----:B------:R-:W2:Y:S02]  /*13440*/  LDL.LU R10, [R1+0x1100] ;  /* 0x00110000010a7983 */ /* 0x000ea40000300800 */
[----:B------:R-:W3:Y:S01]  /*13450*/  LDL.LU R6, [R1+0x10fc] ;  /* 0x0010fc0001067983 */ /* 0x000ee20000300800 */
[----:B------:R-:W3:Y:S01]  /*13460*/  LDL.LU R7, [R1+0x10f8] ;  /* 0x0010f80001077983 */ /* 0x000ee20000300800 */
[----:B------:R-:W-:Y:S02]  /*13470*/  STL.64 [R1+0x10d8], R22 ;  /* 0x0010d81601007387 */ /* 0x000fe40000100a00 */
[----:B------:R0:W-:Y:S02]  /*13480*/  STL.64 [R1+0x10d0], R20 ;  /* 0x0010d01401007387 */ /* 0x0001e40000100a00 */
[----:B0-----:R-:W2:Y:S01]  /*13490*/  LDL.LU R20, [R1+0x150] ;  /* 0x0001500001147983 */ /* 0x001ea20000300800 */
[----:B------:R-:W2:Y:S02]  /*134a0*/  LDL.LU R21, [R1+0x154] ;  /* 0x0001540001157983 */ /* 0x000ea40000300800 */
[----:B------:R-:W2:Y:S02]  /*134b0*/  LDL.LU R22, [R1+0x158] ;  /* 0x0001580001167983 */ /* 0x000ea40000300800 */
[----:B------:R-:W2:Y:S02]  /*134c0*/  LDL.LU R23, [R1+0x15c] ;  /* 0x00015c0001177983 */ /* 0x000ea40000300800 */
[----:B------:R-:W-:-:S02]  /*134d0*/  IMAD.MOV.U32 R27, RZ, RZ, R2 ;  /* 0x000000ffff1b7224 */ /* 0x000fc400078e0002 */
[----:B------:R-:W-:-:S05]  /*134e0*/  IMAD.MOV.U32 R2, RZ, RZ, R19 ;  /* 0x000000ffff027224 */ /* 0x000fca00078e0013 */
[----:B---3--:R-:W-:Y:S01]  /*134f0*/  HMMA.16816.F32 R16, R24, R6, R12 ;  /* 0x000000061810723c */ /* 0x008fe2000000180c */
[----:B--2---:R-:W-:Y:S01]  /*13500*/  STL.64 [R1+0x10e8], R22 ;  /* 0x0010e81601007387 */ /* 0x004fe20000100a00 */
[----:B------:R-:W-:Y:S02]  /*13510*/  STL.64 [R1+0x10e0], R20 ;  /* 0x0010e01401007387 */ /* 0x000fe40000100a00 */
[----:B------:R-:W0:Y:S04]  /*13520*/  LDSM.16.MT88.4 R20, [R28+0x4180] ;  /* 0x004180001c14783b */ /* 0x000e280000004200 */
[----:B------:R-:W-:Y:S01]  /*13530*/  STL [R1+0x1030], R2 ;  /* 0x0010300201007387 */ /* 0x000fe20000100800 */
[----:B------:R-:W2:Y:S11]  /*13540*/  LDL.LU R12, [R1+0x1e0] ;  /* 0x0001e000010c7983 */ /* 0x000eb60000300800 */
[----:B------:R-:W-:Y:S03]  /*13550*/  @!UPT UIADD3 URZ, URZ, URZ, URZ ;  /* 0x0000003f3f3ff290 */ /* 0x000fe6000fffe03f */
[----:B------:R-:W-:Y:S02]  /*13560*/  STL.64 [R1+0x2d0], R16 ;  /* 0x0002d01001007387 */ /* 0x000fe40000100a00 */
[----:B------:R0:W-:Y:S02]  /*13570*/  STL.64 [R1+0x2d8], R18 ;  /* 0x0002d81201007387 */ /* 0x0001e40000100a00 */
[----:B------:R-:W2:Y:S02]  /*13580*/  LDL.LU R13, [R1+0x1e4] ;  /* 0x0001e400010d7983 */ /* 0x000ea40000300800 */
[----:B0-----:R-:W-:Y:S02]  /*13590*/  IMAD.MOV.U32 R19, RZ, RZ, R20 ;  /* 0x000000ffff137224 */ /* 0x001fe400078e0014 */
[----:B------:R-:W-:Y:S02]  /*135a0*/  IMAD.MOV.U32 R18, RZ, RZ, R21 ;  /* 0x000000ffff127224 */ /* 0x000fe400078e0015 */
[----:B------:R-:W-:-:S02]  /*135b0*/  IMAD.MOV.U32 R17, RZ, RZ, R22 ;  /* 0x000000ffff117224 */ /* 0x000fc400078e0016 */
[----:B------:R-:W-:Y:S02]  /*135c0*/  IMAD.MOV.U32 R16, RZ, RZ, R23 ;  /* 0x000000ffff107224 */ /* 0x000fe400078e0017 */
[----:B------:R-:W0:Y:S01]  /*135d0*/  LDSM.16.MT88.4 R20, [R28+0x4200] ;  /* 0x004200001c14783b */ /* 0x000e220000004200 */
[----:B------:R-:W-:Y:S02]  /*135e0*/  IMAD.MOV.U32 R14, RZ, RZ, R10 ;  /* 0x000000ffff0e7224 */ /* 0x000fe400078e000a */
[----:B------:R-:W3:Y:S02]  /*135f0*/  LDL.LU R10, [R1+0x10f4] ;  /* 0x0010f400010a7983 */ /* 0x000ee40000300800 */
[----:B0-----:R-:W-:Y:S02]  /*13600*/  IMAD.MOV.U32 R9, RZ, RZ, R20 ;  /* 0x000000ffff097224 */ /* 0x001fe400078e0014 */
[----:B------:R-:W-:Y:S02]  /*13610*/  IMAD.MOV.U32 R8, RZ, RZ, R21 ;  /* 0x000000ffff087224 */ /* 0x000fe400078e0015 */
[----:B------:R-:W-:-:S02]  /*13620*/  IMAD.MOV.U32 R5, RZ, RZ, R22 ;  /* 0x000000ffff057224 */ /* 0x000fc400078e0016 */
[----:B------:R-:W-:Y:S02]  /*13630*/  IMAD.MOV.U32 R4, RZ, RZ, R23 ;  /* 0x000000ffff047224 */ /* 0x000fe400078e0017 */
[----:B------:R-:W0:Y:S01]  /*13640*/  LDSM.16.MT88.4 R20, [R28+0x4280] ;  /* 0x004280001c14783b */ /* 0x000e220000004200 */
[----:B----4-:R-:W-:Y:S02]  /*13650*/  IMAD.MOV.U32 R15, RZ, RZ, R11 ;  /* 0x000000ffff0f7224 */ /* 0x010fe400078e000b */
[----:B------:R-:W3:Y:S01]  /*13660*/  LDL.LU R11, [R1+0x10f0] ;  /* 0x0010f000010b7983 */ /* 0x000ee20000300800 */
[----:B0-----:R-:W-:Y:S01]  /*13670*/  STL.64 [R1+0x60], R20 ;  /* 0x0000601401007387 */ /* 0x001fe20000100a00 */
[----:B------:R0:W-:Y:S03]  /*13680*/  STL.64 [R1+0x68], R22 ;  /* 0x0000681601007387 */ /* 0x0001e60000100a00 */
[----:B0-----:R-:W3:Y:S01]  /*13690*/  LDL.LU.64 R22, [R1+0x10e8] ;  /* 0x0010e80001167983 */ /* 0x001ee20000300a00 */
[----:B------:R-:W3:Y:S02]  /*136a0*/  LDL.LU.64 R20, [R1+0x10e0] ;  /* 0x0010e00001147983 */ /* 0x000ee40000300a00 */
[----:B---3--:R-:W-:Y:S01]  /*136b0*/  HMMA.16816.F32 R24, R24, R10, R20 ;  /* 0x0000000a1818723c */ /* 0x008fe20000001814 */
[----:B------:R-:W2:Y:S01]  /*136c0*/  LDL.LU.64 R22, [R1+0x10d8] ;  /* 0x0010d80001167983 */ /* 0x000ea20000300a00 */
[----:B------:R-:W2:Y:S11]  /*136d0*/  LDL.LU.64 R20, [R1+0x10d0] ;  /* 0x0010d00001147983 */ /* 0x000eb60000300a00 */
[----:B------:R-:W-:Y:S10]  /*136e0*/  @!UPT UIADD3 URZ, URZ, URZ, URZ ;  /* 0x0000003f3f3ff290 */ /* 0x000ff4000fffe03f */
[----:B------:R-:W-:Y:S01]  /*136f0*/  STL.64 [R1+0x150], R24 ;  /* 0x0001501801007387 */ /* 0x000fe20000100a00 */
[----:B------:R-:W-:Y:S02]  /*13700*/  STL.64 [R1+0x158], R26 ;  /* 0x0001581a01007387 */ /* 0x000fe40000100a00 */
[----:B------:R-:W0:Y:S04]  /*13710*/  LDSM.16.MT88.4 R24, [R28+0x4300] ;  /* 0x004300001c18783b */ /* 0x000e280000004200 */
[----:B0-----:R-:W-:Y:S02]  /*13720*/  IMAD.MOV.U32 R2, RZ, RZ, R25 ;  /* 0x000000ffff027224 */ /* 0x001fe400078e0019 */
[----:B------:R-:W-:Y:S01]  /*13730*/  IMAD.MOV.U32 R3, RZ, RZ, R26 ;  /* 0x000000ffff037224 */ /* 0x000fe200078e001a */
[----:B------:R-:W-:Y:S01]  /*13740*/  STL [R1+0x50], R24 ;  /* 0x0000501801007387 */ /* 0x000fe20000100800 */
[----:B------:R-:W-:-:S02]  /*13750*/  IMAD.MOV.U32 R0, RZ, RZ, R27 ;  /* 0x000000ffff007224 */ /* 0x000fc400078e001b */
[----:B------:R-:W0:Y:S03]  /*13760*/  LDSM.16.MT88.4 R24, [R28+0x4380] ;  /* 0x004380001c18783b */ /* 0x000e260000004200 */
[----:B------:R-:W-:Y:S01]  /*13770*/  STL [R1+0x103c], R0 ;  /* 0x00103c0001007387 */ /* 0x000fe20000100800 */
[----:B------:R-:W-:Y:S02]  /*13780*/  STL [R1+0x1038], R3 ;  /* 0x0010380301007387 */ /* 0x000fe40000100800 */
[----:B------:R-:W-:Y:S02]  /*13790*/  STL [R1+0x1034], R2 ;  /* 0x0010340201007387 */ /* 0x000fe40000100800 */
[----:B------:R-:W-:Y:S01]  /*137a0*/  STL [R1+0xe3c], R28 ;  /* 0x000e3c1c01007387 */ /* 0x000fe20000100800 */
[----:B0-----:R-:W-:Y:S01]  /*137b0*/  STL.64 [R1+0x40], R24 ;  /* 0x0000401801007387 */ /* 0x001fe20000100a00 */
[----:B------:R-:W-:Y:S02]  /*137c0*/  STL.64 [R1+0x48], R26 ;  /* 0x0000481a01007387 */ /* 0x000fe40000100a00 */
[----:B------:R-:W0:Y:S04]  /*137d0*/  LDSM.16.MT88.4 R24, [R29+0x4000] ;  /* 0x004000001d18783b */ /* 0x000e280000004200 */
[----:B0-----:R-:W-:-:S02]  /*137e0*/  IMAD.MOV.U32 R0, RZ, RZ, R24 ;  /* 0x000000ffff007224 */ /* 0x001fc400078e0018 */
[----:B------:R-:W-:Y:S02]  /*137f0*/  IMAD.MOV.U32 R3, RZ, RZ, R25 ;  /* 0x000000ffff037224 */ /* 0x000fe400078e0019 */
[----:B------:R-:W-:Y:S02]  /*13800*/  IMAD.MOV.U32 R2, RZ, RZ, R26 ;  /* 0x000000ffff027224 */ /* 0x000fe400078e001a */
[----:B------:R-:W-:Y:S02]  /*13810*/  IMAD.MOV.U32 R28, RZ, RZ, R27 ;  /* 0x000000ffff1c7224 */ /* 0x000fe400078e001b */
[----:B------:R-:W0:Y:S04]  /*13820*/  LDSM.16.MT88.4 R24, [R29+0x4080] ;  /* 0x004080001d18783b */ /* 0x000e280000004200 */
[----:B------:R-:W-:Y:S01]  /*13830*/  STL [R1+0x104c], R28 ;  /* 0x00104c1c01007387 */ /* 0x000fe20000100800 */
[----:B------:R-:W-:Y:S02]  /*13840*/  STL [R1+0x1048], R2 ;  /* 0x0010480201007387 */ /* 0x000fe40000100800 */
[----:B------:R-:W-:Y:S02]  /*13850*/  STL [R1+0x1044], R3 ;  /* 0x0010440301007387 */ /* 0x000fe40000100800 */
[----:B------:R-:W-:Y:S01]  /*13860*/  STL [R1+0x1040], R0 ;  /* 0x0010400001007387 */ /* 0x000fe20000100800 */
[----:B0-----:R-:W-:Y:S01]  /*13870*/  STL.64 [R1+0x20], R24 ;  /* 0x0000201801007387 */ /* 0x001fe20000100a00 */
[----:B------:R2:W-:Y:S02]  /*13880*/  STL.64 [R1+0x28], R26 ;  /* 0x0000281a01007387 */ /* 0x0005e40000100a00 */
[----:B--2---:R-:W-:Y:S01]  /*13890*/  HMMA.16816.F32 R24, R20, R6, R12 ;  /* 0x000000061418723c */ /* 0x004fe2000000180c */
[----:B------:R-:W0:Y:S11]  /*138a0*/  LDSM.16.MT88.4 R12, [R29+0x4100] ;  /* 0x004100001d0c783b */ /* 0x000e360000004200 */
[----:B------:R-:W-:Y:S11]  /*138b0*/  @!UPT UIADD3 URZ, URZ, URZ, URZ ;  /* 0x0000003f3f3ff290 */ /* 0x000ff6000fffe03f */
[----:B------:R-:W-:Y:S01]  /*138c0*/  STL.64 [R1+0x1e0], R24 ;  /* 0x0001e01801007387 */ /* 0x000fe20000100a00 */
[----:B------:R-:W-:Y:S02]  /*138d0*/  STL.64 [R1+0x1e8], R26 ;  /* 0x0001e81a01007387 */ /* 0x000fe40000100a00 */
[----:B------:R-:W-:Y:S04]  /*138e0*/  LDSM.16.MT88.4 R24, [R29+0x4180] ;  /* 0x004180001d18783b */ /* 0x000fe80000004200 */
[----:B0-----:R-:W-:Y:S02]  /*138f0*/  IMAD.MOV.U32 R28, RZ, RZ, R12 ;  /* 0x000000ffff1c7224 */ /* 0x001fe400078e000c */
[----:B------:R-:W-:Y:S02]  /*13900*/  IMAD.MOV.U32 R2, RZ, RZ, R13 ;  /* 0x000000ffff027224 */ /* 0x000fe400078e000d */
[----:B------:R-:W-:-:S02]  /*13910*/  IMAD.MOV.U32 R3, RZ, RZ, R14 ;  /* 0x000000ffff037224 */ /* 0x000fc400078e000e */
[----:B------:R-:W-:Y:S02]  /*13920*/  IMAD.MOV.U32 R0, RZ, RZ, R15 ;  /* 0x000000ffff007224 */ /* 0x000fe400078e000f */
[----:B------:R-:W0:Y:S04]  /*13930*/  LDSM.16.MT88.4 R12, [R29+0x4200] ;  /* 0x004200001d0c783b */ /* 0x000e280000004200 */
[----:B0-----:R-:W-:Y:S01]  /*13940*/  STL.64 [R1+0xef0], R14 ;  /* 0x000ef00e01007387 */ /* 0x001fe20000100a00 */
[----:B------:R-:W-:Y:S02]  /*13950*/  STL.64 [R1], R24 ;  /* 0x0000001801007387 */ /* 0x000fe40000100a00 */
[----:B------:R-:W-:Y:S02]  /*13960*/  STL.64 [R1+0x8], R26 ;  /* 0x0000081a01007387 */ /* 0x000fe40000100a00 */
[----:B------:R0:W-:Y:S02]  /*13970*/  STL.64 [R1+0xee8], R12 ;  /* 0x000ee80c01007387 */ /* 0x0001e40000100a00 */
[----:B0-----:R-:W2:Y:S01]  /*13980*/  LDL.LU.64 R12, [R1+0x60] ;  /* 0x00006000010c7983 */ /* 0x001ea20000300a00 */
[----:B------:R-:W3:Y:S03]  /*13990*/  LDL.LU.64 R14, [R1+0x68] ;  /* 0x00006800010e7983 */ /* 0x000ee60000300a00 */
[----:B---3--:R-:W-:Y:S01]  /*139a0*/  STL.64 [R1+0x1058], R14 ;  /* 0x0010580e01007387 */ /* 0x008fe20000100a00 */
[----:B--2---:R0:W-:Y:S03]  /*139b0*/  STL.64 [R1+0x1050], R12 ;  /* 0x0010500c01007387 */ /* 0x0041e60000100a00 */
[----:B0-----:R-:W2:Y:S01]  /*139c0*/  LDL.LU R12, [R1+0x220] ;  /* 0x00022000010c7983 */ /* 0x001ea20000300800 */
[----:B------:R-:W2:Y:S02]  /*139d0*/  LDL.LU R13, [R1+0x224] ;  /* 0x00022400010d7983 */ /* 0x000ea40000300800 */
[----:B------:R-:W3:Y:S02]  /*139e0*/  LDL.LU R14, [R1+0x228] ;  /* 0x00022800010e7983 */ /* 0x000ee40000300800 */
[----:B------:R-:W3:Y:S02]  /*139f0*/  LDL.LU R15, [R1+0x22c] ;  /* 0x00022c00010f7983 */ /* 0x000ee40000300800 */
[----:B---3--:R-:W-:Y:S01]  /*13a00*/  STL.64 [R1+0x1068], R14 ;  /* 0x0010680e01007387 */ /* 0x008fe20000100a00 */
[----:B--2---:R0:W-:Y:S03]  /*13a10*/  STL.64 [R1+0x1060], R12 ;  /* 0x0010600c01007387 */ /* 0x0041e60000100a00 */
[----:B0-----:R-:W2:Y:S01]  /*13a20*/  LDL.LU R12, [R1+0x230] ;  /* 0x00023000010c7983 */ /* 0x001ea20000300800 */
[----:B------:R-:W2:Y:S02]  /*13a30*/  LDL.LU R13, [R1+0x234] ;  /* 0x00023400010d7983 */ /* 0x000ea40000300800 */
[----:B------:R-:W3:Y:S02]  /*13a40*/  LDL.LU R14, [R1+0x238] ;  /* 0x00023800010e7983 */ /* 0x000ee40000300800 */
[----:B------:R-:W3:Y:S02]  /*13a50*/  LDL.LU R15, [R1+0x23c] ;  /* 0x00023c00010f7983 */ /* 0x000ee40000300800 */
[----:B---3--:R0:W-:Y:S01]  /*13a60*/  STL.64 [R1+0x1078], R14 ;  /* 0x0010780e01007387 */ /* 0x0081e20000100a00 */
[----:B--2---:R1:W-:Y:S02]  /*13a70*/  STL.64 [R1+0x1070], R12 ;  /* 0x0010700c01007387 */ /* 0x0043e40000100a00 */
[----:B------:R-:W2:Y:S02]  /*13a80*/  LDL.LU R24, [R1+0x260] ;  /* 0x0002600001187983 */ /* 0x000ea40000300800 */
[----:B------:R-:W2:Y:S01]  /*13a90*/  LDL.LU R25, [R1+0x264] ;  /* 0x0002640001197983 */ /* 0x000ea20000300800 */
[----:B------:R-:W2:Y:S01]  /*13aa0*/  LDL.LU R26, [R1+0x268] ;  /* 0x00026800011a7983 */ /* 0x000ea20000300800 */
[----:B------:R-:W2:Y:S02]  /*13ab0*/  LDL.LU R27, [R1+0x26c] ;  /* 0x00026c00011b7983 */ /* 0x000ea40000300800 */
[----:B0-----:R-:W-:-:S02]  /*13ac0*/  IMAD.MOV.U32 R14, RZ, RZ, R17 ;  /* 0x000000ffff0e7224 */ /* 0x001fc400078e0011 */
[----:B------:R-:W-:Y:S02]  /*13ad0*/  IMAD.MOV.U32 R15, RZ, RZ, R16 ;  /* 0x000000ffff0f7224 */ /* 0x000fe400078e0010 */
[----:B-1----:R-:W-:Y:S02]  /*13ae0*/  IMAD.MOV.U32 R12, RZ, RZ, R19 ;  /* 0x000000ffff0c7224 */ /* 0x002fe400078e0013 */
[----:B------:R-:W-:Y:S02]  /*13af0*/  IMAD.MOV.U32 R13, RZ, RZ, R18 ;  /* 0x000000ffff0d7224 */ /* 0x000fe400078e0012 */
[----:B------:R-:W0:Y:S04]  /*13b00*/  LDSM.16.MT88.4 R16, [R29+0x4280] ;  /* 0x004280001d10783b */ /* 0x000e280000004200 */
[----:B------:R-:W-:Y:S01]  /*13b10*/  STL.64 [R1+0x10a8], R14 ;  /* 0x0010a80e01007387 */ /* 0x000fe20000100a00 */
[----:B------:R1:W-:Y:S03]  /*13b20*/  STL.64 [R1+0x10a0], R12 ;  /* 0x0010a00c01007387 */ /* 0x0003e60000100a00 */
[----:B-1----:R-:W3:Y:S01]  /*13b30*/  LDL.LU R12, [R1+0x250] ;  /* 0x00025000010c7983 */ /* 0x002ee20000300800 */
[----:B------:R-:W3:Y:S02]  /*13b40*/  LDL.LU R13, [R1+0x254] ;  /* 0x00025400010d7983 */ /* 0x000ee40000300800 */
[----:B------:R-:W4:Y:S02]  /*13b50*/  LDL.LU R14, [R1+0x258] ;  /* 0x00025800010e7983 */ /* 0x000f240000300800 */
[----:B------:R-:W4:Y:S02]  /*13b60*/  LDL.LU R15, [R1+0x25c] ;  /* 0x00025c00010f7983 */ /* 0x000f240000300800 */
[----:B----4-:R-:W-:Y:S01]  /*13b70*/  STL.64 [R1+0x10b8], R14 ;  /* 0x0010b80e01007387 */ /* 0x010fe20000100a00 */
[----:B---3--:R1:W-:Y:S03]  /*13b80*/  STL.64 [R1+0x10b0], R12 ;  /* 0x0010b00c01007387 */ /* 0x0083e60000100a00 */
[----:B-1----:R-:W3:Y:S01]  /*13b90*/  LDL.LU R12, [R1+0x280] ;  /* 0x00028000010c7983 */ /* 0x002ee20000300800 */
[----:B------:R-:W3:Y:S02]  /*13ba0*/  LDL.LU R13, [R1+0x284] ;  /* 0x00028400010d7983 */ /* 0x000ee40000300800 */
[----:B------:R-:W3:Y:S02]  /*13bb0*/  LDL.LU R14, [R1+0x288] ;  /* 0x00028800010e7983 */ /* 0x000ee40000300800 */
[----:B------:R-:W3:Y:S01]  /*13bc0*/  LDL.LU R15, [R1+0x28c] ;  /* 0x00028c00010f7983 */ /* 0x000ee20000300800 */
[----:B0-----:R-:W-:Y:S01]  /*13bd0*/  STL.64 [R1+0xed0], R18 ;  /* 0x000ed01201007387 */ /* 0x001fe20000100a00 */
[----:B------:R0:W-:Y:S03]  /*13be0*/  STL.64 [R1+0xec8], R16 ;  /* 0x000ec81001007387 */ /* 0x0001e60000100a00 */
[----:B0-----:R-:W4:Y:S01]  /*13bf0*/  LDL.LU R16, [R1+0x210] ;  /* 0x0002100001107983 */ /* 0x001f220000300800 */
[----:B------:R-:W4:Y:S02]  /*13c00*/  LDL.LU R17, [R1+0x214] ;  /* 0x0002140001117983 */ /* 0x000f240000300800 */
[----:B------:R-:W2:Y:S02]  /*13c10*/  LDL.LU R18, [R1+0x218] ;  /* 0x0002180001127983 */ /* 0x000ea40000300800 */
[----:B------:R-:W2:Y:S02]  /*13c20*/  LDL.LU R19, [R1+0x21c] ;  /* 0x00021c0001137983 */ /* 0x000ea40000300800 */
[----:B--2---:R-:W-:Y:S01]  /*13c30*/  STL.64 [R1+0x1088], R18 ;  /* 0x0010881201007387 */ /* 0x004fe20000100a00 */
[----:B----4-:R0:W-:Y:S03]  /*13c40*/  STL.64 [R1+0x1080], R16 ;  /* 0x0010801001007387 */ /* 0x0101e60000100a00 */
[----:B0-----:R-:W2:Y:S01]  /*13c50*/  LDL.LU R16, [R1+0x240] ;  /* 0x0002400001107983 */ /* 0x001ea20000300800 */
[----:B------:R-:W2:Y:S02]  /*13c60*/  LDL.LU R17, [R1+0x244] ;  /* 0x0002440001117983 */ /* 0x000ea40000300800 */
[----:B------:R-:W4:Y:S02]  /*13c70*/  LDL.LU R18, [R1+0x248] ;  /* 0x0002480001127983 */ /* 0x000f240000300800 */
[----:B------:R-:W4:Y:S01]  /*13c80*/  LDL.LU R19, [R1+0x24c] ;  /* 0x00024c0001137983 */ /* 0x000f220000300800 */
[----:B------:R-:W-:Y:S01]  /*13c90*/  HMMA.16816.F32 R20, R20, R10, R24 ;  /* 0x0000000a1414723c */ /* 0x000fe20000001818 */
[----:B----4-:R-:W-:Y:S01]  /*13ca0*/  STL.64 [R1+0x1098], R18 ;  /* 0x0010981201007387 */ /* 0x010fe20000100a00 */
[----:B--2---:R0:W-:Y:S03]  /*13cb0*/  STL.64 [R1+0x1090], R16 ;  /* 0x0010901001007387 */ /* 0x0041e60000100a00 */
[----:B0-----:R-:W2:Y:S01]  /*13cc0*/  LDL.LU R16, [R1+0x270] ;  /* 0x0002700001107983 */ /* 0x001ea20000300800 */
[----:B------:R-:W2:Y:S02]  /*13cd0*/  LDL.LU R17, [R1+0x274] ;  /* 0x0002740001117983 */ /* 0x000ea40000300800 */
[----:B------:R-:W2:Y:S02]  /*13ce0*/  LDL.LU R18, [R1+0x278] ;  /* 0x0002780001127983 */ /* 0x000ea40000300800 */
[----:B------:R-:W2:Y:S01]  /*13cf0*/  LDL.LU R19, [R1+0x27c] ;  /* 0x00027c0001137983 */ /* 0x000ea20000300800 */
[----:B------:R-:W3:Y:S01]  /*13d00*/  LDL.LU.64 R26, [R1+0x10c8] ;  /* 0x0010c800011a7983 */ /* 0x000ee20000300a00 */
[----:B------:R-:W3:Y:S11]  /*13d10*/  LDL.LU.64 R24, [R1+0x10c0] ;  /* 0x0010c00001187983 */ /* 0x000ef60000300a00 */
[----:B------:R-:W-:Y:S02]  /*13d20*/  STL.64 [R1+0x260], R20 ;  /* 0x0002601401007387 */ /* 0x000fe40000100a00 */
[----:B------:R-:W-:Y:S02]  /*13d30*/  STL.64 [R1+0x268], R22 ;  /* 0x0002681601007387 */ /* 0x000fe40000100a00 */
[----:B------:R-:W0:Y:S04]  /*13d40*/  LDSM.16.MT88.4 R20, [R29+0x4300] ;  /* 0x004300001d14783b */ /* 0x000e280000004200 */
[----:B0-----:R-:W-:Y:S01]  /*13d50*/  STL.64 [R1+0xeb0], R22 ;  /* 0x000eb01601007387 */ /* 0x001fe20000100a00 */
[----:B------:R-:W-:Y:S01]  /*13d60*/  STL.64 [R1+0xea8], R20 ;  /* 0x000ea81401007387 */ /* 0x000fe20000100a00 */
        /* <DEDUP_REMOVED lines=13> */
[----:B------:R-:W0:Y:S02]  /*13e40*/  LDSM.16.MT88.4 R24, [R29+0x4380] ;  /* 0x004380001d18783b */ /* 0x000e240000004200 */
[----:B0-----:R-:W-:Y:S02]  /*13e50*/  STL.64 [R1+0xe78], R26 ;  /* 0x000e781a01007387 */ /* 0x001fe40000100a00 */
[----:B------:R-:W-:Y:S01]  /*13e60*/  STL [R1+0xe40], R29 ;  /* 0x000e401d01007387 */ /* 0x000fe20000100800 */
        /* <DEDUP_REMOVED lines=12> */
[----:B------:R0:W-:Y:S03]  /*13f30*/  STL.64 [R1+0x248], R14 ;  /* 0x0002480e01007387 */ /* 0x0001e60000100a00 */
[----:B0-----:R-:W3:Y:S01]  /*13f40*/  LDL.LU.64 R14, [R1+0x1078] ;  /* 0x00107800010e7983 */ /* 0x001ee20000300a00 */
[----:B------:R-:W3:Y:S02]  /*13f50*/  LDL.LU.64 R12, [R1+0x1070] ;  /* 0x00107000010c7983 */ /* 0x000ee40000300a00 */
[----:B------:R-:W-:Y:S02]  /*13f60*/  IMAD.MOV.U32 R20, RZ, RZ, R9 ;  /* 0x000000ffff147224 */ /* 0x000fe400078e0009 */
[----:B------:R-:W-:Y:S02]  /*13f70*/  IMAD.MOV.U32 R21, RZ, RZ, R8 ;  /* 0x000000ffff157224 */ /* 0x000fe400078e0008 */
[----:B------:R-:W-:-:S02]  /*13f80*/  IMAD.MOV.U32 R22, RZ, RZ, R5 ;  /* 0x000000ffff167224 */ /* 0x000fc400078e0005 */
[----:B------:R-:W-:-:S07]  /*13f90*/  IMAD.MOV.U32 R23, RZ, RZ, R4 ;  /* 0x000000ffff177224 */ /* 0x000fce00078e0004 */
        /* <DEDUP_REMOVED lines=12> */
[----:B------:R1:W-:Y:S01]  /*14060*/  STL.64 [R1+0x228], R22 ;  /* 0x0002281601007387 */ /* 0x0003e20000100a00 */
[----:B--2---:R-:W-:Y:S11]  /*14070*/  HMMA.16816.F32 R16, R12, R6, R16 ;  /* 0x000000060c10723c */ /* 0x004ff60000001810 */
[----:B------:R-:W-:Y:S11]  /*14080*/  @!UPT UIADD3 URZ, URZ, URZ, URZ ;  /* 0x0000003f3f3ff290 */ /* 0x000ff6000fffe03f */
[----:B------:R-:W-:Y:S01]  /*14090*/  @!UPT UIADD3 URZ, URZ, URZ, URZ ;  /* 0x0000003f3f3ff290 */ /* 0x000fe2000fffe03f */
[----:B------:R2:W-:Y:S01]  /*140a0*/  STL.64 [R1+0x210], R16 ;  /* 0x0002101001007387 */ /* 0x0005e20000100a00 */
[----:B------:R3:W-:Y:S02]  /*140b0*/  STL.64 [R1+0x218], R18 ;  /* 0x0002181201007387 */ /* 0x0007e40000100a00 */
[----:B0-----:R-:W4:Y:S02]  /*140c0*/  LDL.LU R20, [R1+0xe0] ;  /* 0x0000e00001147983 */ /* 0x001f240000300800 */
[----:B------:R-:W4:Y:S01]  /*140d0*/  LDL.LU R21, [R1+0xe4] ;  /* 0x0000e40001157983 */ /* 0x000f220000300800 */
[----:B-1----:R-:W4:Y:S01]  /*140e0*/  LDL.LU R22, [R1+0xe8] ;  /* 0x0000e80001167983 */ /* 0x002f220000300800 */
[----:B------:R-:W4:Y:S03]  /*140f0*/  LDL.LU R23, [R1+0xec] ;  /* 0x0000ec0001177983 */ /* 0x000f260000300800 */
[----:B--2---:R-:W2:Y:S01]  /*14100*/  LDL.LU R16, [R1+0x100] ;  /* 0x0001000001107983 */ /* 0x004ea20000300800 */
[----:B------:R-:W2:Y:S02]  /*14110*/  LDL.LU R17, [R1+0x104] ;  /* 0x0001040001117983 */ /* 0x000ea40000300800 */
[----:B---3--:R-:W3:Y:S02]  /*14120*/  LDL.LU R18, [R1+0x108] ;  /* 0x0001080001127983 */ /* 0x008ee40000300800 */
[----:B------:R-:W3:Y:S02]  /*14130*/  LDL.LU R19, [R1+0x10c] ;  /* 0x00010c0001137983 */ /* 0x000ee40000300800 */
[----:B---3--:R-:W-:Y:S01]  /*14140*/  STL.64 [R1+0xee0], R18 ;  /* 0x000ee01201007387 */ /* 0x008fe20000100a00 */
[----:B--2---:R0:W-:Y:S03]  /*14150*/  STL.64 [R1+0xed8], R16 ;  /* 0x000ed81001007387 */ /* 0x0041e60000100a00 */
[----:B0-----:R-:W2:Y:S01]  /*14160*/  LDL.LU R16, [R1+0x110] ;  /* 0x0001100001107983 */ /* 0x001ea20000300800 */
[----:B------:R-:W2:Y:S02]  /*14170*/  LDL.LU R17, [R1+0x114] ;  /* 0x0001140001117983 */ /* 0x000ea40000300800 */
[----:B------:R-:W3:Y:S02]  /*14180*/  LDL.LU R18, [R1+0x118] ;  /* 0x0001180001127983 */ /* 0x000ee40000300800 */
[----:B------:R-:W3:Y:S02]  /*14190*/  LDL.LU R19, [R1+0x11c] ;  /* 0x00011c0001137983 */ /* 0x000ee40000300800 */
[----:B------:R-:W-:-:S02]  /*141a0*/  IMAD.MOV.U32 R9, RZ, RZ, R12 ;  /* 0x000000ffff097224 */ /* 0x000fc400078e000c */
[----:B------:R-:W-:Y:S02]  /*141b0*/  IMAD.MOV.U32 R8, RZ, RZ, R13 ;  /* 0x000000ffff087224 */ /* 0x000fe400078e000d */
[----:B------:R-:W-:Y:S02]  /*141c0*/  IMAD.MOV.U32 R5, RZ, RZ, R14 ;  /* 0x000000ffff057224 */ /* 0x000fe400078e000e */
[----:B------:R-:W-:Y:S01]  /*141d0*/  IMAD.MOV.U32 R4, RZ, RZ, R15 ;  /* 0x000000ffff047224 */ /* 0x000fe200078e000f */
[----:B---3--:R-:W-:Y:S01]  /*141e0*/  STL.64 [R1+0xf00], R18 ;  /* 0x000f001201007387 */ /* 0x008fe20000100a00 */
[----:B--2---:R0:W-:Y:S02]  /*141f0*/  STL.64 [R1+0xef8], R16 ;  /* 0x000ef81001007387 */ /* 0x0041e40000100a00 */
[----:B------:R-:W2:Y:S02]  /*14200*/  LDL.LU R12, [R1] ;  /* 0x00000000010c7983 */ /* 0x000ea40000300800 */
[----:B------:R-:W2:Y:S01]  /*14210*/  LDL.LU R13, [R1+0x4] ;  /* 0x00000400010d7983 */ /* 0x000ea20000300800 */
[----:B------:R-:W3:Y:S01]  /*14220*/  LDL.LU R14, [R1+0x8] ;  /* 0x00000800010e7983 */ /* 0x000ee20000300800 */
[----:B------:R-:W3:Y:S03]  /*14230*/  LDL.LU R15, [R1+0xc] ;  /* 0x00000c00010f7983 */ /* 0x000ee60000300800 */
[----:B---3--:R-:W-:Y:S01]  /*14240*/  STL.64 [R1+0xf20], R14 ;  /* 0x000f200e01007387 */ /* 0x008fe20000100a00 */
[----:B--2---:R-:W-:Y:S02]  /*14250*/  STL.64 [R1+0xf18], R12 ;  /* 0x000f180c01007387 */ /* 0x004fe40000100a00 */
[----:B0-----:R-:W2:Y:S02]  /*14260*/  LDL.LU R16, [R1+0x120] ;  /* 0x0001200001107983 */ /* 0x001ea40000300800 */
[----:B------:R-:W2:Y:S01]  /*14270*/  LDL.LU R17, [R1+0x124] ;  /* 0x0001240001117983 */ /* 0x000ea20000300800 */
[----:B------:R-:W3:Y:S01]  /*14280*/  LDL.LU R18, [R1+0x128] ;  /* 0x0001280001127983 */ /* 0x000ee20000300800 */
[----:B------:R-:W3:Y:S03]  /*14290*/  LDL.LU R19, [R1+0x12c] ;  /* 0x00012c0001137983 */ /* 0x000ee60000300800 */
        /* <DEDUP_REMOVED lines=12> */
[----:B------:R-:W2:Y:S02]  /*14360*/  LDL.LU R28, [R1+0x104c] ;  /* 0x00104c00011c7983 */ /* 0x000ea40000300800 */
[----:B------:R-:W3:Y:S01]  /*14370*/  LDL.LU R2, [R1+0x1048] ;  /* 0x0010480001027983 */ /* 0x000ee20000300800 */
[----:B------:R-:W2:Y:S01]  /*14380*/  LDL.LU R3, [R1+0x1044] ;  /* 0x0010440001037983 */ /* 0x000ea20000300800 */
[----:B------:R-:W2:Y:S02]  /*14390*/  LDL.LU R0, [R1+0x1040] ;  /* 0x0010400001007983 */ /* 0x000ea40000300800 */
[----:B------:R-:W-:Y:S02]  /*143a0*/  STL.64 [R1+0xf50], R14 ;  /* 0x000f500e01007387 */ /* 0x000fe40000100a00 */
[----:B------:R1:W-:Y:S01]  /*143b0*/  STL.64 [R1+0xf48], R12 ;  /* 0x000f480c01007387 */ /* 0x0003e20000100a00 */
[----:B0-----:R-:W2:Y:S01]  /*143c0*/  LDL.LU R16, [R1+0x140] ;  /* 0x0001400001107983 */ /* 0x001ea20000300800 */
[----:B------:R-:W2:Y:S02]  /*143d0*/  LDL.LU R17, [R1+0x144] ;  /* 0x0001440001117983 */ /* 0x000ea40000300800 */
[----:B------:R-:W2:Y:S02]  /*143e0*/  LDL.LU R18, [R1+0x148] ;  /* 0x0001480001127983 */ /* 0x000ea40000300800 */
[----:B------:R-:W2:Y:S01]  /*143f0*/  LDL.LU R19, [R1+0x14c] ;  /* 0x00014c0001137983 */ /* 0x000ea20000300800 */
[----:B-1----:R-:W2:Y:S01]  /*14400*/  LDL.LU R12, [R1+0x20] ;  /* 0x00002000010c7983 */ /* 0x002ea20000300800 */
[----:B------:R-:W2:Y:S02]  /*14410*/  LDL.LU R13, [R1+0x24] ;  /* 0x00002400010d7983 */ /* 0x000ea40000300800 */
[----:B------:R-:W2:Y:S02]  /*14420*/  LDL.LU R14, [R1+0x28] ;  /* 0x00002800010e7983 */ /* 0x000ea40000300800 */
[----:B------:R-:W2:Y:S02]  /*14430*/  LDL.LU R15, [R1+0x2c] ;  /* 0x00002c00010f7983 */ /* 0x000ea40000300800 */
[----:B--2---:R-:W-:Y:S01]  /*14440*/  STL.64 [R1+0xf80], R14 ;  /* 0x000f800e01007387 */ /* 0x004fe20000100a00 */
[----:B------:R-:W-:Y:S02]  /*14450*/  STL.64 [R1+0xf78], R12 ;  /* 0x000f780c01007387 */ /* 0x000fe40000100a00 */
[----:B------:R-:W-:Y:S02]  /*14460*/  STL.64 [R1+0xf40], R18 ;  /* 0x000f401201007387 */ /* 0x000fe40000100a00 */
[----:B------:R0:W-:Y:S02]  /*14470*/  STL.64 [R1+0xf38], R16 ;  /* 0x000f381001007387 */ /* 0x0001e40000100a00 */
[----:B0-----:R-:W2:Y:S01]  /*14480*/  LDL.LU R16, [R1+0x160] ;  /* 0x0001600001107983 */ /* 0x001ea20000300800 */
[----:B------:R-:W2:Y:S02]  /*14490*/  LDL.LU R17, [R1+0x164] ;  /* 0x0001640001117983 */ /* 0x000ea40000300800 */
[----:B------:R-:W2:Y:S02]  /*144a0*/  LDL.LU R18, [R1+0x168] ;  /* 0x0001680001127983 */ /* 0x000ea40000300800 */
[----:B------:R-:W2:Y:S02]  /*144b0*/  LDL.LU R19, [R1+0x16c] ;  /* 0x00016c0001137983 */ /* 0x000ea40000300800 */
[----:B---3--:R-:W-:-:S02]  /*144c0*/  IMAD.MOV.U32 R14, RZ, RZ, R2 ;  /* 0x000000ffff0e7224 */ /* 0x008fc400078e0002 */
[----:B------:R-:W-:Y:S01]  /*144d0*/  IMAD.MOV.U32 R15, RZ, RZ, R28 ;  /* 0x000000ffff0f7224 */ /* 0x000fe200078e001c */
[----:B--2---:R-:W-:Y:S01]  /*144e0*/  STL.64 [R1+0xf60], R18 ;  /* 0x000f601201007387 */ /* 0x004fe20000100a00 */
[----:B------:R0:W-:Y:S03]  /*144f0*/  STL.64 [R1+0xf58], R16 ;  /* 0x000f581001007387 */ /* 0x0001e60000100a00 */
[----:B0-----:R-:W2:Y:S01]  /*14500*/  LDL.LU R16, [R1+0x170] ;  /* 0x0001700001107983 */ /* 0x001ea20000300800 */
[----:B------:R-:W2:Y:S02]  /*14510*/  LDL.LU R17, [R1+0x174] ;  /* 0x0001740001117983 */ /* 0x000ea40000300800 */
[----:B------:R-:W3:Y:S02]  /*14520*/  LDL.LU R18, [R1+0x178] ;  /* 0x0001780001127983 */ /* 0x000ee40000300800 */
[----:B------:R-:W3:Y:S02]  /*14530*/  LDL.LU R19, [R1+0x17c] ;  /* 0x00017c0001137983 */ /* 0x000ee40000300800 */
[----:B------:R-:W-:-:S02]  /*14540*/  IMAD.MOV.U32 R12, RZ, RZ, R0 ;  /* 0x000000ffff0c7224 */ /* 0x000fc400078e0000 */
[----:B------:R-:W-:Y:S01]  /*14550*/  IMAD.MOV.U32 R13, RZ, RZ, R3 ;  /* 0x000000ffff0d7224 */ /* 0x000fe200078e0003 */
[----:B------:R-:W4:Y:S01]  /*14560*/  LDL.LU R0, [R1+0x103c] ;  /* 0x00103c0001007983 */ /* 0x000f220000300800 */
[----:B------:R-:W4:Y:S02]  /*14570*/  LDL.LU R3, [R1+0x1038] ;  /* 0x0010380001037983 */ /* 0x000f240000300800 */
[----:B------:R-:W4:Y:S02]  /*14580*/  LDL.LU R2, [R1+0x1034] ;  /* 0x0010340001027983 */ /* 0x000f240000300800 */
[----:B------:R-:W-:Y:S01]  /*14590*/  STL.64 [R1+0xfb0], R14 ;  /* 0x000fb00e01007387 */ /* 0x000fe20000100a00 */
[----:B------:R-:W-:Y:S04]  /*145a0*/  STL.64 [R1+0xfa8], R12 ;  /* 0x000fa80c01007387 */ /* 0x000fe80000100a00 */
        /* <DEDUP_REMOVED lines=11> */
[----:B------:R-:W3:Y:S01]  /*14660*/  LDL.LU R19, [R1+0x19c] ;  /* 0x00019c0001137983 */ /* 0x000ee20000300800 */
[----:B------:R-:W2:Y:S01]  /*14670*/  LDL.LU R12, [R1+0x40] ;  /* 0x00004000010c7983 */ /* 0x000ea20000300800 */
[----:B------:R-:W2:Y:S02]  /*14680*/  LDL.LU R13, [R1+0x44] ;  /* 0x00004400010d7983 */ /* 0x000ea40000300800 */
[----:B------:R-:W2:Y:S02]  /*14690*/  LDL.LU R14, [R1+0x48] ;  /* 0x00004800010e7983 */ /* 0x000ea40000300800 */
[----:B------:R-:W2:Y:S02]  /*146a0*/  LDL.LU R15, [R1+0x4c] ;  /* 0x00004c00010f7983 */ /* 0x000ea40000300800 */
[----:B--2---:R-:W-:Y:S01]  /*146b0*/  STL.64 [R1+0xfe0], R14 ;  /* 0x000fe00e01007387 */ /* 0x004fe20000100a00 */
[----:B------:R-:W-:Y:S02]  /*146c0*/  STL.64 [R1+0xfd8], R12 ;  /* 0x000fd80c01007387 */ /* 0x000fe40000100a00 */
[----:B---3--:R-:W-:Y:S02]  /*146d0*/  STL.64 [R1+0xfa0], R18 ;  /* 0x000fa01201007387 */ /* 0x008fe40000100a00 */
[----:B------:R0:W-:Y:S02]  /*146e0*/  STL.64 [R1+0xf98], R16 ;  /* 0x000f981001007387 */ /* 0x0001e40000100a00 */
[----:B0-----:R-:W2:Y:S01]  /*146f0*/  LDL.LU R16, [R1+0x1b0] ;  /* 0x0001b00001107983 */ /* 0x001ea20000300800 */
[----:B------:R-:W2:Y:S02]  /*14700*/  LDL.LU R17, [R1+0x1b4] ;  /* 0x0001b40001117983 */ /* 0x000ea40000300800 */
[----:B------:R-:W3:Y:S02]  /*14710*/  LDL.LU R18, [R1+0x1b8] ;  /* 0x0001b80001127983 */ /* 0x000ee40000300800 */
[----:B------:R-:W3:Y:S01]  /*14720*/  LDL.LU R19, [R1+0x1bc] ;  /* 0x0001bc0001137983 */ /* 0x000ee20000300800 */
[----:B------:R-:W2:Y:S01]  /*14730*/  LDL.LU R12, [R1+0x50] ;  /* 0x00005000010c7983 */ /* 0x000ea20000300800 */
[----:B----4-:R-:W-:-:S02]  /*14740*/  IMAD.MOV.U32 R14, RZ, RZ, R3 ;  /* 0x000000ffff0e7224 */ /* 0x010fc400078e0003 */
[----:B------:R-:W-:Y:S02]  /*14750*/  IMAD.MOV.U32 R15, RZ, RZ, R0 ;  /* 0x000000ffff0f7224 */ /* 0x000fe400078e0000 */
[----:B------:R-:W-:Y:S02]  /*14760*/  IMAD.MOV.U32 R13, RZ, RZ, R2 ;  /* 0x000000ffff0d7224 */ /* 0x000fe400078e0002 */
[----:B------:R-:W4:Y:S01]  /*14770*/  LDL.LU R2, [R1+0x1030] ;  /* 0x0010300001027983 */ /* 0x000f220000300800 */
[----:B------:R-:W4:Y:S02]  /*14780*/  LDL.LU R3, [R1+0x102c] ;  /* 0x00102c0001037983 */ /* 0x000f240000300800 */
[----:B------:R-:W4:Y:S02]  /*14790*/  LDL.LU R0, [R1+0x1028] ;  /* 0x0010280001007983 */ /* 0x000f240000300800 */
[----:B------:R-:W-:Y:S01]  /*147a0*/  STL.64 [R1+0x1010], R14 ;  /* 0x0010100e01007387 */ /* 0x000fe20000100a00 */
[----:B--2---:R-:W-:Y:S01]  /*147b0*/  STL.64 [R1+0x1008], R12 ;  /* 0x0010080c01007387 */ /* 0x004fe20000100a00 */
[----:B---3--:R-:W-:Y:S02]  /*147c0*/  STL.64 [R1+0xfc0], R18 ;  /* 0x000fc01201007387 */ /* 0x008fe40000100a00 */
[----:B------:R0:W-:Y:S02]  /*147d0*/  STL.64 [R1+0xfb8], R16 ;  /* 0x000fb81001007387 */ /* 0x0001e40000100a00 */
        /* <DEDUP_REMOVED lines=23> */
[----:B------:R-:W-:Y:S01]  /*14950*/  IMAD.MOV.U32 R15, RZ, RZ, R4 ;  /* 0x000000ffff0f7224 */ /* 0x000fe200078e0004 */
[----:B---3--:R-:W-:Y:S01]  /*14960*/  STL.64 [R1+0x1020], R18 ;  /* 0x0010201201007387 */ /* 0x008fe20000100a00 */
[----:B--2---:R0:W-:Y:S03]  /*14970*/  STL.64 [R1+0x1018], R16 ;  /* 0x0010181001007387 */ /* 0x0041e60000100a00 */
[----:B0-----:R-:W2:Y:S01]  /*14980*/  LDL.LU R16, [R1+0x200] ;  /* 0x0002000001107983 */ /* 0x001ea20000300800 */
[----:B------:R-:W2:Y:S02]  /*14990*/  LDL.LU R17, [R1+0x204] ;  /* 0x0002040001117983 */ /* 0x000ea40000300800 */
[----:B------:R-:W2:Y:S02]  /*149a0*/  LDL.LU R18, [R1+0x208] ;  /* 0x0002080001127983 */ /* 0x000ea40000300800 */
[----:B------:R-:W2:Y:S01]  /*149b0*/  LDL.LU R19, [R1+0x20c] ;  /* 0x00020c0001137983 */ /* 0x000ea20000300800 */
[----:B------:R-:W-:Y:S01]  /*149c0*/  STL.64 [R1+0xec0], R22 ;  /* 0x000ec01601007387 */ /* 0x000fe20000100a00 */
[----:B------:R0:W-:Y:S03]  /*149d0*/  STL.64 [R1+0xeb8], R20 ;  /* 0x000eb81401007387 */ /* 0x0001e60000100a00 */
[----:B0-----:R-:W3:Y:S01]  /*149e0*/  LDL.LU R20, [R1+0xf0] ;  /* 0x0000f00001147983 */ /* 0x001ee20000300800 */
[----:B------:R-:W3:Y:S02]  /*149f0*/  LDL.LU R21, [R1+0xf4] ;  /* 0x0000f40001157983 */ /* 0x000ee40000300800 */
[----:B------:R-:W3:Y:S02]  /*14a00*/  LDL.LU R22, [R1+0xf8] ;  /* 0x0000f80001167983 */ /* 0x000ee40000300800 */
[----:B------:R-:W3:Y:S01]  /*14a10*/  LDL.LU R23, [R1+0xfc] ;  /* 0x0000fc0001177983 */ /* 0x000ee20000300800 */
[----:B------:R-:W2:Y:S01]  /*14a20*/  LDL.LU.64 R4, [R1+0x2c0] ;  /* 0x0002c00001047983 */ /* 0x000ea20000300a00 */
[----:B------:R-:W2:Y:S02]  /*14a30*/  LDL.LU.64 R26, [R1+0x290] ;  /* 0x00029000011a7983 */ /* 0x000ea40000300a00 */
[----:B------:R-:W-:-:S02]  /*14a40*/  IMAD.MOV.U32 R12, RZ, RZ, R9 ;  /* 0x000000ffff0c7224 */ /* 0x000fc400078e0009 */
[----:B------:R-:W-:Y:S01]  /*14a50*/  IMAD.MOV.U32 R13, RZ, RZ, R8 ;  /* 0x000000ffff0d7224 */ /* 0x000fe200078e0008 */
[----:B--2---:R-:W-:Y:S01]  /*14a60*/  STL.64 [R1+0xe90], R26 ;  /* 0x000e901a01007387 */ /* 0x004fe20000100a00 */
[----:B------:R0:W-:Y:S03]  /*14a70*/  STL.64 [R1+0xe88], R24 ;  /* 0x000e881801007387 */ /* 0x0001e60000100a00 */
[----:B0-----:R-:W2:Y:S01]  /*14a80*/  LDL.LU R24, [R1+0xc0] ;  /* 0x0000c00001187983 */ /* 0x001ea20000300800 */
[----:B------:R-:W2:Y:S02]  /*14a90*/  LDL.LU R25, [R1+0xc4] ;  /* 0x0000c40001197983 */ /* 0x000ea40000300800 */
[----:B------:R-:W2:Y:S02]  /*14aa0*/  LDL.LU R26, [R1+0xc8] ;  /* 0x0000c800011a7983 */ /* 0x000ea40000300800 */
[----:B------:R-:W2:Y:S01]  /*14ab0*/  LDL.LU R27, [R1+0xcc] ;  /* 0x0000cc00011b7983 */ /* 0x000ea20000300800 */
[----:B------:R-:W-:Y:S01]  /*14ac0*/  HMMA.16816.F32 R12, R12, R10, R16 ;  /* 0x0000000a0c0c723c */ /* 0x000fe20000001810 */
[----:B--2---:R-:W-:Y:S01]  /*14ad0*/  STL.64 [R1+0xea0], R26 ;  /* 0x000ea01a01007387 */ /* 0x004fe20000100a00 */
[----:B------:R0:W-:Y:S03]  /*14ae0*/  STL.64 [R1+0xe98], R24 ;  /* 0x000e981801007387 */ /* 0x0001e60000100a00 */
[----:B0-----:R-:W2:Y:S01]  /*14af0*/  LDL.LU R24, [R1+0xd0] ;  /* 0x0000d00001187983 */ /* 0x001ea20000300800 */
[----:B------:R-:W2:Y:S02]  /*14b00*/  LDL.LU R25, [R1+0xd4] ;  /* 0x0000d40001197983 */ /* 0x000ea40000300800 */
[----:B------:R-:W2:Y:S02]  /*14b10*/  LDL.LU R26, [R1+0xd8] ;  /* 0x0000d800011a7983 */ /* 0x000ea40000300800 */
[----:B------:R-:W2:Y:S01]  /*14b20*/  LDL.LU R27, [R1+0xdc] ;  /* 0x0000dc00011b7983 */ /* 0x000ea20000300800 */
[----:B------:R-:W2:Y:S01]  /*14b30*/  LDL.LU.64 R18, [R1+0x1020] ;  /* 0x0010200001127983 */ /* 0x000ea20000300a00 */
[----:B------:R-:W2:Y:S11]  /*14b40*/  LDL.LU.64 R16, [R1+0x1018] ;  /* 0x0010180001107983 */ /* 0x000eb60000300a00 */
[----:B------:R-:W-:Y:S02]  /*14b50*/  STL.64 [R1+0x200], R12 ;  /* 0x0002000c01007387 */ /* 0x000fe40000100a00 */
[----:B------:R0:W-:Y:S02]  /*14b60*/  STL.64 [R1+0x208], R14 ;  /* 0x0002080e01007387 */ /* 0x0001e40000100a00 */
        /* <DEDUP_REMOVED lines=9> */
[----:B------:R-:W3:Y:S01]  /*14c00*/  LDL.LU.64 R28, [R1+0x2a8] ;  /* 0x0002a800011c7983 */ /* 0x000ee20000300a00 */
        /* <DEDUP_REMOVED lines=95> */
[----:B------:R0:W-:Y:S03]  /*15200*/  STL.64 [R1+0x108], R14 ;  /* 0x0001080e01007387 */ /* 0x0001e60000100a00 */
[----:B0-----:R-:W2:Y:S01]  /*15210*/  LDL.LU.64 R14, [R1+0x2b8] ;  /* 0x0002b800010e7983 */ /* 0x001ea20000300a00 */
        /* <DEDUP_REMOVED lines=8> */
[----:B------:R-:W3:Y:S01]  /*152a0*/  LDL.LU.64 R22, [R1+0xeb0] ;  /* 0x000eb00001167983 */ /* 0x000ee20000300a00 */
[----:B------:R-:W3:Y:S11]  /*152b0*/  LDL.LU.64 R20, [R1+0xea8] ;  /* 0x000ea80001147983 */ /* 0x000ef60000300a00 */
[----:B------:R-:W-:Y:S10]  /*152c0*/  @!UPT UIADD3 URZ, URZ, URZ, URZ ;  /* 0x0000003f3f3ff290 */ /* 0x000ff4000fffe03f */
[----:B------:R0:W-:Y:S01]  /*152d0*/  STL.64 [R1+0xe0], R16 ;  /* 0x0000e01001007387 */ /* 0x0001e20000100a00 */
[----:B------:R1:W-:Y:S03]  /*152e0*/  STL.64 [R1+0xe8], R18 ;  /* 0x0000e81201007387 */ /* 0x0003e60000100a00 */
[----:B0-----:R-:W2:Y:S01]  /*152f0*/  LDL.LU.64 R16, [R1+0x298] ;  /* 0x0002980001107983 */ /* 0x001ea20000300a00 */
[----:B-1----:R-:W2:Y:S01]  /*15300*/  LDL.LU.64 R18, [R1+0x2a0] ;  /* 0x0002a00001127983 */ /* 0x002ea20000300a00 */
        /* <DEDUP_REMOVED lines=9> */
[----:B------:R-:W2:Y:S11]  /*153a0*/  LDL.LU.64 R24, [R1+0xe88] ;  /* 0x000e880001187983 */ /* 0x000eb60000300a00 */
[----:B------:R-:W-:Y:S10]  /*153b0*/  @!UPT UIADD3 URZ, URZ, URZ, URZ ;  /* 0x0000003f3f3ff290 */ /* 0x000ff4000fffe03f */
[----:B------:R-:W-:Y:S01]  /*153c0*/  STL.64 [R1+0xc0], R20 ;  /* 0x0000c01401007387 */ /* 0x000fe20000100a00 */
[----:B------:R0:W-:Y:S03]  /*153d0*/  STL.64 [R1+0xc8], R22 ;  /* 0x0000c81601007387 */ /* 0x0001e60000100a00 */
[----:B0-----:R-:W2:Y:S01]  /*153e0*/  LDL.LU.64 R22, [R1+0x2b0] ;  /* 0x0002b00001167983 */ /* 0x001ea20000300a00 */
[----:B----4-:R-:W-:-:S03]  /*153f0*/  IMAD.MOV.U32 R20, RZ, RZ, R0 ;  /* 0x000000ffff147224 */ /* 0x010fc600078e0000 */
[----:B--2---:R0:W-:Y:S01]  /*15400*/  STL.64 [R1+0xe70], R22 ;  /* 0x000e701601007387 */ /* 0x0041e20000100a00 */
[----:B------:R-:W2:Y:S02]  /*15410*/  LDL.LU R0, [R1+0xe80] ;  /* 0x000e800001007983 */ /* 0x000ea40000300800 */
[----:B------:R-:W4:Y:S02]  /*15420*/  LDL.LU R21, [R1+0xb4] ;  /* 0x0000b40001157983 */ /* 0x000f240000300800 */
[----:B0-----:R-:W-:Y:S02]  /*15430*/  IMAD.MOV.U32 R23, RZ, RZ, R3 ;  /* 0x000000ffff177224 */ /* 0x001fe400078e0003 */
[----:B------:R-:W-:Y:S01]  /*15440*/  IMAD.MOV.U32 R3, RZ, RZ, c[0x0][0x188] ;  /* 0x00006200ff037624 */ /* 0x000fe200078e00ff */
[----:B------:R-:W4:Y:S03]  /*15450*/  LDL.LU R22, [R1+0xb8] ;  /* 0x0000b80001167983 */ /* 0x000f260000300800 */
[----:B------:R-:W-:-:S04]  /*15460*/  IMAD.SHL.U32 R3, R3, 0x20, RZ ;  /* 0x0000002003037824 */ /* 0x000fc800078e00ff */
[----:B------:R-:W-:-:S05]  /*15470*/  IMAD.SHL.U32 R3, R3, 0x2, RZ ;  /* 0x0000000203037824 */ /* 0x000fca00078e00ff */
[-C--:B---3--:R-:W-:Y:S02]  /*15480*/  IADD3 R13, P2, R26, R3.reuse, RZ ;  /* 0x000000031a0d7210 */ /* 0x088fe40007f5e0ff */
[----:B------:R-:W-:-:S03]  /*15490*/  IADD3 R12, P1, R4, R3, RZ ;  /* 0x00000003040c7210 */ /* 0x000fc60007f3e0ff */
[----:B--2---:R-:W-:Y:S02]  /*154a0*/  IMAD.X R4, R27, 0x1, R0, P2 ;  /* 0x000000011b047824 */ /* 0x004fe400010e0600 */
[----:B------:R-:W4:Y:S02]  /*154b0*/  LDL.LU.64 R26, [R1+0xe78] ;  /* 0x000e7800011a7983 */ /* 0x000f240000300a00 */
[----:B----4-:R-:W-:Y:S11]  /*154c0*/  HMMA.16816.F32 R20, R24, R6, R20 ;  /* 0x000000061814723c */ /* 0x010ff60000001814 */
[----:B------:R-:W-:Y:S11]  /*154d0*/  @!UPT UIADD3 URZ, URZ, URZ, URZ ;  /* 0x0000003f3f3ff290 */ /* 0x000ff6000fffe03f */
[----:B------:R-:W-:Y:S01]  /*154e0*/  @!UPT UIADD3 URZ, URZ, URZ, URZ ;  /* 0x0000003f3f3ff290 */ /* 0x000fe2000fffe03f */
[----:B------:R-:W-:Y:S01]  /*154f0*/  STL.64 [R1+0xb0], R20 ;  /* 0x0000b01401007387 */ /* 0x000fe20000100a00 */
[----:B------:R0:W-:Y:S03]  /*15500*/  STL.64 [R1+0xb8], R22 ;  /* 0x0000b81601007387 */ /* 0x0001e60000100a00 */
[----:B0-----:R-:W2:Y:S01]  /*15510*/  LDL.LU.64 R22, [R1+0xe70] ;  /* 0x000e700001167983 */ /* 0x001ea20000300a00 */
[----:B------:R-:W-:-:S05]  /*15520*/  IADD3 R9, P0, R14, R3, RZ ;  /* 0x000000030e097210 */ /* 0x000fca0007f1e0ff */
[--C-:B------:R-:W-:Y:S01]  /*15530*/  IMAD.X R8, R15, 0x1, R0.reuse, P0 ;  /* 0x000000010f087824 */ /* 0x100fe200000e0600 */
[-C--:B------:R-:W-:Y:S01]  /*15540*/  IADD3 R14, P0, R16, R3.reuse, RZ ;  /* 0x00000003100e7210 */ /* 0x080fe20007f1e0ff */
[----:B------:R-:W-:Y:S01]  /*15550*/  IMAD.X R5, R5, 0x1, R0, P1 ;  /* 0x0000000105057824 */ /* 0x000fe200008e0600 */
[----:B------:R-:W-:-:S03]  /*15560*/  IADD3 R6, P1, R18, R3, RZ ;  /* 0x0000000312067210 */ /* 0x000fc60007f3e0ff */
[----:B------:R-:W-:Y:S01]  /*15570*/  IMAD.X R7, R17, 0x1, R0, P0 ;  /* 0x0000000111077824 */ /* 0x000fe200000e0600 */
[----:B------:R-:W-:-:S04]  /*15580*/  IADD3 R15, P0, R28, R3, RZ ;  /* 0x000000031c0f7210 */ /* 0x000fc80007f1e0ff */
[----:B------:R0:W-:Y:S04]  /*15590*/  STL.64 [R1+0xe58], R6 ;  /* 0x000e580601007387 */ /* 0x0001e80000100a00 */
[----:B0-----:R-:W3:Y:S01]  /*155a0*/  LDL.LU R7, [R1+0x5a8] ;  /* 0x0005a80001077983 */ /* 0x001ee20000300800 */
[----:B------:R-:W-:Y:S01]  /*155b0*/  STL [R1+0xe44], R15 ;  /* 0x000e440f01007387 */ /* 0x000fe20000100800 */
[----:B--2---:R-:W-:-:S05]  /*155c0*/  IADD3 R16, P2, R22, R3, RZ ;  /* 0x0000000316107210 */ /* 0x004fca0007f5e0ff */
[----:B------:R0:W-:Y:S01]  /*155d0*/  STL [R1+0xe48], R16 ;  /* 0x000e481001007387 */ /* 0x0001e20000100800 */
[----:B------:R-:W2:Y:S03]  /*155e0*/  LDL R6, [R1+0xe14] ;  /* 0x000e140001067983 */ /* 0x000ea60000100800 */
[----:B0-----:R-:W4:Y:S01]  /*155f0*/  LDL.LU R16, [R1+0xc40] ;  /* 0x000c400001107983 */ /* 0x001f220000300800 */
[----:B------:R-:W2:Y:S02]  /*15600*/  LDL.LU R15, [R1+0xc64] ;  /* 0x000c6400010f7983 */ /* 0x000ea40000300800 */
[--C-:B------:R-:W-:Y:S02]  /*15610*/  IMAD.X R18, R29, 0x1, R0.reuse, P0 ;  /* 0x000000011d127824 */ /* 0x100fe400000e0600 */
[----:B------:R-:W-:Y:S01]  /*15620*/  IMAD.X R17, R19, 0x1, R0, P1 ;  /* 0x0000000113117824 */ /* 0x000fe200008e0600 */
[----:B--2---:R-:W-:Y:S01]  /*15630*/  STL.64 [R1+0xe68], R14 ;  /* 0x000e680e01007387 */ /* 0x004fe20000100a00 */
[----:B------:R0:W-:Y:S03]  /*15640*/  STL.64 [R1+0xe60], R12 ;  /* 0x000e600c01007387 */ /* 0x0001e60000100a00 */
[----:B0-----:R-:W2:Y:S01]  /*15650*/  LDL.LU R12, [R1+0xa0] ;  /* 0x0000a000010c7983 */ /* 0x001ea20000300800 */
[----:B------:R-:W2:Y:S02]  /*15660*/  LDL.LU R13, [R1+0xa4] ;  /* 0x0000a400010d7983 */ /* 0x000ea40000300800 */
[----:B------:R-:W2:Y:S01]  /*15670*/  LDL.LU R14, [R1+0xa8] ;  /* 0x0000a800010e7983 */ /* 0x000ea20000300800 */
[----:B---3--:R-:W-:Y:S01]  /*15680*/  IADD3 R7, R7, 0x1, RZ ;  /* 0x0000000107077810 */ /* 0x008fe20007ffe0ff */
[----:B------:R-:W-:-:S04]  /*15690*/  IMAD.MOV.U32 R15, RZ, RZ, R2 ;  /* 0x000000ffff0f7224 */ /* 0x000fc800078e0002 */
[----:B------:R-:W-:Y:S01]  /*156a0*/  STL [R1+0x5a8], R7 ;  /* 0x0005a80701007387 */ /* 0x000fe20000100800 */
[----:B------:R-:W3:Y:S02]  /*156b0*/  LDL.LU R20, [R1+0xc38] ;  /* 0x000c380001147983 */ /* 0x000ee40000300800 */
[----:B------:R-:W3:Y:S02]  /*156c0*/  LDL.LU R29, [R1+0xc5c] ;  /* 0x000c5c00011d7983 */ /* 0x000ee40000300800 */
[----:B------:R-:W3:Y:S01]  /*156d0*/  LDL.LU R28, [R1+0xc30] ;  /* 0x000c3000011c7983 */ /* 0x000ee20000300800 */
[----:B------:R0:W-:Y:S01]  /*156e0*/  STL [R1+0xe4c], R18 ;  /* 0x000e4c1201007387 */ /* 0x0001e20000100800 */
[----:B------:R-:W-:-:S03]  /*156f0*/  IMAD.X R19, R23, 0x1, R0, P2 ;  /* 0x0000000117137824 */ /* 0x000fc600010e0600 */
[----:B0-----:R-:W3:Y:S01]  /*15700*/  LDL.LU R18, [R1+0xc6c] ;  /* 0x000c6c0001127983 */ /* 0x001ee20000300800 */
[----:B------:R-:W3:Y:S02]  /*15710*/  LDL.LU R2, [R1+0xc54] ;  /* 0x000c540001027983 */ /* 0x000ee40000300800 */
[----:B------:R-:W3:Y:S02]  /*15720*/  LDL.LU R21, [R1+0xc28] ;  /* 0x000c280001157983 */ /* 0x000ee40000300800 */
[----:B------:R-:W3:Y:S01]  /*15730*/  LDL.LU R22, [R1+0xc4c] ;  /* 0x000c4c0001167983 */ /* 0x000ee20000300800 */
[----:B------:R-:W3:Y:S01]  /*15740*/  LDL.LU R23, [R1+0xc20] ;  /* 0x000c200001177983 */ /* 0x000ee20000300800 */
[----:B------:R0:W-:Y:S03]  /*15750*/  STL [R1+0xe50], R19 ;  /* 0x000e501301007387 */ /* 0x0001e60000100800 */
[----:B0-----:R-:W3:Y:S01]  /*15760*/  LDL.LU R19, [R1+0xc48] ;  /* 0x000c480001137983 */ /* 0x001ee20000300800 */
[----:B--2---:R-:W-:Y:S03]  /*15770*/  HMMA.16816.F32 R24, R24, R10, R12 ;  /* 0x0000000a1818723c */ /* 0x004fe6000000180c */
[----:B------:R-:W2:Y:S01]  /*15780*/  LDL.LU.64 R14, [R1+0xe68] ;  /* 0x000e6800010e7983 */ /* 0x000ea20000300a00 */
[----:B------:R-:W2:Y:S01]  /*15790*/  LDL.LU.64 R12, [R1+0xe60] ;  /* 0x000e6000010c7983 */ /* 0x000ea20000300a00 */
[----:B------:R-:W-:Y:S01]  /*157a0*/  ISETP.NE.U32.AND P0, PT, R7, R6, PT ;  /* 0x000000060700720c */ /* 0x000fe20003f05070 */
[----:B------:R-:W-:-:S02]  /*157b0*/  IMAD.MOV.U32 R6, RZ, RZ, R9 ;  /* 0x000000ffff067224 */ /* 0x000fc400078e0009 */
[----:B------:R-:W-:Y:S11]  /*157c0*/  IMAD.MOV.U32 R7, RZ, RZ, R8 ;  /* 0x000000ffff077224 */ /* 0x000ff600078e0008 */
[----:B------:R-:W-:Y:S04]  /*157d0*/  @!UPT UIADD3 URZ, URZ, URZ, URZ ;  /* 0x0000003f3f3ff290 */ /* 0x000fe8000fffe03f */
[----:B------:R0:W-:Y:S01]  /*157e0*/  STL.64 [R1+0xa0], R24 ;  /* 0x0000a01801007387 */ /* 0x0001e20000100a00 */
[----:B------:R-:W-:Y:S02]  /*157f0*/  IMAD.MOV.U32 R11, RZ, RZ, R26 ;  /* 0x000000ffff0b7224 */ /* 0x000fe400078e001a */
[----:B------:R1:W-:Y:S02]  /*15800*/  STL.64 [R1+0xa8], R26 ;  /* 0x0000a81a01007387 */ /* 0x0003e40000100a00 */
[----:B------:R-:W-:Y:S01]  /*15810*/  IMAD.MOV.U32 R10, RZ, RZ, R27 ;  /* 0x000000ffff0a7224 */ /* 0x000fe200078e001b */
[----:B0-----:R-:W3:Y:S01]  /*15820*/  LDL.LU R24, [R1+0xc60] ;  /* 0x000c600001187983 */ /* 0x001ee20000300800 */
[----:B------:R-:W3:Y:S02]  /*15830*/  LDL.LU R25, [R1+0xc58] ;  /* 0x000c580001197983 */ /* 0x000ee40000300800 */
[----:B-1----:R-:W3:Y:S02]  /*15840*/  LDL.LU R26, [R1+0xc50] ;  /* 0x000c5000011a7983 */ /* 0x002ee40000300800 */
[----:B------:R-:W3:Y:S01]  /*15850*/  LDL.LU R27, [R1+0x5e8] ;  /* 0x0005e800011b7983 */ /* 0x000ee20000300800 */
[----:B------:R0:W-:Y:S04]  /*15860*/  STL [R1+0xe54], R11 ;  /* 0x000e540b01007387 */ /* 0x0001e80000100800 */
[----:B0-----:R-:W4:Y:S01]  /*15870*/  LDL.LU R11, [R1+0xc68] ;  /* 0x000c6800010b7983 */ /* 0x001f220000300800 */
[----:B------:R-:W4:Y:S02]  /*15880*/  LDL.LU R9, [R1+0x5ec] ;  /* 0x0005ec0001097983 */ /* 0x000f240000300800 */
[----:B------:R-:W4:Y:S02]  /*15890*/  LDL.LU R8, [R1+0xc70] ;  /* 0x000c700001087983 */ /* 0x000f240000300800 */
[----:B------:R0:W-:Y:S02]  /*158a0*/  STL.64 [R1+0x2b8], R6 ;  /* 0x0002b80601007387 */ /* 0x0001e40000100a00 */
[----:B0-----:R-:W-:-:S02]  /*158b0*/  IMAD.MOV.U32 R7, RZ, RZ, R5 ;  /* 0x000000ffff077224 */ /* 0x001fc400078e0005 */
[----:B--2---:R-:W-:-:S05]  /*158c0*/  IMAD.MOV.U32 R6, RZ, RZ, R12 ;  /* 0x000000ffff067224 */ /* 0x004fca00078e000c */
[----:B------:R0:W-:Y:S04]  /*158d0*/  STL.64 [R1+0x2c0], R6 ;  /* 0x0002c00601007387 */ /* 0x0001e80000100a00 */
[----:B0-----:R-:W2:Y:S01]  /*158e0*/  LDL.LU.64 R6, [R1+0xe58] ;  /* 0x000e580001067983 */ /* 0x001ea20000300a00 */
[----:B------:R-:W-:Y:S02]  /*158f0*/  IMAD.MOV.U32 R5, RZ, RZ, R4 ;  /* 0x000000ffff057224 */ /* 0x000fe400078e0004 */
[----:B------:R-:W-:Y:S02]  /*15900*/  IMAD.MOV.U32 R4, RZ, RZ, R13 ;  /* 0x000000ffff047224 */ /* 0x000fe400078e000d */
[----:B------:R-:W-:-:S03]  /*15910*/  IMAD.MOV.U32 R12, RZ, RZ, R14 ;  /* 0x000000ffff0c7224 */ /* 0x000fc600078e000e */
[----:B------:R0:W-:Y:S02]  /*15920*/  STL.64 [R1+0x290], R4 ;  /* 0x0002900401007387 */ /* 0x0001e40000100a00 */
[----:B0-----:R-:W-:Y:S01]  /*15930*/  IMAD.MOV.U32 R5, RZ, RZ, R17 ;  /* 0x000000ffff057224 */ /* 0x001fe200078e0011 */
[-C--:B---3--:R-:W-:Y:S02]  /*15940*/  IADD3 R24, P2, R24, R3.reuse, RZ ;  /* 0x0000000318187210 */ /* 0x088fe40007f5e0ff */
[-C--:B------:R-:W-:Y:S02]  /*15950*/  IADD3 R25, P1, R25, R3.reuse, RZ ;  /* 0x0000000319197210 */ /* 0x080fe40007f3e0ff */
[-C--:B------:R-:W-:Y:S02]  /*15960*/  IADD3 R26, P6, R26, R3.reuse, RZ ;  /* 0x000000031a1a7210 */ /* 0x080fe40007fde0ff */
[-C--:B----4-:R-:W-:Y:S02]  /*15970*/  IADD3 R9, P5, R9, R3.reuse, RZ ;  /* 0x0000000309097210 */ /* 0x090fe40007fbe0ff */
[----:B------:R-:W-:-:S02]  /*15980*/  IADD3 R8, P4, R8, R3, RZ ;  /* 0x0000000308087210 */ /* 0x000fc40007f9e0ff */
[-C--:B------:R-:W-:Y:S01]  /*15990*/  IADD3 R11, P3, R11, R3.reuse, RZ ;  /* 0x000000030b0b7210 */ /* 0x080fe20007f7e0ff */
[--C-:B------:R-:W-:Y:S01]  /*159a0*/  IMAD.X R27, R27, 0x1, R0.reuse, P5 ;  /* 0x000000011b1b7824 */ /* 0x100fe200028e0600 */
[-C--:B------:R-:W-:Y:S01]  /*159b0*/  IADD3 R19, P5, R19, R3.reuse, RZ ;  /* 0x0000000313137210 */ /* 0x080fe20007fbe0ff */
[--C-:B------:R-:W-:Y:S01]  /*159c0*/  IMAD.X R18, R18, 0x1, R0.reuse, P4 ;  /* 0x0000000112127824 */ /* 0x100fe200020e0600 */
[-C--:B------:R-:W-:Y:S01]  /*159d0*/  IADD3 R16, P4, R16, R3.reuse, RZ ;  /* 0x0000000310107210 */ /* 0x080fe20007f9e0ff */
[--C-:B------:R-:W-:Y:S02]  /*159e0*/  IMAD.X R29, R29, 0x1, R0.reuse, P2 ;  /* 0x000000011d1d7824 */ /* 0x100fe400010e0600 */
[--C-:B------:R-:W-:Y:S01]  /*159f0*/  IMAD.X R15, R15, 0x1, R0.reuse, P3 ;  /* 0x000000010f0f7824 */ /* 0x100fe200018e0600 */
[-C--:B------:R-:W-:Y:S02]  /*15a00*/  IADD3 R20, P3, R20, R3.reuse, RZ ;  /* 0x0000000314147210 */ /* 0x080fe40007f7e0ff */
[-C--:B------:R-:W-:Y:S01]  /*15a10*/  IADD3 R28, P2, R28, R3.reuse, RZ ;  /* 0x000000031c1c7210 */ /* 0x080fe20007f5e0ff */
[----:B------:R-:W-:Y:S01]  /*15a20*/  IMAD.X R2, R2, 0x1, R0, P1 ;  /* 0x0000000102027824 */ /* 0x000fe200008e0600 */
[----:B------:R-:W-:Y:S01]  /*15a30*/  IADD3 R21, P1, R21, R3, RZ ;  /* 0x0000000315157210 */ /* 0x000fe20007f3e0ff */
[----:B--2---:R-:W-:-:S02]  /*15a40*/  IMAD.MOV.U32 R13, RZ, RZ, R7 ;  /* 0x000000ffff0d7224 */ /* 0x004fc400078e0007 */
[----:B------:R-:W-:-:S03]  /*15a50*/  IMAD.MOV.U32 R4, RZ, RZ, R6 ;  /* 0x000000ffff047224 */ /* 0x000fc600078e0006 */
[----:B------:R-:W-:Y:S02]  /*15a60*/  STL.64 [R1+0x298], R12 ;  /* 0x0002980c01007387 */ /* 0x000fe40000100a00 */
[----:B------:R-:W-:Y:S02]  /*15a70*/  STL.64 [R1+0x2a0], R4 ;  /* 0x0002a00401007387 */ /* 0x000fe40000100a00 */
[----:B------:R-:W-:Y:S02]  /*15a80*/  STL [R1+0x5ec], R9 ;  /* 0x0005ec0901007387 */ /* 0x000fe40000100800 */
[----:B------:R-:W-:Y:S01]  /*15a90*/  STL [R1+0xc70], R8 ;  /* 0x000c700801007387 */ /* 0x000fe20000100800 */
[----:B------:R-:W-:Y:S01]  /*15aa0*/  STL [R1+0xc68], R11 ;  /* 0x000c680b01007387 */ /* 0x000fe20000100800 */
[----:B------:R-:W-:Y:S02]  /*15ab0*/  STL [R1+0xc60], R24 ;  /* 0x000c601801007387 */ /* 0x000fe40000100800 */
[----:B------:R-:W-:Y:S02]  /*15ac0*/  STL [R1+0xc58], R25 ;  /* 0x000c581901007387 */ /* 0x000fe40000100800 */
[----:B------:R-:W-:Y:S01]  /*15ad0*/  STL [R1+0xc50], R26 ;  /* 0x000c501a01007387 */ /* 0x000fe20000100800 */
[----:B------:R-:W-:Y:S01]  /*15ae0*/  STL [R1+0x5e8], R27 ;  /* 0x0005e81b01007387 */ /* 0x000fe20000100800 */
[----:B------:R-:W-:Y:S02]  /*15af0*/  STL [R1+0xc48], R19 ;  /* 0x000c481301007387 */ /* 0x000fe40000100800 */
[----:B------:R-:W-:Y:S02]  /*15b00*/  STL [R1+0xc6c], R18 ;  /* 0x000c6c1201007387 */ /* 0x000fe40000100800 */
[----:B------:R-:W-:Y:S01]  /*15b10*/  STL [R1+0xc40], R16 ;  /* 0x000c401001007387 */ /* 0x000fe20000100800 */
[----:B------:R0:W-:Y:S01]  /*15b20*/  STL [R1+0xc5c], R29 ;  /* 0x000c5c1d01007387 */ /* 0x0001e20000100800 */
[----:B------:R-:W-:Y:S03]  /*15b30*/  STL [R1+0xc64], R15 ;  /* 0x000c640f01007387 */ /* 0x000fe60000100800 */
[----:B0-----:R-:W2:Y:S01]  /*15b40*/  LDL.LU R29, [R1+0xc44] ;  /* 0x000c4400011d7983 */ /* 0x001ea20000300800 */
[----:B------:R-:W-:Y:S02]  /*15b50*/  STL [R1+0xc38], R20 ;  /* 0x000c381401007387 */ /* 0x000fe40000100800 */
[----:B------:R0:W-:Y:S02]  /*15b60*/  STL [R1+0xc30], R28 ;  /* 0x000c301c01007387 */ /* 0x0001e40000100800 */
[----:B0-----:R-:W3:Y:S01]  /*15b70*/  LDL.LU R28, [R1+0xc18] ;  /* 0x000c1800011c7983 */ /* 0x001ee20000300800 */
[----:B------:R0:W-:Y:S03]  /*15b80*/  STL [R1+0xc54], R2 ;  /* 0x000c540201007387 */ /* 0x0001e60000100800 */
[----:B0-----:R-:W4:Y:S01]  /*15b90*/  LDL.LU R2, [R1+0xc3c] ;  /* 0x000c3c0001027983 */ /* 0x001f220000300800 */
[----:B------:R0:W-:Y:S03]  /*15ba0*/  STL [R1+0xc28], R21 ;  /* 0x000c281501007387 */ /* 0x0001e60000100800 */
[----:B0-----:R-:W4:Y:S01]  /*15bb0*/  LDL.LU R21, [R1+0xc10] ;  /* 0x000c100001157983 */ /* 0x001f220000300800 */
[----:B------:R-:W-:Y:S01]  /*15bc0*/  IMAD.X R22, R22, 0x1, R0, P6 ;  /* 0x0000000116167824 */ /* 0x000fe200030e0600 */
[----:B------:R-:W-:-:S04]  /*15bd0*/  IADD3 R23, P6, R23, R3, RZ ;  /* 0x0000000317177210 */ /* 0x000fc80007fde0ff */
[----:B------:R0:W-:Y:S04]  /*15be0*/  STL [R1+0xc4c], R22 ;  /* 0x000c4c1601007387 */ /* 0x0001e80000100800 */
[----:B0-----:R-:W4:Y:S01]  /*15bf0*/  LDL.LU R22, [R1+0xc34] ;  /* 0x000c340001167983 */ /* 0x001f220000300800 */
[----:B------:R-:W4:Y:S02]  /*15c00*/  LDL.LU R6, [R1+0xc08] ;  /* 0x000c080001067983 */ /* 0x000f240000300800 */
[----:B------:R-:W4:Y:S02]  /*15c10*/  LDL.LU R17, [R1+0xc2c] ;  /* 0x000c2c0001117983 */ /* 0x000f240000300800 */
[----:B------:R-:W4:Y:S01]  /*15c20*/  LDL.LU R14, [R1+0xc00] ;  /* 0x000c0000010e7983 */ /* 0x000f220000300800 */
[----:B------:R0:W-:Y:S01]  /*15c30*/  STL [R1+0xc20], R23 ;  /* 0x000c201701007387 */ /* 0x0001e20000100800 */
        /* <DEDUP_REMOVED lines=17> */
[----:B0-----:R-:W4:Y:S02]  /*15d50*/  LDL.LU R23, [R1+0xbb8] ;  /* 0x000bb80001177983 */ /* 0x001f240000300800 */
[----:B--2---:R-:W-:-:S05]  /*15d60*/  IMAD.X R29, R29, 0x1, R0, P5 ;  /* 0x000000011d1d7824 */ /* 0x004fca00028e0600 */
[----:B------:R0:W-:Y:S01]  /*15d70*/  STL [R1+0xc44], R29 ;  /* 0x000c441d01007387 */ /* 0x0001e20000100800 */
[----:B---3--:R-:W-:-:S03]  /*15d80*/  IADD3 R28, P5, R28, R3, RZ ;  /* 0x000000031c1c7210 */ /* 0x008fc60007fbe0ff */
[----:B0-----:R-:W2:Y:S02]  /*15d90*/  LDL.LU R29, [R1+0xbdc] ;  /* 0x000bdc00011d7983 */ /* 0x001ea40000300800 */
[----:B------:R0:W-:Y:S02]  /*15da0*/  STL [R1+0xc18], R28 ;  /* 0x000c181c01007387 */ /* 0x0001e40000100800 */
[----:B----4-:R-:W-:Y:S01]  /*15db0*/  IMAD.X R2, R2, 0x1, R0, P4 ;  /* 0x0000000102027824 */ /* 0x010fe200020e0600 */
[----:B0-----:R-:W3:Y:S04]  /*15dc0*/  LDL.LU R28, [R1+0xbb0] ;  /* 0x000bb000011c7983 */ /* 0x001ee80000300800 */
[----:B------:R0:W-:Y:S01]  /*15dd0*/  STL [R1+0xc3c], R2 ;  /* 0x000c3c0201007387 */ /* 0x0001e20000100800 */
[----:B------:R-:W-:-:S03]  /*15de0*/  IADD3 R21, P4, R21, R3, RZ ;  /* 0x0000000315157210 */ /* 0x000fc60007f9e0ff */
[----:B0-----:R-:W4:Y:S02]  /*15df0*/  LDL.LU R2, [R1+0xbd4] ;  /* 0x000bd40001027983 */ /* 0x001f240000300800 */
[----:B------:R0:W-:Y:S02]  /*15e00*/  STL [R1+0xc10], R21 ;  /* 0x000c101501007387 */ /* 0x0001e40000100800 */
[----:B0-----:R-:W4:Y:S01]  /*15e10*/  LDL.LU R21, [R1+0xba8] ;  /* 0x000ba80001157983 */ /* 0x001f220000300800 */
[--C-:B------:R-:W-:Y:S01]  /*15e20*/  IMAD.X R22, R22, 0x1, R0.reuse, P3 ;  /* 0x0000000116167824 */ /* 0x100fe200018e0600 */
[-C--:B------:R-:W-:Y:S01]  /*15e30*/  IADD3 R6, P3, R6, R3.reuse, RZ ;  /* 0x0000000306067210 */ /* 0x080fe20007f7e0ff */
[--C-:B------:R-:W-:Y:S01]  /*15e40*/  IMAD.X R17, R17, 0x1, R0.reuse, P2 ;  /* 0x0000000111117824 */ /* 0x100fe200010e0600 */
[-C--:B------:R-:W-:Y:S02]  /*15e50*/  IADD3 R14, P2, R14, R3.reuse, RZ ;  /* 0x000000030e0e7210 */ /* 0x080fe40007f5e0ff */
[----:B------:R0:W-:Y:S01]  /*15e60*/  STL [R1+0xc34], R22 ;  /* 0x000c341601007387 */ /* 0x0001e20000100800 */
[--C-:B------:R-:W-:Y:S01]  /*15e70*/  IMAD.X R7, R7, 0x1, R0.reuse, P1 ;  /* 0x0000000107077824 */ /* 0x100fe200008e0600 */
[-C--:B------:R-:W-:Y:S01]  /*15e80*/  IADD3 R13, P1, R13, R3.reuse, RZ ;  /* 0x000000030d0d7210 */ /* 0x080fe20007f3e0ff */
[--C-:B------:R-:W-:Y:S01]  /*15e90*/  IMAD.X R4, R4, 0x1, R0.reuse, P6 ;  /* 0x0000000104047824 */ /* 0x100fe200030e0600 */
[-C--:B------:R-:W-:Y:S01]  /*15ea0*/  IADD3 R12, P6, R12, R3.reuse, RZ ;  /* 0x000000030c0c7210 */ /* 0x080fe20007fde0ff */
[--C-:B------:R-:W-:Y:S01]  /*15eb0*/  IMAD.X R5, R5, 0x1, R0.reuse, P5 ;  /* 0x0000000105057824 */ /* 0x100fe200028e0600 */
[----:B------:R-:W-:Y:S01]  /*15ec0*/  IADD3 R9, P5, R9, R3, RZ ;  /* 0x0000000309097210 */ /* 0x000fe20007fbe0ff */
[----:B0-----:R-:W4:Y:S01]  /*15ed0*/  LDL.LU R22, [R1+0xbcc] ;  /* 0x000bcc0001167983 */ /* 0x001f220000300800 */
[----:B------:R-:W-:Y:S02]  /*15ee0*/  STL [R1+0xc08], R6 ;  /* 0x000c080601007387 */ /* 0x000fe40000100800 */
[----:B------:R-:W-:Y:S02]  /*15ef0*/  STL [R1+0xc2c], R17 ;  /* 0x000c2c1101007387 */ /* 0x000fe40000100800 */
[----:B------:R-:W-:Y:S01]  /*15f00*/  STL [R1+0xc00], R14 ;  /* 0x000c000e01007387 */ /* 0x000fe20000100800 */
[----:B------:R-:W-:Y:S01]  /*15f10*/  STL [R1+0xc24], R7 ;  /* 0x000c240701007387 */ /* 0x000fe20000100800 */
[----:B------:R-:W-:Y:S02]  /*15f20*/  STL [R1+0xbf8], R13 ;  /* 0x000bf80d01007387 */ /* 0x000fe40000100800 */
[----:B------:R-:W-:-:S02]  /*15f30*/  IMAD.X R8, R8, 0x1, R0, P4 ;  /* 0x0000000108087824 */ /* 0x000fc400020e0600 */
[----:B------:R-:W-:Y:S01]  /*15f40*/  STL [R1+0xc1c], R4 ;  /* 0x000c1c0401007387 */ /* 0x000fe20000100800 */
[-C--:B------:R-:W-:Y:S01]  /*15f50*/  IADD3 R11, P4, R11, R3.reuse, RZ ;  /* 0x000000030b0b7210 */ /* 0x080fe20007f9e0ff */
[----:B------:R-:W-:Y:S01]  /*15f60*/  STL [R1+0xbf0], R12 ;  /* 0x000bf00c01007387 */ /* 0x000fe20000100800 */
[--C-:B------:R-:W-:Y:S02]  /*15f70*/  IMAD.X R24, R24, 0x1, R0.reuse, P3 ;  /* 0x0000000118187824 */ /* 0x100fe400018e0600 */
[----:B------:R-:W-:Y:S01]  /*15f80*/  STL [R1+0xc14], R5 ;  /* 0x000c140501007387 */ /* 0x000fe20000100800 */
[-C--:B------:R-:W-:Y:S01]  /*15f90*/  IADD3 R25, P3, R25, R3.reuse, RZ ;  /* 0x0000000319197210 */ /* 0x080fe20007f7e0ff */
[----:B------:R-:W-:Y:S01]  /*15fa0*/  STL [R1+0xbe8], R9 ;  /* 0x000be80901007387 */ /* 0x000fe20000100800 */
[--C-:B------:R-:W-:Y:S02]  /*15fb0*/  IMAD.X R26, R26, 0x1, R0.reuse, P2 ;  /* 0x000000011a1a7824 */ /* 0x100fe400010e0600 */
[----:B------:R-:W-:Y:S01]  /*15fc0*/  STL [R1+0xc0c], R8 ;  /* 0x000c0c0801007387 */ /* 0x000fe20000100800 */
[----:B------:R-:W-:Y:S01]  /*15fd0*/  IADD3 R27, P2, R27, R3, RZ ;  /* 0x000000031b1b7210 */ /* 0x000fe20007f5e0ff */
[----:B------:R-:W-:Y:S01]  /*15fe0*/  STL [R1+0xbe0], R11 ;  /* 0x000be00b01007387 */ /* 0x000fe20000100800 */
[----:B------:R-:W-:-:S02]  /*15ff0*/  IMAD.X R19, R19, 0x1, R0, P1 ;  /* 0x0000000113137824 */ /* 0x000fc400008e0600 */
[----:B------:R-:W-:Y:S01]  /*16000*/  STL [R1+0xc04], R24 ;  /* 0x000c041801007387 */ /* 0x000fe20000100800 */
[-C--:B------:R-:W-:Y:S01]  /*16010*/  IADD3 R18, P1, R18, R3.reuse, RZ ;  /* 0x0000000312127210 */ /* 0x080fe20007f3e0ff */
[----:B------:R-:W-:Y:S01]  /*16020*/  STL [R1+0xbd8], R25 ;  /* 0x000bd81901007387 */ /* 0x000fe20000100800 */
[--C-:B------:R-:W-:Y:S02]  /*16030*/  IMAD.X R16, R16, 0x1, R0.reuse, P6 ;  /* 0x0000000110107824 */ /* 0x100fe400030e0600 */
[--C-:B------:R-:W-:Y:S02]  /*16040*/  IMAD.X R20, R20, 0x1, R0.reuse, P5 ;  /* 0x0000000114147824 */ /* 0x100fe400028e0600 */
[----:B------:R-:W-:Y:S01]  /*16050*/  STL [R1+0xbfc], R26 ;  /* 0x000bfc1a01007387 */ /* 0x000fe20000100800 */
[-C--:B------:R-:W-:Y:S01]  /*16060*/  IADD3 R23, P5, R23, R3.reuse, RZ ;  /* 0x0000000317177210 */ /* 0x080fe20007fbe0ff */
[----:B------:R-:W-:Y:S01]  /*16070*/  STL [R1+0xbd0], R27 ;  /* 0x000bd01b01007387 */ /* 0x000fe20000100800 */
[----:B------:R-:W-:Y:S01]  /*16080*/  IADD3 R15, P6, R15, R3, RZ ;  /* 0x000000030f0f7210 */ /* 0x000fe20007fde0ff */
[----:B------:R-:W-:Y:S02]  /*16090*/  STL [R1+0xbf4], R19 ;  /* 0x000bf41301007387 */ /* 0x000fe40000100800 */
[----:B------:R-:W-:Y:S01]  /*160a0*/  STL [R1+0xbc8], R18 ;  /* 0x000bc81201007387 */ /* 0x000fe20000100800 */
[----:B------:R-:W-:Y:S01]  /*160b0*/  STL [R1+0xbec], R16 ;  /* 0x000bec1001007387 */ /* 0x000fe20000100800 */
[----:B------:R0:W-:Y:S02]  /*160c0*/  STL [R1+0xbb8], R23 ;  /* 0x000bb81701007387 */ /* 0x0001e40000100800 */
[----:B------:R-:W-:Y:S01]  /*160d0*/  STL [R1+0xbc0], R15 ;  /* 0x000bc00f01007387 */ /* 0x000fe20000100800 */
[----:B0-----:R-:W4:Y:S01]  /*160e0*/  LDL.LU R23, [R1+0xba0] ;  /* 0x000ba00001177983 */ /* 0x001f220000300800 */
[----:B------:R-:W-:Y:S02]  /*160f0*/  STL [R1+0xbe4], R20 ;  /* 0x000be41401007387 */ /* 0x000fe40000100800 */
[----:B--2---:R-:W-:-:S05]  /*16100*/  IMAD.X R29, R29, 0x1, R0, P4 ;  /* 0x000000011d1d7824 */ /* 0x004fca00020e0600 */
[----:B------:R0:W-:Y:S01]  /*16110*/  STL [R1+0xbdc], R29 ;  /* 0x000bdc1d01007387 */ /* 0x0001e20000100800 */
[----:B---3--:R-:W-:-:S03]  /*16120*/  IADD3 R28, P4, R28, R3, RZ ;  /* 0x000000031c1c7210 */ /* 0x008fc60007f9e0ff */
[----:B0-----:R-:W2:Y:S04]  /*16130*/  LDL.LU R29, [R1+0xbc4] ;  /* 0x000bc400011d7983 */ /* 0x001ea80000300800 */
[----:B------:R0:W-:Y:S01]  /*16140*/  STL [R1+0xbb0], R28 ;  /* 0x000bb01c01007387 */ /* 0x0001e20000100800 */
[----:B----4-:R-:W-:-:S03]  /*16150*/  IMAD.X R2, R2, 0x1, R0, P3 ;  /* 0x0000000102027824 */ /* 0x010fc600018e0600 */
[----:B0-----:R-:W3:Y:S04]  /*16160*/  LDL.LU R28, [R1+0xb98] ;  /* 0x000b9800011c7983 */ /* 0x001ee80000300800 */
[----:B------:R0:W-:Y:S01]  /*16170*/  STL [R1+0xbd4], R2 ;  /* 0x000bd40201007387 */ /* 0x0001e20000100800 */
[----:B------:R-:W-:-:S03]  /*16180*/  IADD3 R21, P3, R21, R3, RZ ;  /* 0x0000000315157210 */ /* 0x000fc60007f7e0ff */
[----:B0-----:R-:W4:Y:S02]  /*16190*/  LDL.LU R2, [R1+0xbbc] ;  /* 0x000bbc0001027983 */ /* 0x001f240000300800 */
[----:B------:R0:W-:Y:S02]  /*161a0*/  STL [R1+0xba8], R21 ;  /* 0x000ba81501007387 */ /* 0x0001e40000100800 */
[----:B0-----:R-:W4:Y:S01]  /*161b0*/  LDL.LU R21, [R1+0xb90] ;  /* 0x000b900001157983 */ /* 0x001f220000300800 */
[----:B------:R-:W4:Y:S02]  /*161c0*/  LDL.LU R6, [R1+0xbb4] ;  /* 0x000bb40001067983 */ /* 0x000f240000300800 */
[----:B------:R-:W-:Y:S02]  /*161d0*/  IMAD.X R22, R22, 0x1, R0, P2 ;  /* 0x0000000116167824 */ /* 0x000fe400010e0600 */
[----:B------:R-:W4:Y:S01]  /*161e0*/  LDL.LU R17, [R1+0xb88] ;  /* 0x000b880001117983 */ /* 0x000f220000300800 */
[----:B------:R-:W4:Y:S02]  /*161f0*/  LDL.LU R14, [R1+0xbac] ;  /* 0x000bac00010e7983 */ /* 0x000f240000300800 */
[----:B------:R0:W-:Y:S02]  /*16200*/  STL [R1+0xbcc], R22 ;  /* 0x000bcc1601007387 */ /* 0x0001e40000100800 */
        /* <DEDUP_REMOVED lines=18> */
[----:B------:R-:W-:-:S05]  /*16330*/  IADD3 R23, P2, R23, R3, RZ ;  /* 0x0000000317177210 */ /* 0x000fca0007f5e0ff */
[----:B------:R0:W-:Y:S04]  /*16340*/  STL [R1+0xba0], R23 ;  /* 0x000ba01701007387 */ /* 0x0001e80000100800 */
[----:B0-----:R-:W4:Y:S01]  /*16350*/  LDL.LU R23, [R1+0xb38] ;  /* 0x000b380001177983 */ /* 0x001f220000300800 */
        /* <DEDUP_REMOVED lines=15> */
[-C--:B------:R-:W-:Y:S01]  /*16450*/  IADD3 R7, P4, R7, R3.reuse, RZ ;  /* 0x0000000307077210 */ /* 0x080fe20007f9e0ff */
[--C-:B------:R-:W-:Y:S01]  /*16460*/  IMAD.X R13, R13, 0x1, R0.reuse, P3 ;  /* 0x000000010d0d7824 */ /* 0x100fe200018e0600 */
[----:B------:R-:W-:Y:S01]  /*16470*/  STL [R1+0xbb4], R6 ;  /* 0x000bb40601007387 */ /* 0x000fe20000100800 */
[-C--:B------:R-:W-:Y:S01]  /*16480*/  IADD3 R4, P3, R4, R3.reuse, RZ ;  /* 0x0000000304047210 */ /* 0x080fe20007f7e0ff */
[----:B------:R-:W-:Y:S02]  /*16490*/  STL [R1+0xb88], R17 ;  /* 0x000b881101007387 */ /* 0x000fe40000100800 */
        /* <DEDUP_REMOVED lines=22> */
[----:B------:R-:W-:Y:S01]  /*16600*/  IADD3 R16, P3, R16, R3, RZ ;  /* 0x0000000310107210 */ /* 0x000fe20007f7e0ff */
[----:B------:R-:W-:Y:S02]  /*16610*/  STL [R1+0xb58], R26 ;  /* 0x000b581a01007387 */ /* 0x000fe40000100800 */
[--C-:B------:R-:W-:Y:S01]  /*16620*/  IMAD.X R22, R22, 0x1, R0.reuse, P1 ;  /* 0x0000000116167824 */ /* 0x100fe200008e0600 */
[----:B------:R-:W-:Y:S01]  /*16630*/  STL [R1+0xb7c], R27 ;  /* 0x000b7c1b01007387 */ /* 0x000fe20000100800 */
[----:B------:R-:W-:-:S02]  /*16640*/  IMAD.X R15, R15, 0x1, R0, P2 ;  /* 0x000000010f0f7824 */ /* 0x000fc400010e0600 */
[----:B------:R-:W-:Y:S01]  /*16650*/  STL [R1+0xb50], R19 ;  /* 0x000b501301007387 */ /* 0x000fe20000100800 */
[-C--:B------:R-:W-:Y:S01]  /*16660*/  IADD3 R20, P2, R20, R3.reuse, RZ ;  /* 0x0000000314147210 */ /* 0x080fe20007f5e0ff */
[----:B------:R-:W-:Y:S01]  /*16670*/  STL [R1+0xb74], R18 ;  /* 0x000b741201007387 */ /* 0x000fe20000100800 */
[----:B------:R-:W-:Y:S02]  /*16680*/  STL [R1+0xb48], R16 ;  /* 0x000b481001007387 */ /* 0x000fe40000100800 */
[----:B------:R0:W-:Y:S02]  /*16690*/  STL [R1+0xb64], R22 ;  /* 0x000b641601007387 */ /* 0x0001e40000100800 */
[----:B------:R-:W-:Y:S01]  /*166a0*/  STL [R1+0xb6c], R15 ;  /* 0x000b6c0f01007387 */ /* 0x000fe20000100800 */
[----:B------:R-:W-:Y:S01]  /*166b0*/  IADD3 R23, P1, R23, R3, RZ ;  /* 0x0000000317177210 */ /* 0x000fe20007f3e0ff */
[----:B0-----:R-:W4:Y:S01]  /*166c0*/  LDL.LU R22, [R1+0xb4c] ;  /* 0x000b4c0001167983 */ /* 0x001f220000300800 */
[----:B------:R-:W-:Y:S03]  /*166d0*/  STL [R1+0xb40], R20 ;  /* 0x000b401401007387 */ /* 0x000fe60000100800 */
[----:B------:R0:W-:Y:S02]  /*166e0*/  STL [R1+0xb38], R23 ;  /* 0x000b381701007387 */ /* 0x0001e40000100800 */
        /* <DEDUP_REMOVED lines=33> */
[----:B------:R-:W-:-:S05]  /*16900*/  IMAD.X R22, R22, 0x1, R0, P4 ;  /* 0x0000000116167824 */ /* 0x000fca00020e0600 */
[----:B------:R0:W-:Y:S01]  /*16910*/  STL [R1+0xb4c], R22 ;  /* 0x000b4c1601007387 */ /* 0x0001e20000100800 */
[----:B------:R-:W-:-:S03]  /*16920*/  IADD3 R23, P4, R23, R3, RZ ;  /* 0x0000000317177210 */ /* 0x000fc60007f9e0ff */
[----:B0-----:R-:W4:Y:S02]  /*16930*/  LDL.LU R22, [R1+0xae4] ;  /* 0x000ae40001167983 */ /* 0x001f240000300800 */
        /* <DEDUP_REMOVED lines=10> */
[-C--:B------:R-:W-:Y:S01]  /*169e0*/  IADD3 R6, P2, R6, R3.reuse, RZ ;  /* 0x0000000306067210 */ /* 0x080fe20007f5e0ff */
[--C-:B------:R-:W-:Y:S01]  /*169f0*/  IMAD.X R17, R17, 0x1, R0.reuse, P1 ;  /* 0x0000000111117824 */ /* 0x100fe200008e0600 */
[-C--:B------:R-:W-:Y:S01]  /*16a00*/  IADD3 R14, P1, R14, R3.reuse, RZ ;  /* 0x000000030e0e7210 */ /* 0x080fe20007f3e0ff */
[--C-:B------:R-:W-:Y:S01]  /*16a10*/  IMAD.X R7, R7, 0x1, R0.reuse, P6 ;  /* 0x0000000107077824 */ /* 0x100fe200030e0600 */
[-C--:B------:R-:W-:Y:S01]  /*16a20*/  IADD3 R13, P6, R13, R3.reuse, RZ ;  /* 0x000000030d0d7210 */ /* 0x080fe20007fde0ff */
[--C-:B------:R-:W-:Y:S01]  /*16a30*/  IMAD.X R4, R4, 0x1, R0.reuse, P5 ;  /* 0x0000000104047824 */ /* 0x100fe200028e0600 */
[----:B0-----:R-:W4:Y:S01]  /*16a40*/  LDL.LU R2, [R1+0xad4] ;  /* 0x000ad40001027983 */ /* 0x001f220000300800 */
[----:B------:R-:W-:Y:S02]  /*16a50*/  STL [R1+0xb10], R6 ;  /* 0x000b100601007387 */ /* 0x000fe40000100800 */
        /* <DEDUP_REMOVED lines=21> */
[----:B------:R-:W-:Y:S01]  /*16bb0*/  IADD3 R18, P6, R18, R3, RZ ;  /* 0x0000000312127210 */ /* 0x000fe20007fde0ff */
[----:B------:R-:W-:Y:S01]  /*16bc0*/  STL [R1+0xae0], R25 ;  /* 0x000ae01901007387 */ /* 0x000fe20000100800 */
[--C-:B------:R-:W-:Y:S02]  /*16bd0*/  IMAD.X R16, R16, 0x1, R0.reuse, P5 ;  /* 0x0000000110107824 */ /* 0x100fe400028e0600 */
[----:B------:R-:W-:-:S02]  /*16be0*/  IMAD.X R20, R20, 0x1, R0, P4 ;  /* 0x0000000114147824 */ /* 0x000fc400020e0600 */
        /* <DEDUP_REMOVED lines=10> */
[----:B------:R-:W-:-:S02]  /*16c90*/  IMAD.X R22, R22, 0x1, R0, P3 ;  /* 0x0000000116167824 */ /* 0x000fc400018e0600 */
[----:B------:R-:W-:Y:S03]  /*16ca0*/  STL [R1+0xaec], R20 ;  /* 0x000aec1401007387 */ /* 0x000fe60000100800 */
        /* <DEDUP_REMOVED lines=11> */
[----:B0-----:R-:W3:Y:S01]  /*16d60*/  LDL.LU R28, [R1+0xa98] ;  /* 0x000a9800011c7983 */ /* 0x001ee20000300800 */
        /* <DEDUP_REMOVED lines=21> */
[----:B0-----:R-:W4:Y:S01]  /*16ec0*/  LDL.LU R2, [R1+0xa6c] ;  /* 0x000a6c0001027983 */ /* 0x001f220000300800 */
[----:B------:R-:W-:-:S05]  /*16ed0*/  IADD3 R21, P1, R21, R3, RZ ;  /* 0x0000000315157210 */ /* 0x000fca0007f3e0ff */
[----:B------:R0:W-:Y:S04]  /*16ee0*/  STL [R1+0xaa8], R21 ;  /* 0x000aa81501007387 */ /* 0x0001e80000100800 */
[----:B0-----:R-:W4:Y:S01]  /*16ef0*/  LDL.LU R21, [R1+0xa40] ;  /* 0x000a400001157983 */ /* 0x001f220000300800 */
        /* <DEDUP_REMOVED lines=8> */
[-C--:B---3--:R-:W-:Y:S01]  /*16f80*/  IADD3 R28, P5, R28, R3.reuse, RZ ;  /* 0x000000031c1c7210 */ /* 0x088fe20007fbe0ff */
[--C-:B----4-:R-:W-:Y:S02]  /*16f90*/  IMAD.X R6, R6, 0x1, R0.reuse, P4 ;  /* 0x0000000106067824 */ /* 0x110fe400020e0600 */
[----:B0-----:R-:W2:Y:S02]  /*16fa0*/  LDL.LU R29, [R1+0xa5c] ;  /* 0x000a5c00011d7983 */ /* 0x001ea40000300800 */
[----:B------:R0:W-:Y:S01]  /*16fb0*/  STL [R1+0xa98], R28 ;  /* 0x000a981c01007387 */ /* 0x0001e20000100800 */
[-C--:B------:R-:W-:Y:S01]  /*16fc0*/  IADD3 R17, P4, R17, R3.reuse, RZ ;  /* 0x0000000311117210 */ /* 0x080fe20007f9e0ff */
[--C-:B------:R-:W-:Y:S01]  /*16fd0*/  IMAD.X R14, R14, 0x1, R0.reuse, P3 ;  /* 0x000000010e0e7824 */ /* 0x100fe200018e0600 */
[-C--:B------:R-:W-:Y:S01]  /*16fe0*/  IADD3 R7, P3, R7, R3.reuse, RZ ;  /* 0x0000000307077210 */ /* 0x080fe20007f7e0ff */
[--C-:B------:R-:W-:Y:S01]  /*16ff0*/  IMAD.X R13, R13, 0x1, R0.reuse, P2 ;  /* 0x000000010d0d7824 */ /* 0x100fe200010e0600 */
[-C--:B------:R-:W-:Y:S01]  /*17000*/  IADD3 R4, P2, R4, R3.reuse, RZ ;  /* 0x0000000304047210 */ /* 0x080fe20007f5e0ff */
[--C-:B------:R-:W-:Y:S01]  /*17010*/  IMAD.X R12, R12, 0x1, R0.reuse, P1 ;  /* 0x000000010c0c7824 */ /* 0x100fe200008e0600 */
[----:B0-----:R-:W3:Y:S01]  /*17020*/  LDL.LU R28, [R1+0xa30] ;  /* 0x000a3000011c7983 */ /* 0x001ee20000300800 */
[----:B------:R-:W-:Y:S02]  /*17030*/  STL [R1+0xabc], R6 ;  /* 0x000abc0601007387 */ /* 0x000fe40000100800 */
        /* <DEDUP_REMOVED lines=25> */
[----:B------:R-:W-:Y:S02]  /*171d0*/  STL [R1+0xa84], R27 ;  /* 0x000a841b01007387 */ /* 0x000fe40000100800 */
[----:B------:R-:W-:Y:S01]  /*171e0*/  IMAD.X R15, R15, 0x1, R0, P1 ;  /* 0x000000010f0f7824 */ /* 0x000fe200008e0600 */
[----:B------:R-:W-:Y:S01]  /*171f0*/  STL [R1+0xa58], R19 ;  /* 0x000a581301007387 */ /* 0x000fe20000100800 */
[----:B------:R-:W-:Y:S02]  /*17200*/  STL [R1+0xa7c], R18 ;  /* 0x000a7c1201007387 */ /* 0x000fe40000100800 */
[----:B------:R-:W-:Y:S02]  /*17210*/  STL [R1+0xa50], R16 ;  /* 0x000a501001007387 */ /* 0x000fe40000100800 */
[----:B------:R0:W-:Y:S01]  /*17220*/  STL [R1+0xa6c], R2 ;  /* 0x000a6c0201007387 */ /* 0x0001e20000100800 */
[-C--:B------:R-:W-:Y:S01]  /*17230*/  IADD3 R20, P1, R20, R3.reuse, RZ ;  /* 0x0000000314147210 */ /* 0x080fe20007f3e0ff */
[----:B------:R-:W-:Y:S01]  /*17240*/  STL [R1+0xa74], R15 ;  /* 0x000a740f01007387 */ /* 0x000fe20000100800 */
[----:B------:R-:W-:-:S03]  /*17250*/  IADD3 R21, P6, R21, R3, RZ ;  /* 0x0000000315157210 */ /* 0x000fc60007fde0ff */
[----:B0-----:R-:W4:Y:S01]  /*17260*/  LDL.LU R2, [R1+0xa54] ;  /* 0x000a540001027983 */ /* 0x001f220000300800 */
[----:B------:R-:W-:Y:S02]  /*17270*/  STL [R1+0xa48], R20 ;  /* 0x000a481401007387 */ /* 0x000fe40000100800 */
[----:B------:R0:W-:Y:S02]  /*17280*/  STL [R1+0xa40], R21 ;  /* 0x000a401501007387 */ /* 0x0001e40000100800 */
        /* <DEDUP_REMOVED lines=10> */
[----:B0-----:R-:W2:Y:S01]  /*17330*/  LDL.LU R29, [R1+0xa44] ;  /* 0x000a4400011d7983 */ /* 0x001ea20000300800 */
[----:B------:R-:W3:Y:S02]  /*17340*/  LDL.LU R6, [R1+0xa18] ;  /* 0x000a180001067983 */ /* 0x000ee40000300800 */
[----:B------:R-:W3:Y:S02]  /*17350*/  LDL.LU R17, [R1+0xa3c] ;  /* 0x000a3c0001117983 */ /* 0x000ee40000300800 */
[----:B------:R-:W3:Y:S01]  /*17360*/  LDL.LU R14, [R1+0xa10] ;  /* 0x000a1000010e7983 */ /* 0x000ee20000300800 */
[----:B------:R0:W-:Y:S01]  /*17370*/  STL [R1+0xa30], R28 ;  /* 0x000a301c01007387 */ /* 0x0001e20000100800 */
        /* <DEDUP_REMOVED lines=17> */
[----:B0-----:R-:W3:Y:S02]  /*17490*/  LDL.LU R28, [R1+0x9c8] ;  /* 0x0009c800011c7983 */ /* 0x001ee40000300800 */
[----:B----4-:R-:W-:-:S05]  /*174a0*/  IMAD.X R2, R2, 0x1, R0, P3 ;  /* 0x0000000102027824 */ /* 0x010fca00018e0600 */
[----:B------:R0:W-:Y:S01]  /*174b0*/  STL [R1+0xa54], R2 ;  /* 0x000a540201007387 */ /* 0x0001e20000100800 */
[----:B------:R-:W-:-:S03]  /*174c0*/  IADD3 R21, P3, R21, R3, RZ ;  /* 0x0000000315157210 */ /* 0x000fc60007f7e0ff */
[----:B0-----:R-:W4:Y:S02]  /*174d0*/  LDL.LU R2, [R1+0x9ec] ;  /* 0x0009ec0001027983 */ /* 0x001f240000300800 */
        /* <DEDUP_REMOVED lines=8> */
[--C-:B--2---:R-:W-:Y:S01]  /*17560*/  IMAD.X R29, R29, 0x1, R0.reuse, P1 ;  /* 0x000000011d1d7824 */ /* 0x104fe200008e0600 */
[-C--:B---3--:R-:W-:Y:S01]  /*17570*/  IADD3 R6, P1, R6, R3.reuse, RZ ;  /* 0x0000000306067210 */ /* 0x088fe20007f3e0ff */
        /* <DEDUP_REMOVED lines=9> */
[----:B0-----:R-:W2:Y:S01]  /*17610*/  LDL.LU R29, [R1+0x9dc] ;  /* 0x0009dc00011d7983 */ /* 0x001ea20000300800 */
        /* <DEDUP_REMOVED lines=26> */
[-C--:B------:R-:W-:Y:S01]  /*177c0*/  IADD3 R15, P4, R15, R3.reuse, RZ ;  /* 0x000000030f0f7210 */ /* 0x080fe20007f9e0ff */
[----:B------:R-:W-:Y:S02]  /*177d0*/  STL [R1+0xa04], R19 ;  /* 0x000a041301007387 */ /* 0x000fe40000100800 */
[----:B------:R-:W-:Y:S01]  /*177e0*/  STL [R1+0x9d8], R18 ;  /* 0x0009d81201007387 */ /* 0x000fe20000100800 */
[----:B------:R-:W-:Y:S01]  /*177f0*/  STL [R1+0x9fc], R16 ;  /* 0x0009fc1001007387 */ /* 0x000fe20000100800 */
[----:B------:R0:W-:Y:S02]  /*17800*/  STL [R1+0x9c8], R28 ;  /* 0x0009c81c01007387 */ /* 0x0001e40000100800 */
[----:B------:R-:W-:Y:S02]  /*17810*/  STL [R1+0x9d0], R15 ;  /* 0x0009d00f01007387 */ /* 0x000fe40000100800 */
[----:B----4-:R-:W-:Y:S01]  /*17820*/  IMAD.X R2, R2, 0x1, R0, P2 ;  /* 0x0000000102027824 */ /* 0x010fe200010e0600 */
[----:B0-----:R-:W3:Y:S01]  /*17830*/  LDL.LU R28, [R1+0x9b0] ;  /* 0x0009b000011c7983 */ /* 0x001ee20000300800 */
[----:B------:R-:W-:Y:S03]  /*17840*/  STL [R1+0x9f4], R20 ;  /* 0x0009f41401007387 */ /* 0x000fe60000100800 */
        /* <DEDUP_REMOVED lines=11> */
[----:B------:R-:W4:Y:S02]  /*17900*/  LDL.LU R6, [R1+0x9c4] ;  /* 0x0009c40001067983 */ /* 0x000f240000300800 */
[----:B------:R-:W4:Y:S02]  /*17910*/  LDL.LU R17, [R1+0x998] ;  /* 0x0009980001117983 */ /* 0x000f240000300800 */
[----:B------:R-:W4:Y:S02]  /*17920*/  LDL.LU R14, [R1+0x9bc] ;  /* 0x0009bc00010e7983 */ /* 0x000f240000300800 */
[----:B--2---:R-:W-:-:S05]  /*17930*/  IMAD.X R29, R29, 0x1, R0, P6 ;  /* 0x000000011d1d7824 */ /* 0x004fca00030e0600 */
[----:B------:R0:W-:Y:S01]  /*17940*/  STL [R1+0x9dc], R29 ;  /* 0x0009dc1d01007387 */ /* 0x0001e20000100800 */
        /* <DEDUP_REMOVED lines=17> */
[----:B0-----:R-:W2:Y:S01]  /*17a60*/  LDL.LU R29, [R1+0x974] ;  /* 0x00097400011d7983 */ /* 0x001ea20000300800 */
[----:B---3--:R-:W-:-:S05]  /*17a70*/  IADD3 R28, P6, R28, R3, RZ ;  /* 0x000000031c1c7210 */ /* 0x008fca0007fde0ff */
        /* <DEDUP_REMOVED lines=8> */
[----:B------:R-:W-:-:S05]  /*17b00*/  IMAD.X R22, R22, 0x1, R0, P4 ;  /* 0x0000000116167824 */ /* 0x000fca00020e0600 */
[----:B------:R0:W-:Y:S01]  /*17b10*/  STL [R1+0x9cc], R22 ;  /* 0x0009cc1601007387 */ /* 0x0001e20000100800 */
[-C--:B------:R-:W-:Y:S01]  /*17b20*/  IADD3 R23, P4, R23, R3.reuse, RZ ;  /* 0x0000000317177210 */ /* 0x080fe20007f9e0ff */
[--C-:B------:R-:W-:Y:S01]  /*17b30*/  IMAD.X R6, R6, 0x1, R0.reuse, P3 ;  /* 0x0000000106067824 */ /* 0x100fe200018e0600 */
[-C--:B------:R-:W-:Y:S01]  /*17b40*/  IADD3 R17, P3, R17, R3.reuse, RZ ;  /* 0x0000000311117210 */ /* 0x080fe20007f7e0ff */
[----:B0-----:R-:W4:Y:S01]  /*17b50*/  LDL.LU R22, [R1+0x964] ;  /* 0x0009640001167983 */ /* 0x001f220000300800 */
[--C-:B------:R-:W-:Y:S02]  /*17b60*/  IMAD.X R14, R14, 0x1, R0.reuse, P2 ;  /* 0x000000010e0e7824 */ /* 0x100fe400010e0600 */
[----:B------:R0:W-:Y:S02]  /*17b70*/  STL [R1+0x9a0], R23 ;  /* 0x0009a01701007387 */ /* 0x0001e40000100800 */
[----:B0-----:R-:W4:Y:S01]  /*17b80*/  LDL.LU R23, [R1+0x938] ;  /* 0x0009380001177983 */ /* 0x001f220000300800 */
[----:B------:R-:W-:Y:S02]  /*17b90*/  STL [R1+0x9c4], R6 ;  /* 0x0009c40601007387 */ /* 0x000fe40000100800 */
[----:B------:R-:W-:Y:S02]  /*17ba0*/  STL [R1+0x998], R17 ;  /* 0x0009981101007387 */ /* 0x000fe40000100800 */
[----:B------:R-:W-:Y:S01]  /*17bb0*/  STL [R1+0x9bc], R14 ;  /* 0x0009bc0e01007387 */ /* 0x000fe20000100800 */
[-C--:B--2---:R-:W-:Y:S01]  /*17bc0*/  IADD3 R7, P2, R7, R3.reuse, RZ ;  /* 0x0000000307077210 */ /* 0x084fe20007f5e0ff */
[--C-:B------:R-:W-:Y:S01]  /*17bd0*/  IMAD.X R13, R13, 0x1, R0.reuse, P1 ;  /* 0x000000010d0d7824 */ /* 0x100fe200008e0600 */
[-C--:B------:R-:W-:Y:S01]  /*17be0*/  IADD3 R4, P1, R4, R3.reuse, RZ ;  /* 0x0000000304047210 */ /* 0x080fe20007f3e0ff */
[--C-:B------:R-:W-:Y:S01]  /*17bf0*/  IMAD.X R12, R12, 0x1, R0.reuse, P6 ;  /* 0x000000010c0c7824 */ /* 0x100fe200030e0600 */
        /* <DEDUP_REMOVED lines=26> */
[-C--:B------:R-:W-:Y:S01]  /*17da0*/  IADD3 R20, P6, R20, R3.reuse, RZ ;  /* 0x0000000314147210 */ /* 0x080fe20007fde0ff */
[----:B------:R-:W-:Y:S02]  /*17db0*/  STL [R1+0x984], R18 ;  /* 0x0009841201007387 */ /* 0x000fe40000100800 */
[----:B------:R-:W-:Y:S01]  /*17dc0*/  STL [R1+0x958], R16 ;  /* 0x0009581001007387 */ /* 0x000fe20000100800 */
[----:B------:R0:W-:Y:S01]  /*17dd0*/  STL [R1+0x974], R29 ;  /* 0x0009741d01007387 */ /* 0x0001e20000100800 */
[----:B------:R-:W-:Y:S03]  /*17de0*/  STL [R1+0x97c], R15 ;  /* 0x00097c0f01007387 */ /* 0x000fe60000100800 */
[----:B0-----:R-:W2:Y:S01]  /*17df0*/  LDL.LU R29, [R1+0x95c] ;  /* 0x00095c00011d7983 */ /* 0x001ea20000300800 */
[----:B------:R-:W-:Y:S01]  /*17e00*/  STL [R1+0x950], R20 ;  /* 0x0009501401007387 */ /* 0x000fe20000100800 */
        /* <DEDUP_REMOVED lines=36> */
[----:B------:R0:W-:Y:S04]  /*18050*/  STL [R1+0x95c], R29 ;  /* 0x00095c1d01007387 */ /* 0x0001e80000100800 */
        /* <DEDUP_REMOVED lines=71> */
[----:B------:R-:W-:-:S05]  /*184d0*/  IMAD.X R22, R22, 0x1, R0, P5 ;  /* 0x0000000116167824 */ /* 0x000fca00028e0600 */
        /* <DEDUP_REMOVED lines=217> */
[-C--:B---3--:R-:W-:Y:S01]  /*19270*/  IADD3 R28, P2, R28, R3.reuse, RZ ;  /* 0x000000031c1c7210 */ /* 0x088fe20007f5e0ff */
[--C-:B----4-:R-:W-:Y:S01]  /*19280*/  IMAD.X R6, R6, 0x1, R0.reuse, P1 ;  /* 0x0000000106067824 */ /* 0x110fe200008e0600 */
[-C--:B------:R-:W-:Y:S01]  /*19290*/  IADD3 R17, P1, R17, R3.reuse, RZ ;  /* 0x0000000311117210 */ /* 0x080fe20007f3e0ff */
[--C-:B------:R-:W-:Y:S02]  /*192a0*/  IMAD.X R14, R14, 0x1, R0.reuse, P6 ;  /* 0x000000010e0e7824 */ /* 0x100fe400030e0600 */
        /* <DEDUP_REMOVED lines=11> */
[----:B------:R-:W-:Y:S01]  /*19360*/  STL [R1+0x7a0], R7 ;  /* 0x0007a00701007387 */ /* 0x000fe20000100800 */
        /* <DEDUP_REMOVED lines=22> */
[----:B------:R-:W-:Y:S02]  /*194d0*/  STL [R1+0x770], R19 ;  /* 0x0007701301007387 */ /* 0x000fe40000100800 */
[----:B------:R-:W-:Y:S01]  /*194e0*/  STL [R1+0x794], R18 ;  /* 0x0007941201007387 */ /* 0x000fe20000100800 */
[----:B------:R-:W-:Y:S01]  /*194f0*/  STL [R1+0x768], R16 ;  /* 0x0007681001007387 */ /* 0x000fe20000100800 */
[----:B------:R0:W-:Y:S01]  /*19500*/  STL [R1+0x784], R2 ;  /* 0x0007840201007387 */ /* 0x0001e20000100800 */
[-C--:B------:R-:W-:Y:S01]  /*19510*/  IADD3 R20, P4, R20, R3.reuse, RZ ;  /* 0x0000000314147210 */ /* 0x080fe20007f9e0ff */
[----:B------:R-:W-:Y:S01]  /*19520*/  STL [R1+0x78c], R15 ;  /* 0x00078c0f01007387 */ /* 0x000fe20000100800 */
[----:B0-----:R-:W4:Y:S01]  /*19530*/  LDL.LU R2, [R1+0x76c] ;  /* 0x00076c0001027983 */ /* 0x001f220000300800 */
[----:B------:R-:W-:Y:S02]  /*19540*/  IADD3 R21, P3, R21, R3, RZ ;  /* 0x0000000315157210 */ /* 0x000fe40007f7e0ff */
[----:B------:R-:W-:Y:S03]  /*19550*/  STL [R1+0x760], R20 ;  /* 0x0007601401007387 */ /* 0x000fe60000100800 */
        /* <DEDUP_REMOVED lines=11> */
[----:B------:R-:W2:Y:S02]  /*19610*/  LDL.LU R6, [R1+0x730] ;  /* 0x0007300001067983 */ /* 0x000ea40000300800 */
[----:B------:R-:W2:Y:S02]  /*19620*/  LDL.LU R17, [R1+0x754] ;  /* 0x0007540001117983 */ /* 0x000ea40000300800 */
[----:B------:R-:W2:Y:S01]  /*19630*/  LDL.LU R14, [R1+0x728] ;  /* 0x00072800010e7983 */ /* 0x000ea20000300800 */
[----:B---3--:R-:W-:-:S05]  /*19640*/  IADD3 R28, P1, R28, R3, RZ ;  /* 0x000000031c1c7210 */ /* 0x008fca0007f3e0ff */
        /* <DEDUP_REMOVED lines=20> */
[----:B------:R0:W-:Y:S04]  /*19790*/  STL [R1+0x76c], R2 ;  /* 0x00076c0201007387 */ /* 0x0001e80000100800 */
        /* <DEDUP_REMOVED lines=11> */
[-C--:B------:R-:W-:Y:S01]  /*19850*/  IADD3 R6, P4, R6, R3.reuse, RZ ;  /* 0x0000000306067210 */ /* 0x080fe20007f9e0ff */
[--C-:B------:R-:W-:Y:S01]  /*19860*/  IMAD.X R17, R17, 0x1, R0.reuse, P3 ;  /* 0x0000000111117824 */ /* 0x100fe200018e0600 */
[-C--:B------:R-:W-:Y:S02]  /*19870*/  IADD3 R14, P3, R14, R3.reuse, RZ ;  /* 0x000000030e0e7210 */ /* 0x080fe40007f7e0ff */
[----:B------:R0:W-:Y:S01]  /*19880*/  STL [R1+0x75c], R29 ;  /* 0x00075c1d01007387 */ /* 0x0001e20000100800 */
[----:B---3--:R-:W-:Y:S01]  /*19890*/  IMAD.X R7, R7, 0x1, R0, P2 ;  /* 0x0000000107077824 */ /* 0x008fe200010e0600 */
[----:B------:R-:W-:-:S02]  /*198a0*/  IADD3 R13, P2, R13, R3, RZ ;  /* 0x000000030d0d7210 */ /* 0x000fc40007f5e0ff */
[----:B0-----:R-:W2:Y:S01]  /*198b0*/  LDL.LU R29, [R1+0x6f4] ;  /* 0x0006f400011d7983 */ /* 0x001ea20000300800 */
[----:B------:R-:W-:Y:S02]  /*198c0*/  STL [R1+0x730], R6 ;  /* 0x0007300601007387 */ /* 0x000fe40000100800 */
        /* <DEDUP_REMOVED lines=35> */
[----:B0-----:R-:W3:Y:S01]  /*19b00*/  LDL.LU R28, [R1+0x6c8] ;  /* 0x0006c800011c7983 */ /* 0x001ee20000300800 */
[----:B----4-:R-:W-:-:S03]  /*19b10*/  IMAD.X R2, R2, 0x1, R0, P5 ;  /* 0x0000000102027824 */ /* 0x010fc600028e0600 */
[----:B------:R-:W-:Y:S04]  /*19b20*/  STL [R1+0x70c], R20 ;  /* 0x00070c1401007387 */ /* 0x000fe80000100800 */
        /* <DEDUP_REMOVED lines=35> */
[----:B------:R0:W-:Y:S04]  /*19d60*/  STL [R1+0x6c8], R28 ;  /* 0x0006c81c01007387 */ /* 0x0001e80000100800 */
[----:B0-----:R-:W3:Y:S01]  /*19d70*/  LDL.LU R28, [R1+0x660] ;  /* 0x00066000011c7983 */ /* 0x001ee20000300800 */
        /* <DEDUP_REMOVED lines=160> */
[----:B------:R-:W-:Y:S02]  /*1a780*/  IMAD.X R22, R22, 0x1, R0, P2 ;  /* 0x0000000116167824 */ /* 0x000fe400010e0600 */
[----:B------:R-:W4:Y:S02]  /*1a790*/  LDL.LU R6, [R1+0xc78] ;  /* 0x000c780001067983 */ /* 0x000f240000300800 */
[----:B------:R-:W4:Y:S01]  /*1a7a0*/  LDL.LU R17, [R1+0xcc4] ;  /* 0x000cc40001117983 */ /* 0x000f220000300800 */
[----:B------:R-:W4:Y:S01]  /*1a7b0*/  LDL.LU R14, [R1+0xc88] ;  /* 0x000c8800010e7983 */ /* 0x000f220000300800 */
        /* <DEDUP_REMOVED lines=73> */
[----:B------:R0:W-:Y:S01]  /*1ac50*/  STL [R1+0xcd0], R22 ;  /* 0x000cd01601007387 */ /* 0x0001e20000100800 */
[----:B------:R-:W-:Y:S01]  /*1ac60*/  IADD3 R23, P1, R23, R3, RZ ;  /* 0x0000000317177210 */ /* 0x000fe20007f3e0ff */
[----:B------:R-:W-:Y:S04]  /*1ac70*/  STL [R1+0xcc8], R15 ;  /* 0x000cc80f01007387 */ /* 0x000fe80000100800 */
[----:B0-----:R-:W4:Y:S01]  /*1ac80*/  LDL.LU R22, [R1+0xce4] ;  /* 0x000ce40001167983 */ /* 0x001f220000300800 */
[----:B------:R-:W-:Y:S02]  /*1ac90*/  STL [R1+0xd00], R20 ;  /* 0x000d001401007387 */ /* 0x000fe40000100800 */
[----:B------:R0:W-:Y:S02]  /*1aca0*/  STL [R1+0xd0c], R23 ;  /* 0x000d0c1701007387 */ /* 0x0001e40000100800 */
        /* <DEDUP_REMOVED lines=10> */
[----:B------:R-:W-:Y:S01]  /*1ad50*/  IADD3 R21, P5, R21, R3, RZ ;  /* 0x0000000315157210 */ /* 0x000fe20007fbe0ff */
        /* <DEDUP_REMOVED lines=34> */
[--C-:B----4-:R-:W-:Y:S01]  /*1af80*/  IMAD.X R2, R2, 0x1, R0.reuse, P2 ;  /* 0x0000000102027824 */ /* 0x110fe200010e0600 */
        /* <DEDUP_REMOVED lines=9> */
[----:B0-----:R-:W4:Y:S01]  /*1b020*/  LDL.LU R2, [R1+0xd4c] ;  /* 0x000d4c0001027983 */ /* 0x001f220000300800 */
[----:B------:R-:W-:Y:S02]  /*1b030*/  STL [R1+0xd34], R6 ;  /* 0x000d340601007387 */ /* 0x000fe40000100800 */
[----:B------:R-:W-:Y:S02]  /*1b040*/  STL [R1+0xcf8], R17 ;  /* 0x000cf81101007387 */ /* 0x000fe40000100800 */
        /* <DEDUP_REMOVED lines=15> */
[----:B------:R0:W-:Y:S02]  /*1b140*/  STL [R1+0xd5c], R11 ;  /* 0x000d5c0b01007387 */ /* 0x0001e40000100800 */
[--C-:B------:R-:W-:Y:S01]  /*1b150*/  IMAD.X R19, R19, 0x1, R0.reuse, P6 ;  /* 0x0000000113137824 */ /* 0x100fe200030e0600 */
[----:B------:R-:W-:Y:S01]  /*1b160*/  STL [R1+0xd24], R24 ;  /* 0x000d241801007387 */ /* 0x000fe20000100800 */
[-C--:B------:R-:W-:Y:S01]  /*1b170*/  IADD3 R18, P6, R18, R3.reuse, RZ ;  /* 0x0000000312127210 */ /* 0x080fe20007fde0ff */
[----:B------:R-:W-:Y:S02]  /*1b180*/  STL [R1+0xd60], R25 ;  /* 0x000d601901007387 */ /* 0x000fe40000100800 */
[--C-:B------:R-:W-:Y:S01]  /*1b190*/  IMAD.X R16, R16, 0x1, R0.reuse, P5 ;  /* 0x0000000110107824 */ /* 0x100fe200028e0600 */
[----:B------:R-:W-:Y:S01]  /*1b1a0*/  STL [R1+0xd30], R26 ;  /* 0x000d301a01007387 */ /* 0x000fe20000100800 */
[----:B------:R-:W-:Y:S02]  /*1b1b0*/  STL [R1+0xd68], R27 ;  /* 0x000d681b01007387 */ /* 0x000fe40000100800 */
[----:B------:R1:W-:Y:S02]  /*1b1c0*/  STL [R1+0xd38], R19 ;  /* 0x000d381301007387 */ /* 0x0003e40000100800 */
[----:B------:R1:W-:Y:S01]  /*1b1d0*/  STL [R1+0xd74], R18 ;  /* 0x000d741201007387 */ /* 0x0003e20000100800 */
[----:B------:R1:W-:Y:S01]  /*1b1e0*/  STL [R1+0xd2c], R16 ;  /* 0x000d2c1001007387 */ /* 0x0003e20000100800 */
[----:B0-----:R-:W4:Y:S01]  /*1b1f0*/  LDL.LU R11, [R1+0xdac] ;  /* 0x000dac00010b7983 */ /* 0x001f220000300800 */
[-C--:B------:R-:W-:Y:S01]  /*1b200*/  IADD3 R15, P5, R15, R3.reuse, RZ ;  /* 0x000000030f0f7210 */ /* 0x080fe20007fbe0ff */
[----:B------:R-:W-:Y:S01]  /*1b210*/  IMAD.X R20, R20, 0x1, R0, P4 ;  /* 0x0000000114147824 */ /* 0x000fe200020e0600 */
[----:B------:R-:W-:-:S03]  /*1b220*/  IADD3 R21, P4, R21, R3, RZ ;  /* 0x0000000315157210 */ /* 0x000fc60007f9e0ff */
[----:B------:R0:W-:Y:S01]  /*1b230*/  STL [R1+0xd7c], R15 ;  /* 0x000d7c0f01007387 */ /* 0x0001e20000100800 */
[----:B------:R-:W-:Y:S02]  /*1b240*/  STL [R1+0xd44], R20 ;  /* 0x000d441401007387 */ /* 0x000fe40000100800 */
[----:B-1----:R-:W4:Y:S01]  /*1b250*/  LDL.LU R19, [R1+0xdb4] ;  /* 0x000db40001137983 */ /* 0x002f220000300800 */
[----:B------:R-:W-:Y:S04]  /*1b260*/  STL [R1+0xd80], R21 ;  /* 0x000d801501007387 */ /* 0x000fe80000100800 */
[----:B------:R-:W4:Y:S01]  /*1b270*/  LDL.LU R18, [R1+0xdb8] ;  /* 0x000db80001127983 */ /* 0x000f220000300800 */
[----:B------:R-:W-:-:S05]  /*1b280*/  IMAD.X R22, R22, 0x1, R0, P3 ;  /* 0x0000000116167824 */ /* 0x000fca00018e0600 */
[----:B------:R-:W-:Y:S01]  /*1b290*/  STL [R1+0xd50], R22 ;  /* 0x000d501601007387 */ /* 0x000fe20000100800 */
[----:B------:R-:W4:Y:S01]  /*1b2a0*/  LDL.LU R16, [R1+0xdc4] ;  /* 0x000dc40001107983 */ /* 0x000f220000300800 */
[----:B------:R-:W-:-:S05]  /*1b2b0*/  IADD3 R23, P3, R23, R3, RZ ;  /* 0x0000000317177210 */ /* 0x000fca0007f7e0ff */
[----:B------:R-:W-:Y:S01]  /*1b2c0*/  STL [R1+0xd88], R23 ;  /* 0x000d881701007387 */ /* 0x000fe20000100800 */
        /* <DEDUP_REMOVED lines=24> */
[----:B------:R-:W-:Y:S01]  /*1b450*/  IADD3 R11, P1, R11, R3, RZ ;  /* 0x000000030b0b7210 */ /* 0x000fe20007f3e0ff */
[----:B------:R-:W2:Y:S01]  /*1b460*/  LDL.LU R20, [R1+0xdbc] ;  /* 0x000dbc0001147983 */ /* 0x000ea20000300800 */
[----:B------:R-:W2:Y:S02]  /*1b470*/  LDL.LU R21, [R1+0xd94] ;  /* 0x000d940001157983 */ /* 0x000ea40000300800 */
[----:B------:R-:W2:Y:S02]  /*1b480*/  LDL.LU R22, [R1+0xd8c] ;  /* 0x000d8c0001167983 */ /* 0x000ea40000300800 */
[----:B------:R-:W2:Y:S01]  /*1b490*/  LDL.LU R23, [R1+0x5f0] ;  /* 0x0005f00001177983 */ /* 0x000ea20000300800 */
[----:B------:R0:W-:Y:S04]  /*1b4a0*/  STL [R1+0xdac], R11 ;  /* 0x000dac0b01007387 */ /* 0x0001e80000100800 */
[----:B0-----:R0:W5:Y:S01]  /*1b4b0*/  LDL.LU R11, [R1+0xe54] ;  /* 0x000e5400010b7983 */ /* 0x0011620000300800 */
[----:B------:R-:W2:Y:S02]  /*1b4c0*/  LDL.LU R3, [R1+0xd64] ;  /* 0x000d640001037983 */ /* 0x000ea40000300800 */
[----:B--2---:R-:W-:-:S05]  /*1b4d0*/  IMAD.X R3, R3, 0x1, R0, P6 ;  /* 0x0000000103037824 */ /* 0x004fca00030e0600 */
[----:B------:R1:W-:Y:S02]  /*1b4e0*/  STL [R1+0xd64], R3 ;  /* 0x000d640301007387 */ /* 0x0003e40000100800 */
[----:B-1----:R-:W-:-:S04]  /*1b4f0*/  IMAD.MOV.U32 R3, RZ, RZ, c[0x0][0x188] ;  /* 0x00006200ff037624 */ /* 0x002fc800078e00ff */
[----:B------:R-:W-:-:S04]  /*1b500*/  IMAD.SHL.U32 R3, R3, 0x20, RZ ;  /* 0x0000002003037824 */ /* 0x000fc800078e00ff */
[----:B------:R-:W-:-:S05]  /*1b510*/  IMAD.SHL.U32 R3, R3, 0x2, RZ ;  /* 0x0000000203037824 */ /* 0x000fca00078e00ff */
[----:B------:R-:W-:-:S05]  /*1b520*/  IADD3 R19, P6, R19, R3, RZ ;  /* 0x0000000313137210 */ /* 0x000fca0007fde0ff */
[----:B------:R1:W-:Y:S04]  /*1b530*/  STL [R1+0xdb4], R19 ;  /* 0x000db41301007387 */ /* 0x0003e80000100800 */
[----:B-1----:R-:W2:Y:S01]  /*1b540*/  LDL.LU R19, [R1+0xe50] ;  /* 0x000e500001137983 */ /* 0x002ea20000300800 */
        /* <DEDUP_REMOVED lines=28> */
[--C-:B------:R-:W-:Y:S01]  /*1b710*/  IMAD.X R29, R29, 0x1, R0.reuse, P2 ;  /* 0x000000011d1d7824 */ /* 0x100fe200010e0600 */
[----:B---3--:R-:W-:Y:S01]  /*1b720*/  IADD3 R28, P2, R28, UR8, RZ ;  /* 0x000000081c1c7c10 */ /* 0x008fe2000ff5e0ff */
[----:B------:R-:W-:Y:S01]  /*1b730*/  IMAD.X R6, R6, 0x1, R0, P6 ;  /* 0x0000000106067824 */ /* 0x000fe200030e0600 */
[----:B------:R-:W-:-:S02]  /*1b740*/  IADD3 R17, P6, R17, UR8, RZ ;  /* 0x0000000811117c10 */ /* 0x000fc4000ffde0ff */
[----:B------:R1:W-:Y:S01]  /*1b750*/  STL [R1+0xd84], R29 ;  /* 0x000d841d01007387 */ /* 0x0003e20000100800 */
[--C-:B------:R-:W-:Y:S01]  /*1b760*/  IMAD.X R14, R14, 0x1, R0.reuse, P5 ;  /* 0x000000010e0e7824 */ /* 0x100fe200028e0600 */
[----:B------:R-:W-:Y:S01]  /*1b770*/  IADD3 R7, P5, R7, UR8, RZ ;  /* 0x0000000807077c10 */ /* 0x000fe2000ffbe0ff */
[--C-:B------:R-:W-:Y:S01]  /*1b780*/  IMAD.X R13, R13, 0x1, R0.reuse, P4 ;  /* 0x000000010d0d7824 */ /* 0x100fe200020e0600 */
[----:B------:R-:W-:Y:S01]  /*1b790*/  IADD3 R4, P4, R4, UR8, RZ ;  /* 0x0000000804047c10 */ /* 0x000fe2000ff9e0ff */
[----:B-1----:R0:W5:Y:S01]  /*1b7a0*/  LDL.LU R29, [R1+0xe40] ;  /* 0x000e4000011d7983 */ /* 0x0021620000300800 */
[----:B------:R1:W-:Y:S02]  /*1b7b0*/  STL [R1+0xdec], R28 ;  /* 0x000dec1c01007387 */ /* 0x0003e40000100800 */
[----:B------:R-:W-:Y:S01]  /*1b7c0*/  IMAD.X R12, R12, 0x1, R0, P3 ;  /* 0x000000010c0c7824 */ /* 0x000fe200018e0600 */
[----:B------:R-:W-:Y:S02]  /*1b7d0*/  IADD3 R5, P3, R5, UR8, RZ ;  /* 0x0000000805057c10 */ /* 0x000fe4000ff7e0ff */
[----:B------:R-:W-:Y:S01]  /*1b7e0*/  IADD3.X R9, R9, UR5, RZ, P2, !PT ;  /* 0x0000000509097c10 */ /* 0x000fe200097fe4ff */
[----:B-1----:R0:W5:Y:S01]  /*1b7f0*/  LDL.LU R28, [R1+0xe3c] ;  /* 0x000e3c00011c7983 */ /* 0x0021620000300800 */
[----:B------:R-:W-:-:S02]  /*1b800*/  IADD3 R8, P2, R8, UR8, RZ ;  /* 0x0000000808087c10 */ /* 0x000fc4000ff5e0ff */
[----:B------:R-:W-:Y:S02]  /*1b810*/  IADD3.X R26, R26, UR5, RZ, P6, !PT ;  /* 0x000000051a1a7c10 */ /* 0x000fe4000b7fe4ff */
[----:B------:R-:W-:Y:S02]  /*1b820*/  IADD3.X R27, R27, UR5, RZ, P5, !PT ;  /* 0x000000051b1b7c10 */ /* 0x000fe4000affe4ff */
[----:B------:R-:W-:Y:S02]  /*1b830*/  IADD3.X R20, R20, UR5, RZ, P4, !PT ;  /* 0x0000000514147c10 */ /* 0x000fe4000a7fe4ff */
[----:B------:R-:W-:Y:S02]  /*1b840*/  IADD3.X R21, R21, UR5, RZ, P3, !PT ;  /* 0x0000000515157c10 */ /* 0x000fe40009ffe4ff */
[----:B------:R-:W-:Y:S01]  /*1b850*/  IADD3.X R22, R22, UR5, RZ, P2, !PT ;  /* 0x0000000516167c10 */ /* 0x000fe200097fe4ff */
[----:B--2---:R-:W-:Y:S01]  /*1b860*/  IMAD.X R3, R3, 0x1, R0, P1 ;  /* 0x0000000103037824 */ /* 0x004fe200008e0600 */
[----:B----4-:R-:W-:-:S04]  /*1b870*/  IADD3 R2, P1, R2, UR8, RZ ;  /* 0x0000000802027c10 */ /* 0x010fc8000ff3e0ff */
[----:B------:R-:W-:Y:S01]  /*1b880*/  STL [R1+0xd98], R3 ;  /* 0x000d980301007387 */ /* 0x000fe20000100800 */
[----:B------:R1:W-:Y:S02]  /*1b890*/  STL [R1+0xde0], R2 ;  /* 0x000de00201007387 */ /* 0x0003e40000100800 */
[----:B------:R-:W-:Y:S02]  /*1b8a0*/  STL [R1+0xda8], R6 ;  /* 0x000da80601007387 */ /* 0x000fe40000100800 */
[----:B------:R-:W-:Y:S01]  /*1b8b0*/  STL [R1+0xdd8], R17 ;  /* 0x000dd81101007387 */ /* 0x000fe20000100800 */
[----:B------:R-:W-:Y:S01]  /*1b8c0*/  STL [R1+0xdb0], R14 ;  /* 0x000db00e01007387 */ /* 0x000fe20000100800 */
[----:B------:R-:W-:Y:S02]  /*1b8d0*/  STL [R1+0xdd0], R7 ;  /* 0x000dd00701007387 */ /* 0x000fe40000100800 */
[----:B------:R-:W-:Y:S02]  /*1b8e0*/  STL [R1+0xda4], R13 ;  /* 0x000da40d01007387 */ /* 0x000fe40000100800 */
[----:B------:R2:W-:Y:S01]  /*1b8f0*/  STL [R1+0xdc8], R4 ;  /* 0x000dc80401007387 */ /* 0x0005e20000100800 */
[----:B------:R-:W-:Y:S01]  /*1b900*/  IADD3.X R24, R24, UR5, RZ, P1, !PT ;  /* 0x0000000518187c10 */ /* 0x000fe20008ffe4ff */
[----:B------:R-:W-:Y:S01]  /*1b910*/  STL [R1+0xdc0], R12 ;  /* 0x000dc00c01007387 */ /* 0x000fe20000100800 */
[----:B------:R-:W-:Y:S01]  /*1b920*/  IADD3 R25, P1, R25, UR8, RZ ;  /* 0x0000000819197c10 */ /* 0x000fe2000ff3e0ff */
[----:B------:R3:W-:Y:S02]  /*1b930*/  STL [R1+0xda0], R5 ;  /* 0x000da00501007387 */ /* 0x0007e40000100800 */
[----:B------:R0:W-:Y:S01]  /*1b940*/  STL [R1+0xde8], R9 ;  /* 0x000de80901007387 */ /* 0x0001e20000100800 */
[----:B------:R0:W-:Y:S04]  /*1b950*/  STL [R1+0xd90], R8 ;  /* 0x000d900801007387 */ /* 0x0001e80000100800 */
[----:B-1----:R-:W1:Y:S01]  /*1b960*/  S2R R2, SR_TID.X ;  /* 0x0000000000027919 */ /* 0x002e620000002100 */
[----:B------:R0:W-:Y:S02]  /*1b970*/  STL [R1+0xddc], R24 ;  /* 0x000ddc1801007387 */ /* 0x0001e40000100800 */
[----:B------:R0:W-:Y:S02]  /*1b980*/  STL [R1+0x5f4], R25 ;  /* 0x0005f41901007387 */ /* 0x0001e40000100800 */
[----:B------:R0:W-:Y:S02]  /*1b990*/  STL [R1+0xdd4], R26 ;  /* 0x000dd41a01007387 */ /* 0x0001e40000100800 */
[----:B--2---:R-:W-:Y:S01]  /*1b9a0*/  IMAD.MOV.U32 R4, RZ, RZ, R16 ;  /* 0x000000ffff047224 */ /* 0x004fe200078e0010 */
[----:B------:R0:W-:Y:S01]  /*1b9b0*/  STL [R1+0xdcc], R27 ;  /* 0x000dcc1b01007387 */ /* 0x0001e20000100800 */
[----:B------:R-:W-:Y:S01]  /*1b9c0*/  IADD3.X R23, R23, UR5, RZ, P1, !PT ;  /* 0x0000000517177c10 */ /* 0x000fe20008ffe4ff */
[----:B---3--:R-:W-:-:S02]  /*1b9d0*/  IMAD.MOV.U32 R5, RZ, RZ, R19 ;  /* 0x000000ffff057224 */ /* 0x008fc400078e0013 */
[----:B------:R0:W-:Y:S02]  /*1b9e0*/  STL [R1+0xdbc], R20 ;  /* 0x000dbc1401007387 */ /* 0x0001e40000100800 */
[----:B------:R-:W-:Y:S02]  /*1b9f0*/  IMAD.MOV.U32 R6, RZ, RZ, R15 ;  /* 0x000000ffff067224 */ /* 0x000fe400078e000f */
[----:B------:R-:W-:Y:S01]  /*1ba00*/  IMAD.MOV.U32 R7, RZ, RZ, R18 ;  /* 0x000000ffff077224 */ /* 0x000fe200078e0012 */
[----:B------:R0:W-:Y:S01]  /*1ba10*/  STL [R1+0xd94], R21 ;  /* 0x000d941501007387 */ /* 0x0001e20000100800 */
[----:B------:R0:W-:Y:S02]  /*1ba20*/  STL [R1+0xd8c], R22 ;  /* 0x000d8c1601007387 */ /* 0x0001e40000100800 */
[----:B------:R0:W-:Y:S02]  /*1ba30*/  STL.64 [R1+0x2b0], R4 ;  /* 0x0002b00401007387 */ /* 0x0001e40000100a00 */
[----:B------:R0:W-:Y:S01]  /*1ba40*/  STL [R1+0x5f0], R23 ;  /* 0x0005f01701007387 */ /* 0x0001e20000100800 */
[----:B------:R0:W-:Y:S01]  /*1ba50*/  STL.64 [R1+0x2a8], R6 ;  /* 0x0002a80601007387 */ /* 0x0001e20000100a00 */
[----:B------:R-:W-:-:S04]  /*1ba60*/  IMAD.MOV.U32 R3, RZ, RZ, c[0x0][0x188] ;  /* 0x00006200ff037624 */ /* 0x000fc800078e00ff */
[----:B------:R-:W-:Y:S01]  /*1ba70*/  IMAD.SHL.U32 R3, R3, 0x20, RZ ;  /* 0x0000002003037824 */ /* 0x000fe200078e00ff */
[----:B-1----:R-:W-:-:S03]  /*1ba80*/  LOP3.LUT R2, R2, 0x3f, RZ, 0xc0, !PT ;  /* 0x0000003f02027812 */ /* 0x002fc600078ec0ff */
[----:B------:R-:W-:Y:S02]  /*1ba90*/  IMAD.SHL.U32 R3, R3, 0x2, RZ ;  /* 0x0000000203037824 */ /* 0x000fe400078e00ff */
[----:B------:R-:W-:Y:S01]  /*1baa0*/  IMAD.SHL.U32 R2, R2, 0x2, RZ ;  /* 0x0000000202027824 */ /* 0x000fe200078e00ff */
[----:B0-----:R-:W-:Y:S01]  /*1bab0*/  @!P0 CALL.REL.NOINC `(.L_x_2) ;  /* 0x0000001000008944 */ /* 0x001fe20003c00000 */
[----:B------:R-:W-:Y:S05]  /*1bac0*/  BRA `(.L_x_3) ;  /* 0xfffe9d9000007947 */ /* 0x000fea000383ffff */
.L_x_2:
[----:B------:R-:W2:Y:S04]  /*1bad0*/  LDL.LU R22, [R1+0x128] ;  /* 0x0001280001167983 */ /* 0x000ea80000300800 */
[----:B------:R-:W3:Y:S04]  /*1bae0*/  LDL.LU R23, [R1+0x12c] ;  /* 0x00012c0001177983 */ /* 0x000ee80000300800 */
[----:B--2---:R0:W-:Y:S04]  /*1baf0*/  STL [R1+0xedc], R22 ;  /* 0x000edc1601007387 */ /* 0x0041e80000100800 */
[----:B0-----:R-:W2:Y:S04]  /*1bb00*/  LDL.LU R22, [R1+0x1f0] ;  /* 0x0001f00001167983 */ /* 0x001ea80000300800 */
        /* <DEDUP_REMOVED lines=29> */
[----:B------:R-:W2:Y:S01]  /*1bce0*/  LDL.LU R2, [R1+0x108] ;  /* 0x0001080001027983 */ /* 0x000ea20000300800 */
[----:B0----5:R-:W-:-:S03]  /*1bcf0*/  IMAD.MOV.U32 R22, RZ, RZ, R11 ;  /* 0x000000ffff167224 */ /* 0x021fc600078e000b */
        /* <DEDUP_REMOVED lines=34> */
[----:B--2---:R-:W-:Y:S04]  /*1bf20*/  STL [R1+0xf58], R2 ;  /* 0x000f580201007387 */ /* 0x004fe80000100800 */
[----:B------:R-:W2:Y:S04]  /*1bf30*/  LDL.LU R0, [R1+0x11c] ;  /* 0x00011c0001007983 */ /* 0x000ea80000300800 */
[----:B--2---:R0:W-:Y:S04]  /*1bf40*/  STL [R1+0xec8], R0 ;  /* 0x000ec80001007387 */ /* 0x0041e80000100800 */
[----:B0-----:R-:W2:Y:S04]  /*1bf50*/  LDL.LU R0, [R1+0x10c] ;  /* 0x00010c0001007983 */ /* 0x001ea80000300800 */
[----:B--2---:R0:W-:Y:S04]  /*1bf60*/  STL [R1+0xed0], R0 ;  /* 0x000ed00001007387 */ /* 0x0041e80000100800 */
[----:B0-----:R-:W2:Y:S01]  /*1bf70*/  LDL.LU R0, [R1+0xfc] ;  /* 0x0000fc0001007983 */ /* 0x001ea20000300800 */
[----:B------:R-:W-:-:S05]  /*1bf80*/  IMAD.MOV.U32 R2, RZ, RZ, R10 ;  /* 0x000000ffff027224 */ /* 0x000fca00078e000a */
[----:B------:R-:W-:Y:S01]  /*1bf90*/  F2FP.PACK_AB R22, R2, R22 ;  /* 0x000000160216723e */ /* 0x000fe200000000ff */
[----:B--2---:R0:W-:Y:S04]  /*1bfa0*/  STL [R1+0xed8], R0 ;  /* 0x000ed80001007387 */ /* 0x0041e80000100800 */
[----:B0-----:R-:W2:Y:S04]  /*1bfb0*/  LDL.LU R0, [R1+0xec] ;  /* 0x0000ec0001007983 */ /* 0x001ea80000300800 */
[----:B------:R-:W4:Y:S04]  /*1bfc0*/  LDL.LU R3, [R1+0x118] ;  /* 0x0001180001037983 */ /* 0x000f280000300800 */
[----:B------:R-:W2:Y:S04]  /*1bfd0*/  LDL.LU R28, [R1+0xe4] ;  /* 0x0000e400011c7983 */ /* 0x000ea80000300800 */
        /* <DEDUP_REMOVED lines=24> */
[----:B------:R0:W-:Y:S04]  /*1c160*/  STL [R1+0x9c], R22 ;  /* 0x00009c1601007387 */ /* 0x0001e80000100800 */
[----:B0-----:R-:W2:Y:S02]  /*1c170*/  LDL.LU R22, [R1+0xf54] ;  /* 0x000f540001167983 */ /* 0x001ea40000300800 */
[----:B--2---:R-:W-:-:S02]  /*1c180*/  F2FP.PACK_AB R22, R2, R22 ;  /* 0x000000160216723e */ /* 0x004fc400000000ff */
        /* <DEDUP_REMOVED lines=58> */
[----:B0-----:R-:W3:Y:S01]  /*1c530*/  LDL.LU R22, [R1+0xedc] ;  /* 0x000edc0001167983 */ /* 0x001ee20000300800 */
[----:B--2---:R-:W-:-:S03]  /*1c540*/  F2FP.PACK_AB R2, R0, R2 ;  /* 0x000000020002723e */ /* 0x004fc600000000ff */
        /* <DEDUP_REMOVED lines=8> */
[----:B------:R-:W4:Y:S04]  /*1c5d0*/  LDL.LU R0, [R1+0xec8] ;  /* 0x000ec80001007983 */ /* 0x000f280000300800 */
[----:B------:R0:W-:Y:S02]  /*1c5e0*/  STL [R1+0x54], R2 ;  /* 0x0000540201007387 */ /* 0x0001e40000100800 */
[----:B0-----:R-:W-:Y:S02]  /*1c5f0*/  F2FP.PACK_AB R2, R16, R19 ;  /* 0x000000131002723e */ /* 0x001fe400000000ff */
[----:B----4-:R-:W-:Y:S02]  /*1c600*/  F2FP.PACK_AB R0, R0, R3 ;  /* 0x000000030000723e */ /* 0x010fe400000000ff */
[----:B------:R-:W-:-:S03]  /*1c610*/  F2FP.PACK_AB R3, R28, R29 ;  /* 0x0000001d1c03723e */ /* 0x000fc600000000ff */
[----:B------:R0:W-:Y:S04]  /*1c620*/  STL [R1+0x50], R0 ;  /* 0x0000500001007387 */ /* 0x0001e80000100800 */
[----:B------:R1:W-:Y:S04]  /*1c630*/  STL [R1+0x4c], R3 ;  /* 0x00004c0301007387 */ /* 0x0003e80000100800 */
[----:B------:R2:W-:Y:S01]  /*1c640*/  STL [R1+0x48], R2 ;  /* 0x0000480201007387 */ /* 0x0005e20000100800 */
[----:B0-----:R-:W-:Y:S02]  /*1c650*/  F2FP.PACK_AB R0, R15, R18 ;  /* 0x000000120f00723e */ /* 0x001fe400000000ff */
[----:B-1----:R-:W-:-:S03]  /*1c660*/  F2FP.PACK_AB R3, R6, R17 ;  /* 0x000000110603723e */ /* 0x002fc600000000ff */
[----:B------:R0:W-:Y:S01]  /*1c670*/  STL [R1+0x44], R0 ;  /* 0x0000440001007387 */ /* 0x0001e20000100800 */
[----:B--2---:R-:W-:-:S03]  /*1c680*/  F2FP.PACK_AB R2, R14, R7 ;  /* 0x000000070e02723e */ /* 0x004fc600000000ff */
        /* <DEDUP_REMOVED lines=12> */
[----:B------:R-:W-:Y:S04]  /*1c750*/  STL [R1+0x28], R3 ;  /* 0x0000280301007387 */ /* 0x000fe80000100800 */
[----:B------:R-:W-:Y:S04]  /*1c760*/  STL [R1+0x24], R2 ;  /* 0x0000240201007387 */ /* 0x000fe80000100800 */
[----:B------:R-:W2:Y:S01]  /*1c770*/  LDL.LU R7, [R1+0x248] ;  /* 0x0002480001077983 */ /* 0x000ea20000300800 */
[----:B0-----:R-:W-:-:S05]  /*1c780*/  F2FP.PACK_AB R0, R20, R21 ;  /* 0x000000151400723e */ /* 0x001fca00000000ff */
[----:B------:R-:W-:Y:S04]  /*1c790*/  STL [R1+0x20], R0 ;  /* 0x0000200001007387 */ /* 0x000fe80000100800 */
        /* <DEDUP_REMOVED lines=36> */
[----:B------:R-:W4:Y:S04]  /*1c9e0*/  LDL.LU R4, [R1+0x288] ;  /* 0x0002880001047983 */ /* 0x000f280000300800 */
[----:B----4-:R0:W-:Y:S04]  /*1c9f0*/  STL [R1+0xe7c], R4 ;  /* 0x000e7c0401007387 */ /* 0x0101e80000100800 */
[----:B0-----:R-:W4:Y:S04]  /*1ca00*/  LDL.LU R4, [R1+0x25c] ;  /* 0x00025c0001047983 */ /* 0x001f280000300800 */
[----:B------:R-:W2:Y:S04]  /*1ca10*/  LDL.LU R11, [R1+0x240] ;  /* 0x00024000010b7983 */ /* 0x000ea80000300800 */
[----:B--2---:R0:W-:Y:S04]  /*1ca20*/  STL [R1+0xe78], R11 ;  /* 0x000e780b01007387 */ /* 0x0041e80000100800 */
[----:B0-----:R-:W2:Y:S04]  /*1ca30*/  LDL.LU R11, [R1+0x28c] ;  /* 0x00028c00010b7983 */ /* 0x001ea80000300800 */
        /* <DEDUP_REMOVED lines=30> */
[----:B------:R-:W2:Y:S01]  /*1cc20*/  LDL.LU R16, [R1+0x1b0] ;  /* 0x0001b00001107983 */ /* 0x000ea20000300800 */
[----:B---3--:R-:W-:-:S03]  /*1cc30*/  IMAD.MOV.U32 R6, RZ, RZ, R23 ;  /* 0x000000ffff067224 */ /* 0x008fc600078e0017 */
[----:B--2---:R0:W-:Y:S04]  /*1cc40*/  STL [R1+0xe4c], R16 ;  /* 0x000e4c1001007387 */ /* 0x0041e80000100800 */
[----:B0-----:R-:W2:Y:S04]  /*1cc50*/  LDL.LU R16, [R1+0x194] ;  /* 0x0001940001107983 */ /* 0x001ea80000300800 */
[----:B------:R-:W3:Y:S01]  /*1cc60*/  LDL.LU R23, [R1+0x268] ;  /* 0x0002680001177983 */ /* 0x000ee20000300800 */
[----:B------:R-:W-:-:S03]  /*1cc70*/  IMAD.MOV.U32 R7, RZ, RZ, R22 ;  /* 0x000000ffff077224 */ /* 0x000fc600078e0016 */
[----:B---3--:R0:W-:Y:S04]  /*1cc80*/  STL [R1+0xe48], R23 ;  /* 0x000e481701007387 */ /* 0x0081e80000100800 */
[----:B0-----:R-:W3:Y:S04]  /*1cc90*/  LDL.LU R23, [R1+0x1b4] ;  /* 0x0001b40001177983 */ /* 0x001ee80000300800 */
[----:B------:R-:W2:Y:S04]  /*1cca0*/  LDL.LU R22, [R1+0x1e8] ;  /* 0x0001e80001167983 */ /* 0x000ea80000300800 */
[----:B--2---:R0:W-:Y:S04]  /*1ccb0*/  STL [R1+0xe44], R22 ;  /* 0x000e441601007387 */ /* 0x0041e80000100800 */
[----:B0-----:R-:W2:Y:S04]  /*1ccc0*/  LDL.LU R22, [R1+0x26c] ;  /* 0x00026c0001167983 */ /* 0x001ea80000300800 */
[----:B------:R-:W2:Y:S04]  /*1ccd0*/  LDL.LU R21, [R1+0x158] ;  /* 0x0001580001157983 */ /* 0x000ea80000300800 */
[----:B--2---:R0:W-:Y:S04]  /*1cce0*/  STL [R1+0xe40], R21 ;  /* 0x000e401501007387 */ /* 0x0041e80000100800 */
[----:B0-----:R-:W2:Y:S04]  /*1ccf0*/  LDL.LU R21, [R1+0x1ec] ;  /* 0x0001ec0001157983 */ /* 0x001ea80000300800 */
[----:B------:R-:W2:Y:S01]  /*1cd00*/  LDL.LU R2, [R1+0x2dc] ;  /* 0x0002dc0001027983 */ /* 0x000ea20000300800 */
[----:B------:R-:W-:-:S03]  /*1cd10*/  F2FP.PACK_AB R7, R6, R7 ;  /* 0x000000070607723e */ /* 0x000fc600000000ff */
[----:B--2---:R0:W-:Y:S04]  /*1cd20*/  STL [R1+0xe3c], R2 ;  /* 0x000e3c0201007387 */ /* 0x0041e80000100800 */
[----:B0-----:R-:W2:Y:S04]  /*1cd30*/  LDL.LU R2, [R1+0x15c] ;  /* 0x00015c0001027983 */ /* 0x001ea80000300800 */
        /* <DEDUP_REMOVED lines=38> */
[----:B------:R0:W-:Y:S04]  /*1cfa0*/  STL [R1], R7 ;  /* 0x0000000701007387 */ /* 0x0001e80000100800 */
[----:B0-----:R-:W2:Y:S02]  /*1cfb0*/  LDL.LU R7, [R1+0xe88] ;  /* 0x000e880001077983 */ /* 0x001ea40000300800 */
[----:B--2---:R-:W-:-:S02]  /*1cfc0*/  F2FP.PACK_AB R7, R6, R7 ;  /* 0x000000070607723e */ /* 0x004fc400000000ff */
[----:B------:R-:W2:Y:S02]  /*1cfd0*/  LDL.LU R6, [R1+0xe84] ;  /* 0x000e840001067983 */ /* 0x000ea40000300800 */
[----:B--2---:R-:W-:Y:S02]  /*1cfe0*/  F2FP.PACK_AB R6, R5, R6 ;  /* 0x000000060506723e */ /* 0x004fe400000000ff */
[----:B------:R-:W4:Y:S02]  /*1cff0*/  LDL.LU R5, [R1+0xe80] ;  /* 0x000e800001057983 */ /* 0x000f240000300800 */
[----:B----4-:R-:W-:Y:S02]  /*1d000*/  F2FP.PACK_AB R5, R4, R5 ;  /* 0x000000050405723e */ /* 0x010fe400000000ff */
[----:B------:R-:W2:Y:S02]  /*1d010*/  LDL.LU R4, [R1+0xe7c] ;  /* 0x000e7c0001047983 */ /* 0x000ea40000300800 */
[----:B--2---:R-:W-:-:S02]  /*1d020*/  F2FP.PACK_AB R4, R11, R4 ;  /* 0x000000040b04723e */ /* 0x004fc400000000ff */
[----:B------:R-:W2:Y:S02]  /*1d030*/  LDL.LU R11, [R1+0xe78] ;  /* 0x000e7800010b7983 */ /* 0x000ea40000300800 */
[----:B--2---:R-:W-:Y:S02]  /*1d040*/  F2FP.PACK_AB R11, R10, R11 ;  /* 0x0000000b0a0b723e */ /* 0x004fe400000000ff */
[----:B------:R-:W2:Y:S02]  /*1d050*/  LDL.LU R10, [R1+0xe74] ;  /* 0x000e7400010a7983 */ /* 0x000ea40000300800 */
[----:B--2---:R-:W-:Y:S02]  /*1d060*/  F2FP.PACK_AB R10, R9, R10 ;  /* 0x0000000a090a723e */ /* 0x004fe400000000ff */
        /* <DEDUP_REMOVED lines=18> */
[----:B------:R-:W3:Y:S02]  /*1d190*/  LDL.LU R16, [R1+0xe4c] ;  /* 0x000e4c0001107983 */ /* 0x000ee40000300800 */
[----:B---3--:R-:W-:-:S02]  /*1d1a0*/  F2FP.PACK_AB R16, R23, R16 ;  /* 0x000000101710723e */ /* 0x008fc400000000ff */
[----:B------:R-:W2:Y:S02]  /*1d1b0*/  LDL.LU R23, [R1+0xe48] ;  /* 0x000e480001177983 */ /* 0x000ea40000300800 */
[----:B--2---:R-:W-:Y:S02]  /*1d1c0*/  F2FP.PACK_AB R23, R22, R23 ;  /* 0x000000171617723e */ /* 0x004fe400000000ff */
[----:B------:R-:W2:Y:S02]  /*1d1d0*/  LDL.LU R22, [R1+0xe44] ;  /* 0x000e440001167983 */ /* 0x000ea40000300800 */
[----:B--2---:R-:W-:Y:S02]  /*1d1e0*/  F2FP.PACK_AB R22, R21, R22 ;  /* 0x000000161516723e */ /* 0x004fe400000000ff */
[----:B------:R-:W2:Y:S02]  /*1d1f0*/  LDL.LU R21, [R1+0xe40] ;  /* 0x000e400001157983 */ /* 0x000ea40000300800 */
[----:B--2---:R-:W-:-:S02]  /*1d200*/  F2FP.PACK_AB R21, R2, R21 ;  /* 0x000000150215723e */ /* 0x004fc400000000ff */
[----:B------:R-:W2:Y:S01]  /*1d210*/  LDL.LU R2, [R1+0xe3c] ;  /* 0x000e3c0001027983 */ /* 0x000ea20000300800 */
[----:B------:R-:W-:Y:S02]  /*1d220*/  F2FP.PACK_AB R27, R0, R27 ;  /* 0x0000001b001b723e */ /* 0x000fe400000000ff */
[----:B------:R-:W-:Y:S02]  /*1d230*/  F2FP.PACK_AB R26, R3, R26 ;  /* 0x0000001a031a723e */ /* 0x000fe400000000ff */
[----:B------:R-:W-:Y:S02]  /*1d240*/  F2FP.PACK_AB R25, R28, R25 ;  /* 0x000000191c19723e */ /* 0x000fe400000000ff */
[----:B------:R-:W-:Y:S02]  /*1d250*/  F2FP.PACK_AB R24, R29, R24 ;  /* 0x000000181d18723e */ /* 0x000fe400000000ff */
[----:B--2---:R-:W-:Y:S02]  /*1d260*/  F2FP.PACK_AB R20, R2, R20 ;  /* 0x000000140214723e */ /* 0x004fe400000000ff */
.L_x_1:
[----:B------:R-:W1:Y:S04]  /*1d270*/  S2R R28, SR_TID.X ;  /* 0x00000000001c7919 */ /* 0x000e680000002100 */
[----:B------:R-:W-:Y:S01]  /*1d280*/  BAR.SYNC.DEFER_BLOCKING 0x0 ;  /* 0x0000000000007b1d */ /* 0x000fe20000010000 */
[----:B01----:R-:W-:-:S02]  /*1d290*/  IMAD.SHL.U32 R0, R28, 0x80, RZ ;  /* 0x000000801c007824 */ /* 0x003fc400078e00ff */
[C---:B------:R-:W-:Y:S02]  /*1d2a0*/  IMAD.SHL.U32 R3, R28.reuse, 0x20, RZ ;  /* 0x000000201c037824 */ /* 0x040fe400078e00ff */
[----:B------:R-:W-:Y:S01]  /*1d2b0*/  IMAD.SHL.U32 R2, R28, 0x4, RZ ;  /* 0x000000041c027824 */ /* 0x000fe200078e00ff */
[----:B------:R-:W-:-:S04]  /*1d2c0*/  LOP3.LUT R0, R0, 0xc00, RZ, 0xc0, !PT ;  /* 0x00000c0000007812 */ /* 0x000fc800078ec0ff */
[----:B------:R-:W-:Y:S02]  /*1d2d0*/  LOP3.LUT R0, R0, 0x60, R3, 0xf8, !PT ;  /* 0x0000006000007812 */ /* 0x000fe400078ef803 */
[----:B------:R-:W2:Y:S02]  /*1d2e0*/  LDL R3, [R1+0xe18] ;  /* 0x000e180001037983 */ /* 0x000ea40000100800 */
[----:B------:R-:W-:Y:S02]  /*1d2f0*/  LOP3.LUT R0, R0, 0x70, R2, 0x78, !PT ;  /* 0x0000007000007812 */ /* 0x000fe400078e7802 */
[----:B------:R-:W3:Y:S01]  /*1d300*/  LDL.LU R2, [R1+0xe38] ;  /* 0x000e380001027983 */ /* 0x000ee20000300800 */
[C---:B------:R-:W-:Y:S02]  /*1d310*/  LOP3.LUT R29, R28.reuse, 0x20, RZ, 0xc0, !PT ;  /* 0x000000201c1d7812 */ /* 0x040fe400078ec0ff */
[----:B------:R-:W-:-:S03]  /*1d320*/  LOP3.LUT R28, R28, 0x3f, RZ, 0xc0, !PT ;  /* 0x0000003f1c1c7812 */ /* 0x000fc600078ec0ff */
[----:B------:R-:W-:-:S05]  /*1d330*/  IMAD R0, R29, 0x8, R0 ;  /* 0x000000081d007824 */ /* 0x000fca00078e0200 */
[----:B------:R-:W-:Y:S04]  /*1d340*/  STS.128 [R0], R24 ;  /* 0x0000001800007388 */ /* 0x000fe80000000c00 */
[----:B------:R-:W-:Y:S04]  /*1d350*/  STS.128 [R0+0x80], R20 ;  /* 0x0000801400007388 */ /* 0x000fe80000000c00 */
[----:B------:R0:W-:Y:S04]  /*1d360*/  STS.128 [R0+0x200], R16 ;  /* 0x0002001000007388 */ /* 0x0001e80000000c00 */
[----:B------:R1:W-:Y:S04]  /*1d370*/  STS.128 [R0+0x280], R12 ;  /* 0x0002800c00007388 */ /* 0x0003e80000000c00 */
[----:B0-----:R-:W4:Y:S04]  /*1d380*/  LDL.LU R16, [R1+0x10] ;  /* 0x0000100001107983 */ /* 0x001f280000300800 */
[----:B------:R-:W4:Y:S04]  /*1d390*/  LDL.LU R17, [R1+0x14] ;  /* 0x0000140001117983 */ /* 0x000f280000300800 */
[----:B------:R-:W4:Y:S04]  /*1d3a0*/  LDL.LU R18, [R1+0x18] ;  /* 0x0000180001127983 */ /* 0x000f280000300800 */
[----:B------:R-:W4:Y:S04]  /*1d3b0*/  LDL.LU R19, [R1+0x1c] ;  /* 0x00001c0001137983 */ /* 0x000f280000300800 */
[----:B------:R-:W-:Y:S06]  /*1d3c0*/  BAR.SYNC.DEFER_BLOCKING 0x0 ;  /* 0x0000000000007b1d */ /* 0x000fec0000010000 */
[----:B-1----:R-:W5:Y:S04]  /*1d3d0*/  LDL.LU R12, [R1] ;  /* 0x00000000010c7983 */ /* 0x002f680000300800 */
[----:B------:R-:W5:Y:S04]  /*1d3e0*/  LDL.LU R13, [R1+0x4] ;  /* 0x00000400010d7983 */ /* 0x000f680000300800 */
[----:B------:R-:W5:Y:S04]  /*1d3f0*/  LDL.LU R14, [R1+0x8] ;  /* 0x00000800010e7983 */ /* 0x000f680000300800 */
[----:B------:R-:W5:Y:S01]  /*1d400*/  LDL.LU R15, [R1+0xc] ;  /* 0x00000c00010f7983 */ /* 0x000f620000300800 */
[----:B--2---:R-:W-:-:S02]  /*1d410*/  IADD3 R3, R3, 0x1, RZ ;  /* 0x0000000103037810 */ /* 0x004fc40007ffe0ff */
[----:B---3--:R-:W-:Y:S01]  /*1d420*/  LOP3.LUT R2, R2, 0xc00, RZ, 0xc0, !PT ;  /* 0x00000c0002027812 */ /* 0x008fe200078ec0ff */
[----:B------:R-:W-:Y:S01]  /*1d430*/  IMAD.MOV.U32 R21, RZ, RZ, c[0x0][0x194] ;  /* 0x00006500ff157624 */ /* 0x000fe200078e00ff */
[----:B------:R-:W-:-:S03]  /*1d440*/  ISETP.GE.AND P2, PT, R3, c[0x0][0x17c], PT ;  /* 0x00005f0003007a0c */ /* 0x000fc60003f46270 */
[----:B------:R-:W-:-:S05]  /*1d450*/  IMAD R28, R28, 0x10, R2 ;  /* 0x000000101c1c7824 */ /* 0x000fca00078e0202 */
[----:B------:R-:W0:Y:S01]  /*1d460*/  LDS.128 R24, [R28] ;  /* 0x000000001c187984 */ /* 0x000e220000000c00 */
[C---:B------:R-:W-:Y:S02]  /*1d470*/  LOP3.LUT R22, R28.reuse, 0x40, RZ, 0x3c, !PT ;  /* 0x000000401c167812 */ /* 0x040fe400078e3cff */
[----:B------:R-:W-:-:S03]  /*1d480*/  LOP3.LUT R29, R28, 0x20, RZ, 0x3c, !PT ;  /* 0x000000201c1d7812 */ /* 0x000fc600078e3cff */
[----:B------:R-:W-:Y:S04]  /*1d490*/  STL [R1+0x130], R22 ;  /* 0x0001301601007387 */ /* 0x000fe80000100800 */
[----:B0-----:R-:W-:Y:S04]  /*1d4a0*/  STL.64 [R1+0xb0], R24 ;  /* 0x0000b01801007387 */ /* 0x001fe80000100a00 */
[----:B------:R-:W-:Y:S04]  /*1d4b0*/  STL.64 [R1+0xb8], R26 ;  /* 0x0000b81a01007387 */ /* 0x000fe80000100a00 */
[----:B------:R-:W0:Y:S01]  /*1d4c0*/  LDS.128 R24, [R29] ;  /* 0x000000001d187984 */ /* 0x000e220000000c00 */
[----:B------:R-:W-:-:S05]  /*1d4d0*/  LOP3.LUT R23, R28, 0x60, RZ, 0x3c, !PT ;  /* 0x000000601c177812 */ /* 0x000fca00078e3cff */
[----:B------:R-:W-:Y:S04]  /*1d4e0*/  STL [R1+0x134], R23 ;  /* 0x0001341701007387 */ /* 0x000fe80000100800 */
[----:B0-----:R-:W-:Y:S04]  /*1d4f0*/  STL.64 [R1+0xd0], R24 ;  /* 0x0000d01801007387 */ /* 0x001fe80000100a00 */
[----:B------:R-:W-:Y:S04]  /*1d500*/  STL.64 [R1+0xd8], R26 ;  /* 0x0000d81a01007387 */ /* 0x000fe80000100a00 */
[----:B------:R-:W0:Y:S04]  /*1d510*/  LDS.128 R24, [R22] ;  /* 0x0000000016187984 */ /* 0x000e280000000c00 */
[----:B0-----:R-:W-:Y:S04]  /*1d520*/  STL.64 [R1+0xf0], R24 ;  /* 0x0000f01801007387 */ /* 0x001fe80000100a00 */
[----:B------:R-:W-:Y:S04]  /*1d530*/  STL.64 [R1+0xf8], R26 ;  /* 0x0000f81a01007387 */ /* 0x000fe80000100a00 */
[----:B------:R-:W0:Y:S04]  /*1d540*/  LDS.128 R24, [R23] ;  /* 0x0000000017187984 */ /* 0x000e280000000c00 */
[----:B------:R-:W-:Y:S06]  /*1d550*/  BAR.SYNC.DEFER_BLOCKING 0x0 ;  /* 0x0000000000007b1d */ /* 0x000fec0000010000 */
[----:B0-----:R0:W-:Y:S04]  /*1d560*/  STL.64 [R1+0x120], R24 ;  /* 0x0001201801007387 */ /* 0x0011e80000100a00 */
[----:B------:R-:W-:Y:S04]  /*1d570*/  STL.64 [R1+0x128], R26 ;  /* 0x0001281a01007387 */ /* 0x000fe80000100a00 */
[----:B0-----:R-:W2:Y:S04]  /*1d580*/  LDL R25, [R1+0xe18] ;  /* 0x000e180001197983 */ /* 0x001ea80000100800 */
[----:B-----5:R0:W-:Y:S04]  /*1d590*/  STS.128 [R0+0x200], R12 ;  /* 0x0002000c00007388 */ /* 0x0201e80000000c00 */
[----:B----4-:R-:W-:Y:S04]  /*1d5a0*/  STS.128 [R0+0x280], R16 ;  /* 0x0002801000007388 */ /* 0x010fe80000000c00 */
[----:B--2---:R1:W-:Y:S04]  /*1d5b0*/  STL [R1+0xfd0], R25 ;  /* 0x000fd01901007387 */ /* 0x0043e80000100800 */
[----:B0-----:R-:W2:Y:S04]  /*1d5c0*/  LDL.LU R12, [R1+0x80] ;  /* 0x00008000010c7983 */ /* 0x001ea80000300800 */
[----:B------:R-:W2:Y:S04]  /*1d5d0*/  LDL.LU R13, [R1+0x84] ;  /* 0x00008400010d7983 */ /* 0x000ea80000300800 */
[----:B------:R-:W3:Y:S04]  /*1d5e0*/  LDL.LU R14, [R1+0x88] ;  /* 0x00008800010e7983 */ /* 0x000ee80000300800 */
[----:B------:R-:W3:Y:S04]  /*1d5f0*/  LDL.LU R15, [R1+0x8c] ;  /* 0x00008c00010f7983 */ /* 0x000ee80000300800 */
[----:B------:R-:W4:Y:S04]  /*1d600*/  LDL.LU R24, [R1+0x60] ;  /* 0x0000600001187983 */ /* 0x000f280000300800 */
[----:B-1----:R-:W4:Y:S04]  /*1d610*/  LDL.LU R25, [R1+0x64] ;  /* 0x0000640001197983 */ /* 0x002f280000300800 */
[----:B------:R-:W5:Y:S04]  /*1d620*/  LDL.LU R26, [R1+0x68] ;  /* 0x00006800011a7983 */ /* 0x000f680000300800 */
[----:B------:R-:W5:Y:S04]  /*1d630*/  LDL.LU R27, [R1+0x6c] ;  /* 0x00006c00011b7983 */ /* 0x000f680000300800 */
[----:B------:R-:W2:Y:S04]  /*1d640*/  LDL.LU R16, [R1+0x20] ;  /* 0x0000200001107983 */ /* 0x000ea80000300800 */
[----:B------:R-:W2:Y:S04]  /*1d650*/  LDL.LU R17, [R1+0x24] ;  /* 0x0000240001117983 */ /* 0x000ea80000300800 */
[----:B------:R-:W2:Y:S04]  /*1d660*/  LDL.LU R18, [R1+0x28] ;  /* 0x0000280001127983 */ /* 0x000ea80000300800 */
[----:B------:R-:W2:Y:S04]  /*1d670*/  LDL.LU R19, [R1+0x2c] ;  /* 0x00002c0001137983 */ /* 0x000ea80000300800 */
[----:B--2---:R-:W-:Y:S04]  /*1d680*/  STL.64 [R1+0x1010], R18 ;  /* 0x0010101201007387 */ /* 0x004fe80000100a00 */
[----:B------:R-:W-:Y:S04]  /*1d690*/  STL.64 [R1+0x1008], R16 ;  /* 0x0010081001007387 */ /* 0x000fe80000100a00 */
[----:B-----5:R-:W-:Y:S04]  /*1d6a0*/  STL.64 [R1+0xfe0], R26 ;  /* 0x000fe01a01007387 */ /* 0x020fe80000100a00 */
[----:B----4-:R0:W-:Y:S04]  /*1d6b0*/  STL.64 [R1+0xfd8], R24 ;  /* 0x000fd81801007387 */ /* 0x0101e80000100a00 */
[----:B0-----:R-:W2:Y:S04]  /*1d6c0*/  LDL.LU R24, [R1+0x50] ;  /* 0x0000500001187983 */ /* 0x001ea80000300800 */
[----:B------:R-:W2:Y:S04]  /*1d6d0*/  LDL.LU R25, [R1+0x54] ;  /* 0x0000540001197983 */ /* 0x000ea80000300800 */
[----:B------:R-:W4:Y:S04]  /*1d6e0*/  LDL.LU R26, [R1+0x58] ;  /* 0x00005800011a7983 */ /* 0x000f280000300800 */
[----:B------:R-:W4:Y:S04]  /*1d6f0*/  LDL.LU R27, [R1+0x5c] ;  /* 0x00005c00011b7983 */ /* 0x000f280000300800 */
[----:B------:R-:W-:Y:S04]  /*1d700*/  STS.128 [R0], R8 ;  /* 0x0000000800007388 */ /* 0x000fe80000000c00 */
[----:B------:R-:W-:Y:S04]  /*1d710*/  STS.128 [R0+0x80], R4 ;  /* 0x0000800400007388 */ /* 0x000fe80000000c00 */
[----:B------:R-:W-:Y:S06]  /*1d720*/  BAR.SYNC.DEFER_BLOCKING 0x0 ;  /* 0x0000000000007b1d */ /* 0x000fec0000010000 */
[----:B------:R-:W0:Y:S04]  /*1d730*/  LDS.128 R16, [R28] ;  /* 0x000000001c107984 */ /* 0x000e280000000c00 */
[----:B----4-:R-:W-:Y:S04]  /*1d740*/  STL.64 [R1+0xff0], R26 ;  /* 0x000ff01a01007387 */ /* 0x010fe80000100a00 */
[----:B--2---:R1:W-:Y:S04]  /*1d750*/  STL.64 [R1+0xfe8], R24 ;  /* 0x000fe81801007387 */ /* 0x0043e80000100a00 */
[----:B-1----:R-:W2:Y:S04]  /*1d760*/  LDL.LU R24, [R1+0x40] ;  /* 0x0000400001187983 */ /* 0x002ea80000300800 */
[----:B------:R-:W2:Y:S04]  /*1d770*/  LDL.LU R25, [R1+0x44] ;  /* 0x0000440001197983 */ /* 0x000ea80000300800 */
[----:B------:R-:W4:Y:S04]  /*1d780*/  LDL.LU R26, [R1+0x48] ;  /* 0x00004800011a7983 */ /* 0x000f280000300800 */
[----:B------:R-:W4:Y:S01]  /*1d790*/  LDL.LU R27, [R1+0x4c] ;  /* 0x00004c00011b7983 */ /* 0x000f220000300800 */
[----:B0-----:R-:W-:-:S02]  /*1d7a0*/  IMAD.MOV.U32 R9, RZ, RZ, R16 ;  /* 0x000000ffff097224 */ /* 0x001fc400078e0010 */
[----:B------:R-:W-:Y:S01]  /*1d7b0*/  IMAD.MOV.U32 R20, RZ, RZ, R18 ;  /* 0x000000ffff147224 */ /* 0x000fe200078e0012 */
[----:B----4-:R-:W-:Y:S04]  /*1d7c0*/  STL.64 [R1+0x1000], R26 ;  /* 0x0010001a01007387 */ /* 0x010fe80000100a00 */
[----:B--2---:R0:W-:Y:S04]  /*1d7d0*/  STL.64 [R1+0xff8], R24 ;  /* 0x000ff81801007387 */ /* 0x0041e80000100a00 */
[----:B0-----:R-:W2:Y:S04]  /*1d7e0*/  LDL.LU R24, [R1+0x30] ;  /* 0x0000300001187983 */ /* 0x001ea80000300800 */
[----:B------:R-:W2:Y:S04]  /*1d7f0*/  LDL.LU R25, [R1+0x34] ;  /* 0x0000340001197983 */ /* 0x000ea80000300800 */
[----:B------:R-:W2:Y:S04]  /*1d800*/  LDL.LU R26, [R1+0x38] ;  /* 0x00003800011a7983 */ /* 0x000ea80000300800 */
[----:B------:R-:W2:Y:S04]  /*1d810*/  LDL.LU R27, [R1+0x3c] ;  /* 0x00003c00011b7983 */ /* 0x000ea80000300800 */
[----:B---3--:R-:W-:Y:S04]  /*1d820*/  STL.64 [R1+0xfc8], R14 ;  /* 0x000fc80e01007387 */ /* 0x008fe80000100a00 */
[----:B------:R0:W-:Y:S04]  /*1d830*/  STL.64 [R1+0xfc0], R12 ;  /* 0x000fc00c01007387 */ /* 0x0001e80000100a00 */
[----:B0-----:R-:W3:Y:S04]  /*1d840*/  LDL.LU R12, [R1+0x70] ;  /* 0x00007000010c7983 */ /* 0x001ee80000300800 */
[----:B------:R-:W3:Y:S04]  /*1d850*/  LDL.LU R13, [R1+0x74] ;  /* 0x00007400010d7983 */ /* 0x000ee80000300800 */
[----:B------:R-:W3:Y:S04]  /*1d860*/  LDL.LU R14, [R1+0x78] ;  /* 0x00007800010e7983 */ /* 0x000ee80000300800 */
[----:B------:R-:W3:Y:S04]  /*1d870*/  LDL.LU R15, [R1+0x7c] ;  /* 0x00007c00010f7983 */ /* 0x000ee80000300800 */
[----:B------:R-:W4:Y:S04]  /*1d880*/  LDL R4, [R1+0xdf4] ;  /* 0x000df40001047983 */ /* 0x000f280000100800 */
[----:B------:R-:W-:Y:S04]  /*1d890*/  STL.64 [R1+0xa0], R16 ;  /* 0x0000a01001007387 */ /* 0x000fe80000100a00 */
[----:B------:R-:W-:Y:S04]  /*1d8a0*/  STL.64 [R1+0xa8], R18 ;  /* 0x0000a81201007387 */ /* 0x000fe80000100a00 */
[----:B------:R-:W0:Y:S04]  /*1d8b0*/  LDS.128 R16, [R29] ;  /* 0x000000001d107984 */ /* 0x000e280000000c00 */
[----:B0-----:R-:W-:Y:S04]  /*1d8c0*/  STL.64 [R1+0xc0], R16 ;  /* 0x0000c01001007387 */ /* 0x001fe80000100a00 */
[----:B------:R-:W-:Y:S04]  /*1d8d0*/  STL.64 [R1+0xc8], R18 ;  /* 0x0000c81201007387 */ /* 0x000fe80000100a00 */
[----:B------:R-:W0:Y:S04]  /*1d8e0*/  LDS.128 R16, [R22] ;  /* 0x0000000016107984 */ /* 0x000e280000000c00 */
[----:B0-----:R-:W-:Y:S04]  /*1d8f0*/  STL.64 [R1+0xe0], R16 ;  /* 0x0000e01001007387 */ /* 0x001fe80000100a00 */
[----:B------:R-:W-:Y:S04]  /*1d900*/  STL.64 [R1+0xe8], R18 ;  /* 0x0000e81201007387 */ /* 0x000fe80000100a00 */
[----:B------:R-:W0:Y:S04]  /*1d910*/  LDS.128 R16, [R23] ;  /* 0x0000000017107984 */ /* 0x000e280000000c00 */
[----:B------:R-:W-:Y:S06]  /*1d920*/  BAR.SYNC.DEFER_BLOCKING 0x0 ;  /* 0x0000000000007b1d */ /* 0x000fec0000010000 */
[----:B0-----:R-:W-:Y:S04]  /*1d930*/  STL.64 [R1+0x110], R16 ;  /* 0x0001101001007387 */ /* 0x001fe80000100a00 */
[----:B------:R0:W-:Y:S04]  /*1d940*/  STL.64 [R1+0x118], R18 ;  /* 0x0001181201007387 */ /* 0x0001e80000100a00 */
[----:B0-----:R-:W5:Y:S04]  /*1d950*/  LDL.LU.64 R18, [R1+0x1010] ;  /* 0x0010100001127983 */ /* 0x001f680000300a00 */
[----:B------:R-:W5:Y:S04]  /*1d960*/  LDL.LU.64 R16, [R1+0x1008] ;  /* 0x0010080001107983 */ /* 0x000f680000300a00 */
[----:B--2---:R-:W-:Y:S04]  /*1d970*/  STS.128 [R0+0x80], R24 ;  /* 0x0000801800007388 */ /* 0x004fe80000000c00 */
[----:B-----5:R0:W-:Y:S04]  /*1d980*/  STS.128 [R0], R16 ;  /* 0x0000001000007388 */ /* 0x0201e80000000c00 */
[----:B0-----:R-:W2:Y:S04]  /*1d990*/  LDL.LU R16, [R1+0x90] ;  /* 0x0000900001107983 */ /* 0x001ea80000300800 */
[----:B------:R-:W2:Y:S04]  /*1d9a0*/  LDL.LU R17, [R1+0x94] ;  /* 0x0000940001117983 */ /* 0x000ea80000300800 */
[----:B------:R-:W2:Y:S04]  /*1d9b0*/  LDL.LU R18, [R1+0x98] ;  /* 0x0000980001127983 */ /* 0x000ea80000300800 */
[----:B------:R-:W2:Y:S04]  /*1d9c0*/  LDL.LU R19, [R1+0x9c] ;  /* 0x00009c0001137983 */ /* 0x000ea80000300800 */
[----:B------:R-:W5:Y:S04]  /*1d9d0*/  LDL.LU.64 R26, [R1+0x1000] ;  /* 0x00100000011a7983 */ /* 0x000f680000300a00 */
[----:B------:R-:W5:Y:S04]  /*1d9e0*/  LDL.LU.64 R24, [R1+0xff8] ;  /* 0x000ff80001187983 */ /* 0x000f680000300a00 */
[----:B-----5:R0:W-:Y:S04]  /*1d9f0*/  STS.128 [R0+0x200], R24 ;  /* 0x0002001800007388 */ /* 0x0201e80000000c00 */
[----:B0-----:R-:W5:Y:S04]  /*1da00*/  LDL.LU.64 R26, [R1+0xff0] ;  /* 0x000ff000011a7983 */ /* 0x001f680000300a00 */
[----:B------:R-:W5:Y:S04]  /*1da10*/  LDL.LU.64 R24, [R1+0xfe8] ;  /* 0x000fe80001187983 */ /* 0x000f680000300a00 */
[----:B-----5:R-:W-:Y:S04]  /*1da20*/  STS.128 [R0+0x280], R24 ;  /* 0x0002801800007388 */ /* 0x020fe80000000c00 */
[----:B------:R-:W-:Y:S06]  /*1da30*/  BAR.SYNC.DEFER_BLOCKING 0x0 ;  /* 0x0000000000007b1d */ /* 0x000fec0000010000 */
[----:B------:R-:W0:Y:S04]  /*1da40*/  LDS.128 R24, [R28] ;  /* 0x000000001c187984 */ /* 0x000e280000000c00 */
[----:B0-----:R-:W-:Y:S04]  /*1da50*/  STL.64 [R1+0x10], R24 ;  /* 0x0000101801007387 */ /* 0x001fe80000100a00 */
[----:B------:R-:W-:Y:S04]  /*1da60*/  STL.64 [R1+0x18], R26 ;  /* 0x0000181a01007387 */ /* 0x000fe80000100a00 */
[----:B------:R-:W0:Y:S04]  /*1da70*/  LDS.128 R24, [R29] ;  /* 0x000000001d187984 */ /* 0x000e280000000c00 */
[----:B------:R-:W5:Y:S04]  /*1da80*/  LDL R2, [R1+0xe1c] ;  /* 0x000e1c0001027983 */ /* 0x000f680000100800 */
        /* <DEDUP_REMOVED lines=10> */
[----:B0-----:R-:W2:Y:S04]  /*1db30*/  LDL.LU.64 R26, [R1+0xfe0] ;  /* 0x000fe000011a7983 */ /* 0x001ea80000300a00 */
[----:B------:R-:W2:Y:S04]  /*1db40*/  LDL.LU.64 R24, [R1+0xfd8] ;  /* 0x000fd80001187983 */ /* 0x000ea80000300a00 */
[----:B---3--:R-:W-:Y:S04]  /*1db50*/  STS.128 [R0+0x80], R12 ;  /* 0x0000800c00007388 */ /* 0x008fe80000000c00 */
[----:B--2---:R0:W-:Y:S04]  /*1db60*/  STS.128 [R0], R24 ;  /* 0x0000001800007388 */ /* 0x0041e80000000c00 */
[----:B0-----:R-:W2:Y:S04]  /*1db70*/  LDL.LU R25, [R1+0xfd0] ;  /* 0x000fd00001197983 */ /* 0x001ea80000300800 */
[----:B------:R-:W3:Y:S04]  /*1db80*/  LDL R27, [R1+0xe20] ;  /* 0x000e2000011b7983 */ /* 0x000ee80000100800 */
[----:B------:R-:W2:Y:S04]  /*1db90*/  LDL.LU.64 R14, [R1+0xfc8] ;  /* 0x000fc800010e7983 */ /* 0x000ea80000300a00 */
[----:B------:R-:W2:Y:S04]  /*1dba0*/  LDL.LU.64 R12, [R1+0xfc0] ;  /* 0x000fc000010c7983 */ /* 0x000ea80000300a00 */
[----:B------:R-:W-:Y:S01]  /*1dbb0*/  STS.128 [R0+0x280], R16 ;  /* 0x0002801000007388 */ /* 0x000fe20000000c00 */
[----:B----4-:R-:W-:-:S03]  /*1dbc0*/  IMAD R3, R4, c[0x0][0x194], RZ ;  /* 0x0000650004037a24 */ /* 0x010fc600078e02ff */
[----:B------:R-:W4:Y:S01]  /*1dbd0*/  LDL R24, [R1+0xe24] ;  /* 0x000e240001187983 */ /* 0x000f220000100800 */
[----:B------:R-:W-:-:S03]  /*1dbe0*/  IMAD R5, R21, 0x40, R3 ;  /* 0x0000004015057824 */ /* 0x000fc600078e0203 */
[----:B------:R-:W3:Y:S01]  /*1dbf0*/  LDL R23, [R1+0xe28] ;  /* 0x000e280001177983 */ /* 0x000ee20000100800 */
[----:B------:R-:W-:Y:S01]  /*1dc00*/  IMAD R8, R21, 0x40, R5 ;  /* 0x0000004015087824 */ /* 0x000fe200078e0205 */
[C---:B------:R-:W-:Y:S02]  /*1dc10*/  LEA R6, P5, R3.reuse, c[0x0][0x170], 0x1 ;  /* 0x00005c0003067a11 */ /* 0x040fe400078a08ff */
[----:B------:R-:W3:Y:S04]  /*1dc20*/  LDL R22, [R1+0xe2c] ;  /* 0x000e2c0001167983 */ /* 0x000ee80000100800 */
[----:B------:R-:W3:Y:S01]  /*1dc30*/  LDL.LU R29, [R1+0x10] ;  /* 0x00001000011d7983 */ /* 0x000ee20000300800 */
[----:B------:R-:W-:-:S03]  /*1dc40*/  LEA.HI.X.SX32 R7, R3, c[0x0][0x174], 0x1, P5 ;  /* 0x00005d0003077a11 */ /* 0x000fc600028f0eff */
[----:B--2---:R0:W-:Y:S04]  /*1dc50*/  STS.128 [R0+0x200], R12 ;  /* 0x0002000c00007388 */ /* 0x0041e80000000c00 */
[----:B------:R-:W-:Y:S06]  /*1dc60*/  BAR.SYNC.DEFER_BLOCKING 0x0 ;  /* 0x0000000000007b1d */ /* 0x000fec0000010000 */
[----:B------:R-:W1:Y:S01]  /*1dc70*/  LDS.128 R12, [R28] ;  /* 0x000000001c0c7984 */ /* 0x000e620000000c00 */
[----:B------:R-:W-:Y:S01]  /*1dc80*/  ISETP.GE.AND P1, PT, R25, c[0x0][0x17c], PT ;  /* 0x00005f0019007a0c */ /* 0x000fe20003f26270 */
[----:B0-----:R-:W-:-:S03]  /*1dc90*/  IMAD R0, R21, 0x40, R8 ;  /* 0x0000004015007824 */ /* 0x001fc600078e0208 */
[----:B-----5:R-:W-:Y:S02]  /*1dca0*/  ISETP.LT.AND P3, PT, R2, c[0x0][0x178], !P1 ;  /* 0x00005e0002007a0c */ /* 0x020fe40004f61270 */
[----:B------:R-:W-:-:S04]  /*1dcb0*/  LEA R2, P4, R8, c[0x0][0x170], 0x1 ;  /* 0x00005c0008027a11 */ /* 0x000fc800078808ff */
[----:B------:R-:W-:Y:S01]  /*1dcc0*/  LEA.HI.X.SX32 R3, R8, c[0x0][0x174], 0x1, P4 ;  /* 0x00005d0008037a11 */ /* 0x000fe200020f0eff */
[----:B-1----:R0:W-:Y:S04]  /*1dcd0*/  STL [R1+0xee0], R13 ;  /* 0x000ee00d01007387 */ /* 0x0021e80000100800 */
[----:B0-----:R-:W2:Y:S04]  /*1dce0*/  LDL R13, [R1+0xe1c] ;  /* 0x000e1c00010d7983 */ /* 0x001ea80000100800 */
[----:B------:R0:W-:Y:S04]  /*1dcf0*/  STL [R1+0xedc], R15 ;  /* 0x000edc0f01007387 */ /* 0x0001e80000100800 */
[----:B------:R-:W5:Y:S04]  /*1dd00*/  LDL R21, [R1+0xb0] ;  /* 0x0000b00001157983 */ /* 0x000f680000100800 */
[----:B------:R-:W2:Y:S01]  /*1dd10*/  LDL R8, [R1+0xb8] ;  /* 0x0000b80001087983 */ /* 0x000ea20000100800 */
[----:B------:R-:W-:-:S02]  /*1dd20*/  ISETP.GE.AND P0, PT, R4, c[0x0][0x178], PT ;  /* 0x00005e0004007a0c */ /* 0x000fc40003f06270 */
[----:B------:R-:W-:Y:S01]  /*1dd30*/  LEA R4, P6, R5, c[0x0][0x170], 0x1 ;  /* 0x00005c0005047a11 */ /* 0x000fe200078c08ff */
[C---:B------:R-:W-:Y:S01]  /*1dd40*/  IMAD R26, R25.reuse, c[0x0][0x198], RZ ;  /* 0x00006600191a7a24 */ /* 0x040fe200078e02ff */
[----:B------:R-:W-:Y:S01]  /*1dd50*/  ISETP.LT.AND P0, PT, R25, c[0x0][0x17c], !P0 ;  /* 0x00005f0019007a0c */ /* 0x000fe20004701270 */
[----:B0-----:R-:W4:Y:S01]  /*1dd60*/  LDL R15, [R1+0xdf4] ;  /* 0x000df400010f7983 */ /* 0x001f220000100800 */
[----:B------:R-:W-:Y:S01]  /*1dd70*/  LEA.HI.X.SX32 R5, R5, c[0x0][0x174], 0x1, P6 ;  /* 0x00005d0005057a11 */ /* 0x000fe200030f0eff */
[----:B------:R-:W-:Y:S01]  /*1dd80*/  IMAD.WIDE R10, R26, 0x2, R6 ;  /* 0x000000021a0a7825 */ /* 0x000fe200078e0206 */
[----:B---3--:R-:W-:-:S03]  /*1dd90*/  ISETP.LT.AND P5, PT, R27, c[0x0][0x178], !P1 ;  /* 0x00005e001b007a0c */ /* 0x008fc60004fa1270 */
[----:B------:R-:W-:-:S04]  /*1dda0*/  IMAD.WIDE R16, R26, 0x2, R4 ;  /* 0x000000021a107825 */ /* 0x000fc800078e0204 */
[----:B------:R-:W-:Y:S01]  /*1ddb0*/  IMAD.WIDE R18, R26, 0x2, R2 ;  /* 0x000000021a127825 */ /* 0x000fe200078e0202 */
[----:B------:R-:W-:Y:S01]  /*1ddc0*/  ISETP.LT.AND P4, PT, R23, c[0x0][0x178], !P1 ;  /* 0x00005e0017007a0c */ /* 0x000fe20004f81270 */
[----:B-----5:R0:W-:Y:S04]  /*1ddd0*/  @P0 STG.E.U16 [R10.64], R21 ;  /* 0x000000150a000986 */ /* 0x0201e8000c101506 */
[----:B--2---:R1:W-:Y:S01]  /*1dde0*/  @P3 STG.E.U16 [R16.64], R8 ;  /* 0x0000000810003986 */ /* 0x0043e2000c101506 */
[----:B----4-:R-:W-:Y:S01]  /*1ddf0*/  ISETP.LT.AND P3, PT, R24, c[0x0][0x178], !P1 ;  /* 0x00005e0018007a0c */ /* 0x010fe20004f61270 */
[----:B0-----:R-:W-:Y:S02]  /*1de00*/  IMAD.MOV.U32 R21, RZ, RZ, c[0x0][0x194] ;  /* 0x00006500ff157624 */ /* 0x001fe400078e00ff */
[----:B------:R0:W-:Y:S01]  /*1de10*/  @P5 STG.E.U16 [R18.64], R9 ;  /* 0x0000000912005986 */ /* 0x0001e2000c101506 */
[----:B-1----:R-:W-:Y:S01]  /*1de20*/  LEA R8, P0, R0, c[0x0][0x170], 0x1 ;  /* 0x00005c0000087a11 */ /* 0x002fe200078008ff */
[----:B------:R-:W-:Y:S01]  /*1de30*/  IMAD R16, R21, 0x40, R0 ;  /* 0x0000004015107824 */ /* 0x000fe200078e0200 */
[----:B------:R-:W-:-:S02]  /*1de40*/  IADD3 R17, R25, 0x2, RZ ;  /* 0x0000000219117810 */ /* 0x000fc40007ffe0ff */
[----:B0-----:R-:W-:Y:S01]  /*1de50*/  LEA.HI.X.SX32 R9, R0, c[0x0][0x174], 0x1, P0 ;  /* 0x00005d0000097a11 */ /* 0x001fe200000f0eff */
[C---:B------:R-:W-:Y:S01]  /*1de60*/  IMAD R0, R21.reuse, 0x40, R16 ;  /* 0x0000004015007824 */ /* 0x040fe200078e0210 */
[----:B------:R-:W-:Y:S01]  /*1de70*/  LEA R24, P0, R16, c[0x0][0x170], 0x1 ;  /* 0x00005c0010187a11 */ /* 0x000fe200078008ff */
[----:B------:R-:W2:Y:S01]  /*1de80*/  LDL.LU R19, [R1+0xb0] ;  /* 0x0000b00001137983 */ /* 0x000ea20000300800 */
[----:B------:R-:W-:Y:S01]  /*1de90*/  ISETP.LT.AND P5, PT, R22, c[0x0][0x178], !P1 ;  /* 0x00005e0016007a0c */ /* 0x000fe20004fa1270 */
[----:B------:R-:W-:Y:S01]  /*1dea0*/  IMAD.WIDE R10, R26, 0x2, R8 ;  /* 0x000000021a0a7825 */ /* 0x000fe200078e0208 */
[----:B------:R-:W-:Y:S02]  /*1deb0*/  LEA.HI.X.SX32 R25, R16, c[0x0][0x174], 0x1, P0 ;  /* 0x00005d0010197a11 */ /* 0x000fe400000f0eff */
[C---:B------:R-:W-:Y:S01]  /*1dec0*/  LEA R22, P6, R0.reuse, c[0x0][0x170], 0x1 ;  /* 0x00005c0000167a11 */ /* 0x040fe200078c08ff */
[----:B------:R-:W-:Y:S01]  /*1ded0*/  IMAD R18, R21, 0x40, R0 ;  /* 0x0000004015127824 */ /* 0x000fe200078e0200 */
[----:B------:R0:W-:Y:S02]  /*1dee0*/  @P3 STG.E.U16 [R10.64], R20 ;  /* 0x000000140a003986 */ /* 0x0001e4000c101506 */
[----:B------:R-:W-:-:S02]  /*1def0*/  LEA.HI.X.SX32 R23, R0, c[0x0][0x174], 0x1, P6 ;  /* 0x00005d0000177a11 */ /* 0x000fc400030f0eff */
[----:B------:R-:W3:Y:S01]  /*1df00*/  LDL R0, [R1+0xe34] ;  /* 0x000e340001007983 */ /* 0x000ee20000100800 */
[----:B0-----:R-:W-:-:S05]  /*1df10*/  IMAD.WIDE R10, R26, 0x2, R24 ;  /* 0x000000021a0a7825 */ /* 0x001fca00078e0218 */
[----:B------:R0:W-:Y:S04]  /*1df20*/  @P4 STG.E.U16 [R10.64], R29 ;  /* 0x0000001d0a004986 */ /* 0x0001e8000c101506 */
[----:B0-----:R-:W4:Y:S01]  /*1df30*/  LDL R11, [R1+0x18] ;  /* 0x00001800010b7983 */ /* 0x001f220000100800 */
[----:B------:R-:W-:Y:S01]  /*1df40*/  ISETP.GE.AND P0, PT, R17, c[0x0][0x17c], PT ;  /* 0x00005f0011007a0c */ /* 0x000fe20003f06270 */
[----:B------:R-:W-:Y:S01]  /*1df50*/  IMAD.WIDE R16, R26, 0x2, R22 ;  /* 0x000000021a107825 */ /* 0x000fe200078e0216 */
[----:B------:R-:W-:Y:S02]  /*1df60*/  LEA R20, P6, R18, c[0x0][0x170], 0x1 ;  /* 0x00005c0012147a11 */ /* 0x000fe400078c08ff */
[----:B---3--:R-:W-:Y:S01]  /*1df70*/  ISETP.LT.AND P3, PT, R0, c[0x0][0x178], !P1 ;  /* 0x00005e0000007a0c */ /* 0x008fe20004f61270 */
[----:B------:R-:W-:Y:S01]  /*1df80*/  IMAD R0, R21, 0x40, R18 ;  /* 0x0000004015007824 */ /* 0x000fe200078e0212 */
[----:B------:R-:W-:-:S02]  /*1df90*/  LEA.HI.X.SX32 R21, R18, c[0x0][0x174], 0x1, P6 ;  /* 0x00005d0012157a11 */ /* 0x000fc400030f0eff */
[----:B------:R-:W3:Y:S04]  /*1dfa0*/  LDL R18, [R1+0xe30] ;  /* 0x000e300001127983 */ /* 0x000ee80000100800 */
[----:B----4-:R0:W-:Y:S01]  /*1dfb0*/  @P5 STG.E.U16 [R16.64], R11 ;  /* 0x0000000b10005986 */ /* 0x0101e2000c101506 */
[----:B------:R-:W-:Y:S01]  /*1dfc0*/  LEA R10, P5, R0, c[0x0][0x170], 0x1 ;  /* 0x00005c00000a7a11 */ /* 0x000fe200078a08ff */
[----:B0-----:R-:W-:-:S03]  /*1dfd0*/  IMAD.WIDE R16, R26, 0x2, R20 ;  /* 0x000000021a107825 */ /* 0x001fc600078e0214 */
[----:B------:R-:W-:Y:S02]  /*1dfe0*/  LEA.HI.X.SX32 R11, R0, c[0x0][0x174], 0x1, P5 ;  /* 0x00005d00000b7a11 */ /* 0x000fe400028f0eff */
[C---:B------:R-:W-:Y:S01]  /*1dff0*/  IADD3 R0, R26.reuse, c[0x0][0x198], RZ ;  /* 0x000066001a007a10 */ /* 0x040fe20007ffe0ff */
[----:B------:R0:W-:Y:S02]  /*1e000*/  @P3 STG.E.U16 [R16.64], R12 ;  /* 0x0000000c10003986 */ /* 0x0001e4000c101506 */
[----:B0-----:R-:W-:Y:S02]  /*1e010*/  IMAD.WIDE R16, R26, 0x2, R10 ;  /* 0x000000021a107825 */ /* 0x001fe400078e020a */
[----:B------:R-:W4:Y:S01]  /*1e020*/  LDL.LU R26, [R1+0xb8] ;  /* 0x0000b800011a7983 */ /* 0x000f220000300800 */
[----:B--2---:R-:W-:-:S03]  /*1e030*/  PRMT R28, R19, 0x7632, R28 ;  /* 0x00007632131c7816 */ /* 0x004fc6000000001c */
[----:B------:R0:W-:Y:S01]  /*1e040*/  STL.64 [R1+0xfb0], R6 ;  /* 0x000fb00601007387 */ /* 0x0001e20000100a00 */
[----:B------:R-:W-:Y:S02]  /*1e050*/  ISETP.LT.AND P3, PT, R27, c[0x0][0x178], !P2 ;  /* 0x00005e001b007a0c */ /* 0x000fe40005761270 */
[----:B---3--:R-:W-:Y:S01]  /*1e060*/  ISETP.LT.AND P1, PT, R18, c[0x0][0x178], !P1 ;  /* 0x00005e0012007a0c */ /* 0x008fe20004f21270 */
[----:B------:R-:W-:Y:S02]  /*1e070*/  IMAD.WIDE R18, R0, 0x2, R6 ;  /* 0x0000000200127825 */ /* 0x000fe400078e0206 */
[----:B0-----:R-:W2:Y:S04]  /*1e080*/  LDL.LU R6, [R1+0xa8] ;  /* 0x0000a80001067983 */ /* 0x001ea80000300800 */
[----:B------:R-:W3:Y:S04]  /*1e090*/  LDL.LU R7, [R1+0x18] ;  /* 0x0000180001077983 */ /* 0x000ee80000300800 */
[----:B------:R-:W-:Y:S04]  /*1e0a0*/  STL.64 [R1+0xfa8], R4 ;  /* 0x000fa80401007387 */ /* 0x000fe80000100a00 */
[----:B------:R0:W-:Y:S02]  /*1e0b0*/  @P1 STG.E.U16 [R16.64], R14 ;  /* 0x0000000e10001986 */ /* 0x0001e4000c101506 */
[----:B0-----:R-:W-:-:S02]  /*1e0c0*/  PRMT R14, R29, 0x7632, R14 ;  /* 0x000076321d0e7816 */ /* 0x001fc4000000000e */
[----:B----4-:R-:W-:Y:S01]  /*1e0d0*/  PRMT R12, R26, 0x7632, R12 ;  /* 0x000076321a0c7816 */ /* 0x010fe2000000000c */
[----:B------:R-:W-:Y:S02]  /*1e0e0*/  IMAD.WIDE R26, R0, 0x2, R4 ;  /* 0x00000002001a7825 */ /* 0x000fe400078e0204 */
[----:B------:R-:W4:Y:S04]  /*1e0f0*/  LDL.LU R4, [R1+0xa0] ;  /* 0x0000a00001047983 */ /* 0x000f280000300800 */
[----:B------:R-:W5:Y:S04]  /*1e100*/  LDL R5, [R1+0xe2c] ;  /* 0x000e2c0001057983 */ /* 0x000f680000100800 */
[----:B------:R-:W3:Y:S04]  /*1e110*/  LDL R16, [R1+0xe24] ;  /* 0x000e240001107983 */ /* 0x000ee80000100800 */
[----:B------:R-:W3:Y:S04]  /*1e120*/  LDL R17, [R1+0xe28] ;  /* 0x000e280001117983 */ /* 0x000ee80000100800 */
[----:B------:R-:W3:Y:S01]  /*1e130*/  LDL.LU R29, [R1+0xfb8] ;  /* 0x000fb800011d7983 */ /* 0x000ee20000300800 */
[----:B------:R-:W-:-:S02]  /*1e140*/  ISETP.LT.AND P4, PT, R15, c[0x0][0x178], !P2 ;  /* 0x00005e000f007a0c */ /* 0x000fc40005781270 */
[----:B------:R-:W-:-:S11]  /*1e150*/  ISETP.LT.AND P5, PT, R13, c[0x0][0x178], !P2 ;  /* 0x00005e000d007a0c */ /* 0x000fd600057a1270 */
[----:B------:R-:W-:Y:S04]  /*1e160*/  @P4 STG.E.U16 [R18.64], R28 ;  /* 0x0000001c12004986 */ /* 0x000fe8000c101506 */
[----:B------:R0:W-:Y:S02]  /*1e170*/  @P5 STG.E.U16 [R26.64], R12 ;  /* 0x0000000c1a005986 */ /* 0x0001e4000c101506 */
[----:B0-----:R-:W-:-:S04]  /*1e180*/  IMAD.WIDE R26, R0, 0x2, R2 ;  /* 0x00000002001a7825 */ /* 0x001fc800078e0202 */
[----:B------:R-:W-:Y:S01]  /*1e190*/  IMAD.WIDE R18, R0, 0x2, R24 ;  /* 0x0000000200127825 */ /* 0x000fe200078e0218 */
[----:B------:R-:W-:Y:S04]  /*1e1a0*/  STL [R1+0xfa4], R9 ;  /* 0x000fa40901007387 */ /* 0x000fe80000100800 */
[----:B------:R0:W-:Y:S04]  /*1e1b0*/  STL [R1+0xfa0], R25 ;  /* 0x000fa01901007387 */ /* 0x0001e80000100800 */
[----:B0-----:R-:W3:Y:S01]  /*1e1c0*/  LDL R25, [R1+0xd8] ;  /* 0x0000d80001197983 */ /* 0x001ee20000100800 */
[----:B--2---:R-:W-:-:S02]  /*1e1d0*/  PRMT R28, R6, 0x7632, R28 ;  /* 0x00007632061c7816 */ /* 0x004fc4000000001c */
[----:B----4-:R-:W-:Y:S02]  /*1e1e0*/  PRMT R12, R4, 0x7632, R12 ;  /* 0x00007632040c7816 */ /* 0x010fe4000000000c */
[----:B-----5:R-:W-:-:S03]  /*1e1f0*/  ISETP.LT.AND P5, PT, R5, c[0x0][0x178], !P2 ;  /* 0x00005e0005007a0c */ /* 0x020fc600057a1270 */
[----:B------:R3:W-:Y:S02]  /*1e200*/  @P3 STG.E.U16 [R26.64], R12 ;  /* 0x0000000c1a003986 */ /* 0x0007e4000c101506 */
[----:B---3--:R-:W-:Y:S02]  /*1e210*/  PRMT R12, R7, 0x7632, R12 ;  /* 0x00007632070c7816 */ /* 0x008fe4000000000c */
[----:B------:R-:W0:Y:S01]  /*1e220*/  LDS.128 R4, [R29] ;  /* 0x000000001d047984 */ /* 0x000e220000000c00 */
[----:B------:R-:W-:Y:S02]  /*1e230*/  ISETP.LT.AND P1, PT, R16, c[0x0][0x178], !P2 ;  /* 0x00005e0010007a0c */ /* 0x000fe40005721270 */
[----:B------:R-:W-:Y:S01]  /*1e240*/  ISETP.LT.AND P4, PT, R17, c[0x0][0x178], !P2 ;  /* 0x00005e0011007a0c */ /* 0x000fe20005781270 */
[C---:B------:R-:W-:Y:S02]  /*1e250*/  IMAD.WIDE R16, R0.reuse, 0x2, R8 ;  /* 0x0000000200107825 */ /* 0x040fe400078e0208 */
[----:B------:R-:W2:Y:S08]  /*1e260*/  LDL R9, [R1+0xd0] ;  /* 0x0000d00001097983 */ /* 0x000eb00000100800 */
[----:B------:R1:W-:Y:S04]  /*1e270*/  @P1 STG.E.U16 [R16.64], R28 ;  /* 0x0000001c10001986 */ /* 0x0003e8000c101506 */
[----:B------:R3:W-:Y:S01]  /*1e280*/  @P4 STG.E.U16 [R18.64], R14 ;  /* 0x0000000e12004986 */ /* 0x0007e2000c101506 */
[----:B------:R-:W-:-:S03]  /*1e290*/  IMAD.WIDE R26, R0, 0x2, R22 ;  /* 0x00000002001a7825 */ /* 0x000fc600078e0216 */
[----:B-1----:R-:W4:Y:S04]  /*1e2a0*/  LDL R16, [R1+0xe18] ;  /* 0x000e180001107983 */ /* 0x002f280000100800 */
[----:B---3--:R-:W3:Y:S04]  /*1e2b0*/  LDL R18, [R1+0xe34] ;  /* 0x000e340001127983 */ /* 0x008ee80000100800 */
[----:B------:R-:W5:Y:S04]  /*1e2c0*/  LDL R19, [R1+0xe30] ;  /* 0x000e300001137983 */ /* 0x000f680000100800 */
[----:B------:R-:W2:Y:S04]  /*1e2d0*/  LDL R17, [R1+0xe20] ;  /* 0x000e200001117983 */ /* 0x000ea80000100800 */
[----:B0-----:R-:W-:Y:S04]  /*1e2e0*/  STL.64 [R1+0x20], R4 ;  /* 0x0000200401007387 */ /* 0x001fe80000100a00 */
[----:B------:R0:W-:Y:S04]  /*1e2f0*/  STL.64 [R1+0x28], R6 ;  /* 0x0000280601007387 */ /* 0x0001e80000100a00 */
[----:B------:R1:W-:Y:S04]  /*1e300*/  @P5 STG.E.U16 [R26.64], R12 ;  /* 0x0000000c1a005986 */ /* 0x0003e8000c101506 */
[----:B0-----:R-:W2:Y:S04]  /*1e310*/  LDL.LU.64 R6, [R1+0xfb0] ;  /* 0x000fb00001067983 */ /* 0x001ea80000300a00 */
[----:B------:R-:W2:Y:S04]  /*1e320*/  LDL.LU.64 R4, [R1+0xfa8] ;  /* 0x000fa80001047983 */ /* 0x000ea80000300a00 */
[----:B------:R0:W-:Y:S04]  /*1e330*/  STL [R1+0xf98], R29 ;  /* 0x000f981d01007387 */ /* 0x0001e80000100800 */
[----:B-1----:R-:W2:Y:S04]  /*1e340*/  LDL R27, [R1+0xe24] ;  /* 0x000e2400011b7983 */ /* 0x002ea80000100800 */
[----:B0-----:R-:W2:Y:S01]  /*1e350*/  LDL R29, [R1+0x28] ;  /* 0x00002800011d7983 */ /* 0x001ea20000100800 */
[----:B------:R-:W-:-:S02]  /*1e360*/  ISETP.LT.AND P5, PT, R15, c[0x0][0x178], !P0 ;  /* 0x00005e000f007a0c */ /* 0x000fc400047a1270 */
[----:B------:R-:W-:Y:S02]  /*1e370*/  PRMT R26, R12, 0x7632, R26 ;  /* 0x000076320c1a7816 */ /* 0x000fe4000000001a */
[----:B------:R-:W-:Y:S02]  /*1e380*/  PRMT R28, R14, 0x7632, R28 ;  /* 0x000076320e1c7816 */ /* 0x000fe4000000001c */
[----:B------:R-:W-:Y:S02]  /*1e390*/  ISETP.LT.AND P4, PT, R13, c[0x0][0x178], !P0 ;  /* 0x00005e000d007a0c */ /* 0x000fe40004781270 */
[----:B------:R-:W-:Y:S02]  /*1e3a0*/  IADD3 R12, R0, c[0x0][0x198], RZ ;  /* 0x00006600000c7a10 */ /* 0x000fe40007ffe0ff */
[----:B---3--:R-:W-:Y:S02]  /*1e3b0*/  ISETP.LT.AND P3, PT, R18, c[0x0][0x178], !P2 ;  /* 0x00005e0012007a0c */ /* 0x008fe40005761270 */
[----:B-----5:R-:W-:Y:S01]  /*1e3c0*/  ISETP.LT.AND P2, PT, R19, c[0x0][0x178], !P2 ;  /* 0x00005e0013007a0c */ /* 0x020fe20005741270 */
[----:B------:R-:W-:Y:S01]  /*1e3d0*/  IMAD.WIDE R18, R0, 0x2, R20 ;  /* 0x0000000200127825 */ /* 0x000fe200078e0214 */
[----:B----4-:R-:W-:-:S02]  /*1e3e0*/  IADD3 R14, R16, 0x3, RZ ;  /* 0x00000003100e7810 */ /* 0x010fc40007ffe0ff */
[----:B--2---:R-:W-:Y:S01]  /*1e3f0*/  ISETP.LT.AND P6, PT, R17, c[0x0][0x178], !P0 ;  /* 0x00005e0011007a0c */ /* 0x004fe200047c1270 */
[----:B------:R-:W-:-:S06]  /*1e400*/  IMAD.WIDE R16, R0, 0x2, R10 ;  /* 0x0000000200107825 */ /* 0x000fcc00078e020a */
[----:B------:R-:W-:Y:S04]  /*1e410*/  @P3 STG.E.U16 [R18.64], R26 ;  /* 0x0000001a12003986 */ /* 0x000fe8000c101506 */
[----:B------:R0:W-:Y:S02]  /*1e420*/  @P2 STG.E.U16 [R16.64], R28 ;  /* 0x0000001c10002986 */ /* 0x0001e4000c101506 */
[----:B0-----:R-:W-:Y:S01]  /*1e430*/  IMAD.WIDE R16, R12, 0x2, R4 ;  /* 0x000000020c107825 */ /* 0x001fe200078e0204 */
[----:B------:R-:W-:-:S03]  /*1e440*/  ISETP.LT.AND P3, PT, R27, c[0x0][0x178], !P0 ;  /* 0x00005e001b007a0c */ /* 0x000fc60004761270 */
[C---:B------:R-:W-:Y:S01]  /*1e450*/  IMAD.WIDE R26, R12.reuse, 0x2, R6 ;  /* 0x000000020c1a7825 */ /* 0x040fe200078e0206 */
[----:B------:R0:W-:Y:S04]  /*1e460*/  STL [R1+0xf9c], R29 ;  /* 0x000f9c1d01007387 */ /* 0x0001e80000100800 */
[----:B------:R-:W2:Y:S04]  /*1e470*/  LDL R19, [R1+0xe28] ;  /* 0x000e280001137983 */ /* 0x000ea80000100800 */
[----:B------:R-:W3:Y:S04]  /*1e480*/  LDL R0, [R1+0x40] ;  /* 0x0000400001007983 */ /* 0x000ee80000100800 */
[----:B0-----:R-:W4:Y:S04]  /*1e490*/  LDL R29, [R1+0x20] ;  /* 0x00002000011d7983 */ /* 0x001f280000100800 */
[----:B------:R0:W-:Y:S04]  /*1e4a0*/  @P5 STG.E.U16 [R26.64], R9 ;  /* 0x000000091a005986 */ /* 0x0001e8000c101506 */
[----:B------:R1:W-:Y:S04]  /*1e4b0*/  @P4 STG.E.U16 [R16.64], R25 ;  /* 0x0000001910004986 */ /* 0x0003e8000c101506 */
[----:B0-----:R-:W5:Y:S04]  /*1e4c0*/  LDL.LU R9, [R1+0xfa4] ;  /* 0x000fa40001097983 */ /* 0x001f680000300800 */
[----:B------:R-:W3:Y:S04]  /*1e4d0*/  LDL R27, [R1+0xe2c] ;  /* 0x000e2c00011b7983 */ /* 0x000ee80000100800 */
[----:B-1----:R-:W3:Y:S04]  /*1e4e0*/  LDL.LU R25, [R1+0xfa0] ;  /* 0x000fa00001197983 */ /* 0x002ee80000300800 */
[----:B------:R-:W3:Y:S04]  /*1e4f0*/  LDL R16, [R1+0xc0] ;  /* 0x0000c00001107983 */ /* 0x000ee80000100800 */
[----:B------:R-:W4:Y:S01]  /*1e500*/  LDL R17, [R1+0xe34] ;  /* 0x000e340001117983 */ /* 0x000f220000100800 */
[----:B--2---:R-:W-:Y:S01]  /*1e510*/  ISETP.LT.AND P2, PT, R19, c[0x0][0x178], !P0 ;  /* 0x00005e0013007a0c */ /* 0x004fe20004741270 */
[----:B------:R-:W-:-:S05]  /*1e520*/  IMAD.WIDE R18, R12, 0x2, R2 ;  /* 0x000000020c127825 */ /* 0x000fca00078e0202 */
[----:B---3--:R0:W-:Y:S04]  /*1e530*/  @P6 STG.E.U16 [R18.64], R16 ;  /* 0x0000001012006986 */ /* 0x0081e8000c101506 */
[----:B0-----:R-:W2:Y:S01]  /*1e540*/  LDL R18, [R1+0xc8] ;  /* 0x0000c80001127983 */ /* 0x001ea20000100800 */
[----:B------:R-:W-:Y:S01]  /*1e550*/  ISETP.LT.AND P5, PT, R27, c[0x0][0x178], !P0 ;  /* 0x00005e001b007a0c */ /* 0x000fe200047a1270 */
[C---:B-----5:R-:W-:Y:S02]  /*1e560*/  IMAD.WIDE R26, R12.reuse, 0x2, R8 ;  /* 0x000000020c1a7825 */ /* 0x060fe400078e0208 */
[----:B------:R-:W3:Y:S01]  /*1e570*/  LDL R19, [R1+0xe30] ;  /* 0x000e300001137983 */ /* 0x000ee20000100800 */
[----:B----4-:R-:W-:Y:S01]  /*1e580*/  ISETP.LT.AND P4, PT, R17, c[0x0][0x178], !P0 ;  /* 0x00005e0011007a0c */ /* 0x010fe20004781270 */
[----:B------:R-:W-:-:S02]  /*1e590*/  IMAD.WIDE R16, R12, 0x2, R24 ;  /* 0x000000020c107825 */ /* 0x000fc400078e0218 */
[----:B--2---:R0:W-:Y:S04]  /*1e5a0*/  @P3 STG.E.U16 [R26.64], R18 ;  /* 0x000000121a003986 */ /* 0x0041e8000c101506 */
[----:B0-----:R-:W2:Y:S01]  /*1e5b0*/  LDL R26, [R1+0x48] ;  /* 0x00004800011a7983 */ /* 0x001ea20000100800 */
[----:B---3--:R-:W-:Y:S01]  /*1e5c0*/  ISETP.LT.AND P0, PT, R19, c[0x0][0x178], !P0 ;  /* 0x00005e0013007a0c */ /* 0x008fe20004701270 */
[C---:B------:R-:W-:Y:S02]  /*1e5d0*/  IMAD.WIDE R18, R12.reuse, 0x2, R22 ;  /* 0x000000020c127825 */ /* 0x040fe400078e0216 */
[----:B------:R0:W-:Y:S04]  /*1e5e0*/  @P2 STG.E.U16 [R16.64], R0 ;  /* 0x0000000010002986 */ /* 0x0001e8000c101506 */
[----:B------:R-:W3:Y:S01]  /*1e5f0*/  LDL.LU R27, [R1+0xd0] ;  /* 0x0000d000011b7983 */ /* 0x000ee20000300800 */
[----:B0-----:R-:W-:-:S03]  /*1e600*/  IMAD.WIDE R16, R12, 0x2, R20 ;  /* 0x000000020c107825 */ /* 0x001fc600078e0214 */
[----:B--2---:R-:W-:Y:S04]  /*1e610*/  @P5 STG.E.U16 [R18.64], R26 ;  /* 0x0000001a12005986 */ /* 0x004fe8000c101506 */
[----:B------:R0:W-:Y:S04]  /*1e620*/  @P4 STG.E.U16 [R16.64], R29 ;  /* 0x0000001d10004986 */ /* 0x0001e8000c101506 */
[----:B0-----:R-:W2:Y:S04]  /*1e630*/  LDL.LU R29, [R1+0xf9c] ;  /* 0x000f9c00011d7983 */ /* 0x001ea80000300800 */
[----:B------:R-:W4:Y:S01]  /*1e640*/  LDL.LU R17, [R1+0xd8] ;  /* 0x0000d80001117983 */ /* 0x000f220000300800 */
[----:B------:R-:W-:-:S04]  /*1e650*/  ISETP.GE.AND P1, PT, R14, c[0x0][0x17c], PT ;  /* 0x00005f000e007a0c */ /* 0x000fc80003f26270 */
[----:B------:R-:W-:Y:S02]  /*1e660*/  ISETP.LT.AND P3, PT, R15, c[0x0][0x178], !P1 ;  /* 0x00005e000f007a0c */ /* 0x000fe40004f61270 */
[C---:B------:R-:W-:Y:S02]  /*1e670*/  IADD3 R0, R12.reuse, c[0x0][0x198], RZ ;  /* 0x000066000c007a10 */ /* 0x040fe40007ffe0ff */
[----:B---3--:R-:W-:Y:S01]  /*1e680*/  PRMT R14, R27, 0x7632, R14 ;  /* 0x000076321b0e7816 */ /* 0x008fe2000000000e */
[----:B------:R-:W-:Y:S01]  /*1e690*/  IMAD.WIDE R26, R12, 0x2, R10 ;  /* 0x000000020c1a7825 */ /* 0x000fe200078e020a */
[----:B------:R0:W-:Y:S03]  /*1e6a0*/  STL [R1+0xf80], R5 ;  /* 0x000f800501007387 */ /* 0x0001e60000100800 */
[----:B------:R-:W-:Y:S01]  /*1e6b0*/  IMAD.WIDE R18, R0, 0x2, R6 ;  /* 0x0000000200127825 */ /* 0x000fe200078e0206 */
[----:B--2---:R1:W-:Y:S01]  /*1e6c0*/  @P0 STG.E.U16 [R26.64], R29 ;  /* 0x0000001d1a000986 */ /* 0x0043e2000c101506 */
[----:B----4-:R-:W-:-:S02]  /*1e6d0*/  PRMT R12, R17, 0x7632, R12 ;  /* 0x00007632110c7816 */ /* 0x010fc4000000000c */
[----:B------:R-:W-:Y:S02]  /*1e6e0*/  IMAD.WIDE R16, R0, 0x2, R4 ;  /* 0x0000000200107825 */ /* 0x000fe400078e0204 */
[----:B0-----:R-:W2:Y:S04]  /*1e6f0*/  LDL R5, [R1+0xe20] ;  /* 0x000e200001057983 */ /* 0x001ea80000100800 */
[----:B------:R0:W-:Y:S04]  /*1e700*/  @P3 STG.E.U16 [R18.64], R14 ;  /* 0x0000000e12003986 */ /* 0x0001e8000c101506 */
[----:B-1----:R-:W3:Y:S04]  /*1e710*/  LDL.LU R29, [R1+0xf98] ;  /* 0x000f9800011d7983 */ /* 0x002ee80000300800 */
[----:B------:R-:W4:Y:S04]  /*1e720*/  LDL R26, [R1+0xe18] ;  /* 0x000e1800011a7983 */ /* 0x000f280000100800 */
[----:B------:R-:W5:Y:S04]  /*1e730*/  LDL R27, [R1+0xe2c] ;  /* 0x000e2c00011b7983 */ /* 0x000f680000100800 */
[----:B0-----:R-:W3:Y:S04]  /*1e740*/  LDL.LU R18, [R1+0xc8] ;  /* 0x0000c80001127983 */ /* 0x001ee80000300800 */
[----:B------:R-:W3:Y:S04]  /*1e750*/  LDL.LU R19, [R1+0x40] ;  /* 0x0000400001137983 */ /* 0x000ee80000300800 */
[----:B------:R0:W-:Y:S04]  /*1e760*/  STL.64 [R1+0xf90], R6 ;  /* 0x000f900601007387 */ /* 0x0001e80000100a00 */
[----:B0-----:R-:W3:Y:S01]  /*1e770*/  LDL R7, [R1+0xe24] ;  /* 0x000e240001077983 */ /* 0x001ee20000100800 */
[----:B------:R-:W-:-:S13]  /*1e780*/  ISETP.LT.AND P2, PT, R13, c[0x0][0x178], !P1 ;  /* 0x00005e000d007a0c */ /* 0x000fda0004f41270 */
[----:B------:R-:W-:Y:S04]  /*1e790*/  @P2 STG.E.U16 [R16.64], R12 ;  /* 0x0000000c10002986 */ /* 0x000fe8000c101506 */
[----:B--2---:R0:W-:Y:S01]  /*1e7a0*/  STL.64 [R1+0xf88], R4 ;  /* 0x000f880401007387 */ /* 0x0041e20000100a00 */
[----:B------:R-:W-:-:S03]  /*1e7b0*/  ISETP.LT.AND P4, PT, R5, c[0x0][0x178], !P1 ;  /* 0x00005e0005007a0c */ /* 0x000fc60004f81270 */
[----:B0-----:R-:W2:Y:S04]  /*1e7c0*/  LDL.LU R4, [R1+0x48] ;  /* 0x0000480001047983 */ /* 0x001ea80000300800 */
[----:B------:R-:W2:Y:S04]  /*1e7d0*/  LDL.LU R5, [R1+0x20] ;  /* 0x0000200001057983 */ /* 0x000ea80000300800 */
[----:B------:R-:W2:Y:S01]  /*1e7e0*/  LDL R6, [R1+0xe30] ;  /* 0x000e300001067983 */ /* 0x000ea20000100800 */
[----:B----4-:R-:W-:Y:S02]  /*1e7f0*/  IADD3 R12, R26, 0x4, RZ ;  /* 0x000000041a0c7810 */ /* 0x010fe40007ffe0ff */
[----:B-----5:R-:W-:Y:S01]  /*1e800*/  ISETP.LT.AND P2, PT, R27, c[0x0][0x178], !P1 ;  /* 0x00005e001b007a0c */ /* 0x020fe20004f41270 */
[----:B------:R-:W-:Y:S01]  /*1e810*/  IMAD.WIDE R26, R0, 0x2, R24 ;  /* 0x00000002001a7825 */ /* 0x000fe200078e0218 */
[----:B---3--:R-:W-:-:S02]  /*1e820*/  ISETP.LT.AND P5, PT, R7, c[0x0][0x178], !P1 ;  /* 0x00005e0007007a0c */ /* 0x008fc40004fa1270 */
[----:B------:R-:W3:Y:S04]  /*1e830*/  LDL.LU R7, [R1+0x130] ;  /* 0x0001300001077983 */ /* 0x000ee80000300800 */
[----:B------:R-:W4:Y:S04]  /*1e840*/  LDL R16, [R1+0xe28] ;  /* 0x000e280001107983 */ /* 0x000f280000100800 */
[----:B------:R-:W5:Y:S04]  /*1e850*/  LDL.LU R17, [R1+0xc0] ;  /* 0x0000c00001117983 */ /* 0x000f680000300800 */
[----:B------:R0:W-:Y:S04]  /*1e860*/  STL [R1+0xf74], R24 ;  /* 0x000f741801007387 */ /* 0x0001e80000100800 */
[----:B0-----:R-:W2:Y:S01]  /*1e870*/  LDL R24, [R1+0xe34] ;  /* 0x000e340001187983 */ /* 0x001ea20000100800 */
[----:B------:R-:W-:-:S02]  /*1e880*/  PRMT R28, R18, 0x7632, R28 ;  /* 0x00007632121c7816 */ /* 0x000fc4000000001c */
[----:B------:R-:W-:Y:S01]  /*1e890*/  PRMT R14, R19, 0x7632, R14 ;  /* 0x00007632130e7816 */ /* 0x000fe2000000000e */
[----:B------:R-:W-:Y:S01]  /*1e8a0*/  IMAD.WIDE R18, R0, 0x2, R8 ;  /* 0x0000000200127825 */ /* 0x000fe200078e0208 */
[----:B------:R-:W-:Y:S01]  /*1e8b0*/  STL [R1+0xf70], R25 ;  /* 0x000f701901007387 */ /* 0x000fe20000100800 */
[----:B------:R-:W-:Y:S02]  /*1e8c0*/  ISETP.GE.AND P0, PT, R12, c[0x0][0x17c], PT ;  /* 0x00005f000c007a0c */ /* 0x000fe40003f06270 */
[----:B----4-:R-:W-:Y:S02]  /*1e8d0*/  ISETP.LT.AND P6, PT, R16, c[0x0][0x178], !P1 ;  /* 0x00005e0010007a0c */ /* 0x010fe40004fc1270 */
[----:B-----5:R-:W-:Y:S01]  /*1e8e0*/  PRMT R29, R17, 0x7632, R29 ;  /* 0x00007632111d7816 */ /* 0x020fe2000000001d */
[----:B------:R-:W-:-:S05]  /*1e8f0*/  IMAD.WIDE R16, R0, 0x2, R2 ;  /* 0x0000000200107825 */ /* 0x000fca00078e0202 */
[----:B------:R0:W-:Y:S04]  /*1e900*/  @P4 STG.E.U16 [R16.64], R29 ;  /* 0x0000001d10004986 */ /* 0x0001e8000c101506 */
[----:B------:R1:W-:Y:S01]  /*1e910*/  @P5 STG.E.U16 [R18.64], R28 ;  /* 0x0000001c12005986 */ /* 0x0003e2000c101506 */
[----:B--2---:R-:W-:-:S03]  /*1e920*/  ISETP.LT.AND P3, PT, R24, c[0x0][0x178], !P1 ;  /* 0x00005e0018007a0c */ /* 0x004fc60004f61270 */
[----:B0-----:R-:W2:Y:S04]  /*1e930*/  LDL.LU R29, [R1+0xf0] ;  /* 0x0000f000011d7983 */ /* 0x001ea80000300800 */
[----:B-1----:R-:W4:Y:S04]  /*1e940*/  LDL.LU R28, [R1+0x28] ;  /* 0x00002800011c7983 */ /* 0x002f280000300800 */
[----:B------:R-:W5:Y:S01]  /*1e950*/  LDL R24, [R1+0xf8] ;  /* 0x0000f80001187983 */ /* 0x000f620000100800 */
[----:B------:R-:W-:Y:S02]  /*1e960*/  PRMT R12, R5, 0x7632, R12 ;  /* 0x00007632050c7816 */ /* 0x000fe4000000000c */
[----:B------:R-:W-:Y:S01]  /*1e970*/  ISETP.LT.AND P5, PT, R6, c[0x0][0x178], !P1 ;  /* 0x00005e0006007a0c */ /* 0x000fe20004fa1270 */
[----:B------:R0:W-:Y:S02]  /*1e980*/  @P6 STG.E.U16 [R26.64], R14 ;  /* 0x0000000e1a006986 */ /* 0x0001e4000c101506 */
[----:B0-----:R-:W-:-:S02]  /*1e990*/  PRMT R14, R4, 0x7632, R14 ;  /* 0x00007632040e7816 */ /* 0x001fc4000000000e */
[----:B------:R-:W2:Y:S04]  /*1e9a0*/  LDL R27, [R1+0xe28] ;  /* 0x000e2800011b7983 */ /* 0x000ea80000100800 */
[----:B---3--:R-:W0:Y:S01]  /*1e9b0*/  LDS.128 R4, [R7] ;  /* 0x0000000007047984 */ /* 0x008e220000000c00 */
[----:B------:R-:W-:-:S04]  /*1e9c0*/  IMAD.WIDE R16, R0, 0x2, R22 ;  /* 0x0000000200107825 */ /* 0x000fc800078e0216 */
[C---:B------:R-:W-:Y:S01]  /*1e9d0*/  IMAD.WIDE R18, R0.reuse, 0x2, R20 ;  /* 0x0000000200127825 */ /* 0x040fe200078e0214 */
[----:B------:R1:W-:Y:S04]  /*1e9e0*/  @P2 STG.E.U16 [R16.64], R14 ;  /* 0x0000000e10002986 */ /* 0x0003e8000c101506 */
[----:B------:R3:W-:Y:S01]  /*1e9f0*/  @P3 STG.E.U16 [R18.64], R12 ;  /* 0x0000000c12003986 */ /* 0x0007e2000c101506 */
[C---:B-1----:R-:W-:Y:S01]  /*1ea00*/  IMAD.WIDE R16, R0.reuse, 0x2, R10 ;  /* 0x0000000200107825 */ /* 0x042fe200078e020a */
[----:B---3--:R-:W-:Y:S02]  /*1ea10*/  IADD3 R12, R0, c[0x0][0x198], RZ ;  /* 0x00006600000c7a10 */ /* 0x008fe40007ffe0ff */
[----:B-----5:R1:W-:Y:S04]  /*1ea20*/  STL [R1+0xf78], R24 ;  /* 0x000f781801007387 */ /* 0x0203e80000100800 */
[----:B-1----:R-:W3:Y:S04]  /*1ea30*/  LDL R24, [R1+0xe2c] ;  /* 0x000e2c0001187983 */ /* 0x002ee80000100800 */
[----:B------:R1:W-:Y:S04]  /*1ea40*/  STL [R1+0xf7c], R23 ;  /* 0x000f7c1701007387 */ /* 0x0003e80000100800 */
[----:B-1----:R-:W5:Y:S04]  /*1ea50*/  LDL R23, [R1+0xe18] ;  /* 0x000e180001177983 */ /* 0x002f680000100800 */
[----:B0-----:R-:W-:Y:S04]  /*1ea60*/  STL.64 [R1+0x30], R4 ;  /* 0x0000300401007387 */ /* 0x001fe80000100a00 */
[----:B------:R0:W-:Y:S04]  /*1ea70*/  STL.64 [R1+0x38], R6 ;  /* 0x0000380601007387 */ /* 0x0001e80000100a00 */
[----:B0-----:R-:W2:Y:S04]  /*1ea80*/  LDL.LU.64 R6, [R1+0xf90] ;  /* 0x000f900001067983 */ /* 0x001ea80000300a00 */
[----:B------:R-:W3:Y:S04]  /*1ea90*/  LDL.LU.64 R4, [R1+0xf88] ;  /* 0x000f880001047983 */ /* 0x000ee80000300a00 */
[----:B------:R-:W3:Y:S01]  /*1eaa0*/  LDL R0, [R1+0xe24] ;  /* 0x000e240001007983 */ /* 0x000ee20000100800 */
[----:B------:R-:W-:-:S02]  /*1eab0*/  ISETP.LT.AND P6, PT, R15, c[0x0][0x178], !P0 ;  /* 0x00005e000f007a0c */ /* 0x000fc400047c1270 */
[----:B----4-:R-:W-:Y:S01]  /*1eac0*/  PRMT R26, R28, 0x7632, R26 ;  /* 0x000076321c1a7816 */ /* 0x010fe2000000001a */
[----:B------:R-:W4:Y:S04]  /*1ead0*/  LDL R25, [R1+0xe0] ;  /* 0x0000e00001197983 */ /* 0x000f280000100800 */
[----:B------:R-:W4:Y:S04]  /*1eae0*/  LDL R28, [R1+0x58] ;  /* 0x00005800011c7983 */ /* 0x000f280000100800 */
[----:B------:R-:W-:Y:S01]  /*1eaf0*/  @P5 STG.E.U16 [R16.64], R26 ;  /* 0x0000001a10005986 */ /* 0x000fe2000c101506 */
[----:B-----5:R-:W-:Y:S01]  /*1eb00*/  IADD3 R14, R23, 0x5, RZ ;  /* 0x00000005170e7810 */ /* 0x020fe20007ffe0ff */
[----:B--2---:R-:W-:Y:S01]  /*1eb10*/  IMAD.WIDE R18, R12, 0x2, R6 ;  /* 0x000000020c127825 */ /* 0x004fe200078e0206 */
[----:B---3--:R-:W-:-:S04]  /*1eb20*/  ISETP.LT.AND P3, PT, R5, c[0x0][0x178], !P0 ;  /* 0x00005e0005007a0c */ /* 0x008fc80004761270 */
[----:B------:R0:W-:Y:S01]  /*1eb30*/  @P6 STG.E.U16 [R18.64], R29 ;  /* 0x0000001d12006986 */ /* 0x0001e2000c101506 */
[----:B------:R-:W-:-:S03]  /*1eb40*/  ISETP.LT.AND P4, PT, R0, c[0x0][0x178], !P0 ;  /* 0x00005e0000007a0c */ /* 0x000fc60004781270 */
[----:B------:R-:W2:Y:S01]  /*1eb50*/  LDL.LU R5, [R1+0xf80] ;  /* 0x000f800001057983 */ /* 0x000ea20000300800 */
[----:B------:R-:W-:-:S03]  /*1eb60*/  IADD3 R0, R23, 0x6, RZ ;  /* 0x0000000617007810 */ /* 0x000fc60007ffe0ff */
[----:B------:R-:W3:Y:S01]  /*1eb70*/  LDL.LU R23, [R1+0xf7c] ;  /* 0x000f7c0001177983 */ /* 0x000ee20000300800 */
[----:B------:R-:W-:Y:S01]  /*1eb80*/  ISETP.LT.AND P6, PT, R24, c[0x0][0x178], !P0 ;  /* 0x00005e0018007a0c */ /* 0x000fe200047c1270 */
[C---:B0-----:R-:W-:Y:S02]  /*1eb90*/  IMAD.WIDE R18, R12.reuse, 0x2, R2 ;  /* 0x000000020c127825 */ /* 0x041fe400078e0202 */
[----:B------:R0:W-:Y:S04]  /*1eba0*/  STL [R1+0xf6c], R2 ;  /* 0x000f6c0201007387 */ /* 0x0001e80000100800 */
[----:B0-----:R-:W5:Y:S04]  /*1ebb0*/  LDL R2, [R1+0x30] ;  /* 0x0000300001027983 */ /* 0x001f680000100800 */
[----:B------:R0:W-:Y:S04]  /*1ebc0*/  STL [R1+0xf68], R3 ;  /* 0x000f680301007387 */ /* 0x0001e80000100800 */
[----:B0-----:R-:W3:Y:S04]  /*1ebd0*/  LDL R3, [R1+0x38] ;  /* 0x0000380001037983 */ /* 0x001ee80000100800 */
[----:B------:R-:W3:Y:S01]  /*1ebe0*/  LDL.LU R24, [R1+0xf78] ;  /* 0x000f780001187983 */ /* 0x000ee20000300800 */
[----:B------:R-:W-:Y:S01]  /*1ebf0*/  ISETP.LT.AND P2, PT, R13, c[0x0][0x178], !P0 ;  /* 0x00005e000d007a0c */ /* 0x000fe20004741270 */
[----:B--2---:R-:W-:-:S12]  /*1ec00*/  IMAD.WIDE R16, R12, 0x2, R4 ;  /* 0x000000020c107825 */ /* 0x004fd800078e0204 */
[----:B---3--:R0:W-:Y:S01]  /*1ec10*/  @P2 STG.E.U16 [R16.64], R24 ;  /* 0x0000001810002986 */ /* 0x0081e2000c101506 */
[----:B------:R-:W-:-:S03]  /*1ec20*/  ISETP.GE.AND P2, PT, R0, c[0x0][0x17c], PT ;  /* 0x00005f0000007a0c */ /* 0x000fc60003f46270 */
[----:B----4-:R1:W-:Y:S04]  /*1ec30*/  @P3 STG.E.U16 [R18.64], R25 ;  /* 0x0000001912003986 */ /* 0x0103e8000c101506 */
[----:B0-----:R-:W2:Y:S04]  /*1ec40*/  LDL.LU R24, [R1+0xf74] ;  /* 0x000f740001187983 */ /* 0x001ea80000300800 */
[----:B------:R-:W3:Y:S04]  /*1ec50*/  LDL R16, [R1+0xe34] ;  /* 0x000e340001107983 */ /* 0x000ee80000100800 */
[----:B------:R-:W4:Y:S04]  /*1ec60*/  LDL R17, [R1+0xe30] ;  /* 0x000e300001117983 */ /* 0x000f280000100800 */
[----:B------:R-:W2:Y:S04]  /*1ec70*/  LDL R0, [R1+0x50] ;  /* 0x0000500001007983 */ /* 0x000ea80000100800 */
[----:B-1----:R-:W2:Y:S04]  /*1ec80*/  LDL.LU R25, [R1+0xf70] ;  /* 0x000f700001197983 */ /* 0x002ea80000300800 */
[----:B------:R-:W2:Y:S01]  /*1ec90*/  LDL R19, [R1+0xe8] ;  /* 0x0000e80001137983 */ /* 0x000ea20000100800 */
[----:B------:R-:W-:Y:S01]  /*1eca0*/  ISETP.LT.AND P5, PT, R27, c[0x0][0x178], !P0 ;  /* 0x00005e001b007a0c */ /* 0x000fe200047a1270 */
[----:B------:R-:W-:Y:S01]  /*1ecb0*/  IMAD.WIDE R26, R12, 0x2, R8 ;  /* 0x000000020c1a7825 */ /* 0x000fe200078e0208 */
[----:B------:R-:W-:-:S02]  /*1ecc0*/  ISETP.GE.AND P1, PT, R14, c[0x0][0x17c], PT ;  /* 0x00005f000e007a0c */ /* 0x000fc40003f26270 */
[----:B------:R-:W-:Y:S02]  /*1ecd0*/  PRMT R14, R29, 0x7632, R14 ;  /* 0x000076321d0e7816 */ /* 0x000fe4000000000e */
[----:B---3--:R-:W-:Y:S02]  /*1ece0*/  ISETP.LT.AND P3, PT, R16, c[0x0][0x178], !P0 ;  /* 0x00005e0010007a0c */ /* 0x008fe40004761270 */
[----:B----4-:R-:W-:Y:S01]  /*1ecf0*/  ISETP.LT.AND P0, PT, R17, c[0x0][0x178], !P0 ;  /* 0x00005e0011007a0c */ /* 0x010fe20004701270 */
[C---:B------:R-:W-:Y:S01]  /*1ed00*/  IMAD.WIDE R16, R12.reuse, 0x2, R22 ;  /* 0x000000020c107825 */ /* 0x040fe200078e0216 */
[----:B--2---:R0:W-:Y:S01]  /*1ed10*/  @P4 STG.E.U16 [R26.64], R19 ;  /* 0x000000131a004986 */ /* 0x0041e2000c101506 */
[----:B------:R-:W-:Y:S02]  /*1ed20*/  ISETP.LT.AND P4, PT, R15, c[0x0][0x178], !P1 ;  /* 0x00005e000f007a0c */ /* 0x000fe40004f81270 */
[C---:B0-----:R-:W-:Y:S01]  /*1ed30*/  IMAD.WIDE R18, R12.reuse, 0x2, R24 ;  /* 0x000000020c127825 */ /* 0x041fe200078e0218 */
[----:B------:R-:W2:Y:S04]  /*1ed40*/  LDL.LU R27, [R1+0xf8] ;  /* 0x0000f800011b7983 */ /* 0x000ea80000300800 */
[----:B------:R0:W-:Y:S04]  /*1ed50*/  @P5 STG.E.U16 [R18.64], R0 ;  /* 0x0000000012005986 */ /* 0x0001e8000c101506 */
[----:B------:R1:W-:Y:S04]  /*1ed60*/  @P6 STG.E.U16 [R16.64], R28 ;  /* 0x0000001c10006986 */ /* 0x0003e8000c101506 */
[----:B------:R-:W-:Y:S01]  /*1ed70*/  STL [R1+0xf50], R21 ;  /* 0x000f501501007387 */ /* 0x000fe20000100800 */
[----:B0-----:R-:W-:-:S03]  /*1ed80*/  IADD3 R0, R12, c[0x0][0x198], RZ ;  /* 0x000066000c007a10 */ /* 0x001fc60007ffe0ff */
[----:B------:R0:W-:Y:S01]  /*1ed90*/  STL.64 [R1+0xf58], R10 ;  /* 0x000f580a01007387 */ /* 0x0001e20000100a00 */
[----:B-1----:R-:W-:-:S04]  /*1eda0*/  IMAD.WIDE R28, R12, 0x2, R20 ;  /* 0x000000020c1c7825 */ /* 0x002fc800078e0214 */
[----:B------:R-:W-:Y:S01]  /*1edb0*/  IMAD.WIDE R16, R12, 0x2, R10 ;  /* 0x000000020c107825 */ /* 0x000fe200078e020a */
[----:B-----5:R-:W-:Y:S04]  /*1edc0*/  @P3 STG.E.U16 [R28.64], R2 ;  /* 0x000000021c003986 */ /* 0x020fe8000c101506 */
[----:B0-----:R-:W3:Y:S01]  /*1edd0*/  LDL.LU R10, [R1+0x50] ;  /* 0x00005000010a7983 */ /* 0x001ee20000300800 */
[----:B------:R-:W-:-:S03]  /*1ede0*/  IMAD.WIDE R18, R0, 0x2, R6 ;  /* 0x0000000200127825 */ /* 0x000fc600078e0206 */
[----:B------:R-:W4:Y:S04]  /*1edf0*/  LDL.LU R11, [R1+0x58] ;  /* 0x00005800010b7983 */ /* 0x000f280000300800 */
[----:B------:R0:W-:Y:S04]  /*1ee00*/  STL.64 [R1+0xf60], R6 ;  /* 0x000f600601007387 */ /* 0x0001e80000100a00 */
[----:B------:R1:W-:Y:S04]  /*1ee10*/  @P0 STG.E.U16 [R16.64], R3 ;  /* 0x0000000310000986 */ /* 0x0003e8000c101506 */
[----:B0-----:R-:W5:Y:S04]  /*1ee20*/  LDL.LU R6, [R1+0xe0] ;  /* 0x0000e00001067983 */ /* 0x001f680000300800 */
[----:B------:R-:W5:Y:S04]  /*1ee30*/  LDL.LU R7, [R1+0xe8] ;  /* 0x0000e80001077983 */ /* 0x000f680000300800 */
[----:B------:R-:W5:Y:S04]  /*1ee40*/  LDL.LU R2, [R1+0xf6c] ;  /* 0x000f6c0001027983 */ /* 0x000f680000300800 */
[----:B------:R-:W5:Y:S04]  /*1ee50*/  LDL R28, [R1+0xe28] ;  /* 0x000e2800011c7983 */ /* 0x000f680000100800 */
[----:B------:R-:W5:Y:S04]  /*1ee60*/  LDL R29, [R1+0xe2c] ;  /* 0x000e2c00011d7983 */ /* 0x000f680000100800 */
[----:B-1----:R-:W5:Y:S04]  /*1ee70*/  LDL.LU R3, [R1+0xf68] ;  /* 0x000f680001037983 */ /* 0x002f680000300800 */
[----:B------:R-:W5:Y:S04]  /*1ee80*/  LDL.LU R17, [R1+0x134] ;  /* 0x0001340001117983 */ /* 0x000f680000300800 */
[----:B------:R0:W-:Y:S04]  /*1ee90*/  @P4 STG.E.U16 [R18.64], R14 ;  /* 0x0000000e12004986 */ /* 0x0001e8000c101506 */
[----:B0-----:R-:W5:Y:S04]  /*1eea0*/  LDL R18, [R1+0xe20] ;  /* 0x000e200001127983 */ /* 0x001f680000100800 */
[----:B------:R-:W5:Y:S01]  /*1eeb0*/  LDL R19, [R1+0xe24] ;  /* 0x000e240001137983 */ /* 0x000f620000100800 */
[----:B------:R-:W-:-:S02]  /*1eec0*/  ISETP.LT.AND P5, PT, R13, c[0x0][0x178], !P1 ;  /* 0x00005e000d007a0c */ /* 0x000fc40004fa1270 */
[----:B--2---:R-:W-:Y:S01]  /*1eed0*/  PRMT R12, R27, 0x7632, R12 ;  /* 0x000076321b0c7816 */ /* 0x004fe2000000000c */
[----:B------:R-:W-:-:S10]  /*1eee0*/  IMAD.WIDE R26, R0, 0x2, R4 ;  /* 0x00000002001a7825 */ /* 0x000fd400078e0204 */
[----:B------:R0:W-:Y:S02]  /*1eef0*/  @P5 STG.E.U16 [R26.64], R12 ;  /* 0x0000000c1a005986 */ /* 0x0001e4000c101506 */
[----:B0-----:R-:W-:Y:S01]  /*1ef00*/  IMAD.WIDE R26, R0, 0x2, R24 ;  /* 0x00000002001a7825 */ /* 0x001fe200078e0218 */
[----:B---3--:R-:W-:Y:S02]  /*1ef10*/  PRMT R14, R10, 0x7632, R14 ;  /* 0x000076320a0e7816 */ /* 0x008fe4000000000e */
[----:B----4-:R-:W-:Y:S01]  /*1ef20*/  PRMT R12, R11, 0x7632, R12 ;  /* 0x000076320b0c7816 */ /* 0x010fe2000000000c */
[----:B------:R-:W-:Y:S01]  /*1ef30*/  IMAD.WIDE R10, R0, 0x2, R8 ;  /* 0x00000002000a7825 */ /* 0x000fe200078e0208 */
[----:B-----5:R-:W-:Y:S01]  /*1ef40*/  PRMT R16, R6, 0x7632, R16 ;  /* 0x0000763206107816 */ /* 0x020fe20000000010 */
[----:B------:R-:W-:Y:S04]  /*1ef50*/  STL [R1+0xf40], R2 ;  /* 0x000f400201007387 */ /* 0x000fe80000100800 */
[----:B------:R-:W-:Y:S04]  /*1ef60*/  STL [R1+0xf30], R3 ;  /* 0x000f300301007387 */ /* 0x000fe80000100800 */
[----:B------:R0:W-:Y:S04]  /*1ef70*/  STL.64 [R1+0xf38], R8 ;  /* 0x000f380801007387 */ /* 0x0001e80000100a00 */
[----:B0-----:R-:W2:Y:S04]  /*1ef80*/  LDL.LU R8, [R1+0x38] ;  /* 0x0000380001087983 */ /* 0x001ea80000300800 */
[----:B------:R-:W3:Y:S01]  /*1ef90*/  LDL R9, [R1+0xe20] ;  /* 0x000e200001097983 */ /* 0x000ee20000100800 */
[----:B------:R-:W-:-:S03]  /*1efa0*/  ISETP.LT.AND P0, PT, R18, c[0x0][0x178], !P1 ;  /* 0x00005e0012007a0c */ /* 0x000fc60004f01270 */
[----:B------:R0:W-:Y:S01]  /*1efb0*/  STL.64 [R1+0xf48], R24 ;  /* 0x000f481801007387 */ /* 0x0001e20000100a00 */
[----:B------:R-:W-:Y:S02]  /*1efc0*/  ISETP.LT.AND P3, PT, R19, c[0x0][0x178], !P1 ;  /* 0x00005e0013007a0c */ /* 0x000fe40004f61270 */
[----:B0-----:R-:W-:Y:S01]  /*1efd0*/  PRMT R24, R16, 0x7610, R24 ;  /* 0x0000761010187816 */ /* 0x001fe20000000018 */
[----:B------:R-:W4:Y:S04]  /*1efe0*/  LDL.LU R25, [R1+0x30] ;  /* 0x0000300001197983 */ /* 0x000f280000300800 */
[----:B------:R-:W0:Y:S01]  /*1eff0*/  LDS.128 R16, [R17] ;  /* 0x0000000011107984 */ /* 0x000e220000000c00 */
[----:B------:R-:W-:Y:S02]  /*1f000*/  ISETP.LT.AND P4, PT, R28, c[0x0][0x178], !P1 ;  /* 0x00005e001c007a0c */ /* 0x000fe40004f81270 */
[----:B------:R-:W-:Y:S01]  /*1f010*/  ISETP.LT.AND P5, PT, R29, c[0x0][0x178], !P1 ;  /* 0x00005e001d007a0c */ /* 0x000fe20004fa1270 */
[----:B------:R-:W-:Y:S01]  /*1f020*/  IMAD.WIDE R28, R0, 0x2, R22 ;  /* 0x00000002001c7825 */ /* 0x000fe200078e0216 */
[----:B------:R1:W-:Y:S01]  /*1f030*/  STL [R1+0xf2c], R23 ;  /* 0x000f2c1701007387 */ /* 0x0003e20000100800 */
[----:B------:R-:W-:-:S02]  /*1f040*/  PRMT R21, R7, 0x7632, R21 ;  /* 0x0000763207157816 */ /* 0x000fc40000000015 */
[----:B------:R-:W-:Y:S01]  /*1f050*/  IMAD.WIDE R6, R0, 0x2, R2 ;  /* 0x0000000200067825 */ /* 0x000fe200078e0202 */
[----:B-1----:R-:W5:Y:S04]  /*1f060*/  LDL R23, [R1+0xe34] ;  /* 0x000e340001177983 */ /* 0x002f680000100800 */
[----:B------:R-:W-:Y:S04]  /*1f070*/  @P0 STG.E.U16 [R6.64], R24 ;  /* 0x0000001806000986 */ /* 0x000fe8000c101506 */
[----:B------:R-:W-:Y:S04]  /*1f080*/  @P3 STG.E.U16 [R10.64], R21 ;  /* 0x000000150a003986 */ /* 0x000fe8000c101506 */
[----:B0-----:R0:W-:Y:S04]  /*1f090*/  STL [R1+0xf28], R18 ;  /* 0x000f281201007387 */ /* 0x0011e80000100800 */
[----:B0-----:R-:W5:Y:S04]  /*1f0a0*/  LDL R18, [R1+0xe30] ;  /* 0x000e300001127983 */ /* 0x001f680000100800 */
[----:B------:R0:W-:Y:S04]  /*1f0b0*/  STL [R1+0xe44], R17 ;  /* 0x000e441101007387 */ /* 0x0001e80000100800 */
[----:B0-----:R-:W5:Y:S04]  /*1f0c0*/  LDL R17, [R1+0xe18] ;  /* 0x000e180001117983 */ /* 0x001f680000100800 */
[----:B------:R0:W-:Y:S04]  /*1f0d0*/  STL [R1+0xe40], R19 ;  /* 0x000e401301007387 */ /* 0x0001e80000100800 */
[----:B0-----:R-:W5:Y:S04]  /*1f0e0*/  LDL.LU R19, [R1+0xe28] ;  /* 0x000e280001137983 */ /* 0x001f680000300800 */
[----:B------:R-:W5:Y:S04]  /*1f0f0*/  LDL.LU.64 R6, [R1+0xf60] ;  /* 0x000f600001067983 */ /* 0x000f680000300a00 */
[----:B------:R-:W5:Y:S04]  /*1f100*/  LDL.LU.64 R10, [R1+0xf58] ;  /* 0x000f5800010a7983 */ /* 0x000f680000300a00 */
[----:B------:R-:W5:Y:S04]  /*1f110*/  LDL.LU R21, [R1+0xf50] ;  /* 0x000f500001157983 */ /* 0x000f680000300800 */
[----:B------:R-:W-:Y:S04]  /*1f120*/  @P4 STG.E.U16 [R26.64], R14 ;  /* 0x0000000e1a004986 */ /* 0x000fe8000c101506 */
[----:B------:R0:W-:Y:S01]  /*1f130*/  @P5 STG.E.U16 [R28.64], R12 ;  /* 0x0000000c1c005986 */ /* 0x0001e2000c101506 */
[----:B------:R-:W-:-:S03]  /*1f140*/  ISETP.LT.AND P5, PT, R15, c[0x0][0x178], !P2 ;  /* 0x00005e000f007a0c */ /* 0x000fc600057a1270 */
[----:B------:R-:W5:Y:S01]  /*1f150*/  LDL.LU R15, [R1+0x118] ;  /* 0x00011800010f7983 */ /* 0x000f620000300800 */
[----:B0-----:R-:W-:-:S05]  /*1f160*/  IADD3 R12, R0, c[0x0][0x198], RZ ;  /* 0x00006600000c7a10 */ /* 0x001fca0007ffe0ff */
[----:B------:R-:W-:Y:S01]  /*1f170*/  IMAD.WIDE R28, R12, 0x2, R4 ;  /* 0x000000020c1c7825 */ /* 0x000fe200078e0204 */
[----:B--2---:R-:W-:Y:S02]  /*1f180*/  PRMT R3, R8, 0x7632, R3 ;  /* 0x0000763208037816 */ /* 0x004fe40000000003 */
[----:B---3--:R-:W-:Y:S02]  /*1f190*/  ISETP.LT.AND P0, PT, R9, c[0x0][0x178], !P2 ;  /* 0x00005e0009007a0c */ /* 0x008fe40005701270 */
[----:B----4-:R-:W-:Y:S01]  /*1f1a0*/  PRMT R2, R25, 0x7632, R2 ;  /* 0x0000763219027816 */ /* 0x010fe20000000002 */
[----:B-----5:R-:W-:-:S04]  /*1f1b0*/  IMAD.WIDE R26, R12, 0x2, R6 ;  /* 0x000000020c1a7825 */ /* 0x020fc800078e0206 */
[----:B------:R-:W-:-:S04]  /*1f1c0*/  IMAD.WIDE R8, R0, 0x2, R10 ;  /* 0x0000000200087825 */ /* 0x000fc800078e020a */
[----:B------:R-:W-:Y:S02]  /*1f1d0*/  IMAD.WIDE R24, R0, 0x2, R20 ;  /* 0x0000000200187825 */ /* 0x000fe400078e0214 */
[----:B------:R-:W2:Y:S04]  /*1f1e0*/  LDL R0, [R1+0xe2c] ;  /* 0x000e2c0001007983 */ /* 0x000ea80000100800 */
[----:B------:R0:W-:Y:S04]  /*1f1f0*/  STL.64 [R1+0xf18], R6 ;  /* 0x000f180601007387 */ /* 0x0001e80000100a00 */
[----:B0-----:R-:W3:Y:S04]  /*1f200*/  LDL R6, [R1+0xe24] ;  /* 0x000e240001067983 */ /* 0x001ee80000100800 */
[----:B------:R-:W4:Y:S04]  /*1f210*/  LDL R7, [R1+0x110] ;  /* 0x0001100001077983 */ /* 0x000f280000100800 */
[----:B------:R0:W-:Y:S04]  /*1f220*/  STL.64 [R1+0xf20], R4 ;  /* 0x000f200401007387 */ /* 0x0001e80000100a00 */
[----:B0-----:R-:W5:Y:S04]  /*1f230*/  LDL R4, [R1+0x120] ;  /* 0x0001200001047983 */ /* 0x001f680000100800 */
[----:B------:R-:W2:Y:S01]  /*1f240*/  LDL R5, [R1+0x128] ;  /* 0x0001280001057983 */ /* 0x000ea20000100800 */
[----:B------:R-:W-:-:S02]  /*1f250*/  ISETP.LT.AND P4, PT, R23, c[0x0][0x178], !P1 ;  /* 0x00005e0017007a0c */ /* 0x000fc40004f81270 */
[----:B------:R-:W-:Y:S02]  /*1f260*/  ISETP.LT.AND P3, PT, R18, c[0x0][0x178], !P1 ;  /* 0x00005e0012007a0c */ /* 0x000fe40004f61270 */
[----:B------:R-:W-:-:S09]  /*1f270*/  ISETP.LT.AND P6, PT, R13, c[0x0][0x178], !P2 ;  /* 0x00005e000d007a0c */ /* 0x000fd200057c1270 */
[----:B------:R0:W-:Y:S04]  /*1f280*/  @P4 STG.E.U16 [R24.64], R2 ;  /* 0x0000000218004986 */ /* 0x0001e8000c101506 */
[----:B------:R1:W-:Y:S04]  /*1f290*/  @P3 STG.E.U16 [R8.64], R3 ;  /* 0x0000000308003986 */ /* 0x0003e8000c101506 */
[----:B0-----:R-:W4:Y:S04]  /*1f2a0*/  LDL.LU.64 R24, [R1+0xf48] ;  /* 0x000f480001187983 */ /* 0x001f280000300a00 */
[----:B------:R-:W4:Y:S04]  /*1f2b0*/  LDL.LU R2, [R1+0xf40] ;  /* 0x000f400001027983 */ /* 0x000f280000300800 */
[----:B-1----:R-:W4:Y:S04]  /*1f2c0*/  LDL.LU.64 R8, [R1+0xf38] ;  /* 0x000f380001087983 */ /* 0x002f280000300a00 */
[----:B------:R-:W4:Y:S04]  /*1f2d0*/  LDL.LU R3, [R1+0xf30] ;  /* 0x000f300001037983 */ /* 0x000f280000300800 */
[----:B-----5:R-:W-:Y:S04]  /*1f2e0*/  @P5 STG.E.U16 [R26.64], R4 ;  /* 0x000000041a005986 */ /* 0x020fe8000c101506 */
[----:B--2---:R-:W-:Y:S01]  /*1f2f0*/  @P6 STG.E.U16 [R28.64], R5 ;  /* 0x000000051c006986 */ /* 0x004fe2000c101506 */
[----:B------:R-:W-:-:S03]  /*1f300*/  ISETP.LT.AND P6, PT, R23, c[0x0][0x178], !P2 ;  /* 0x00005e0017007a0c */ /* 0x000fc600057c1270 */
[----:B------:R-:W2:Y:S01]  /*1f310*/  LDL.LU R23, [R1+0xf2c] ;  /* 0x000f2c0001177983 */ /* 0x000ea20000300800 */
[----:B---3--:R-:W-:Y:S02]  /*1f320*/  ISETP.LT.AND P3, PT, R6, c[0x0][0x178], !P2 ;  /* 0x00005e0006007a0c */ /* 0x008fe40005761270 */
[----:B------:R-:W-:Y:S02]  /*1f330*/  ISETP.LT.AND P5, PT, R0, c[0x0][0x178], !P2 ;  /* 0x00005e0000007a0c */ /* 0x000fe400057a1270 */
[C---:B------:R-:W-:Y:S01]  /*1f340*/  IADD3 R0, R17.reuse, 0x8, RZ ;  /* 0x0000000811007810 */ /* 0x040fe20007ffe0ff */
[----:B------:R0:W-:Y:S01]  /*1f350*/  STL [R1+0xf00], R17 ;  /* 0x000f001101007387 */ /* 0x0001e20000100800 */
[----:B------:R-:W-:Y:S02]  /*1f360*/  IADD3 R14, R17, 0x7, RZ ;  /* 0x00000007110e7810 */ /* 0x000fe40007ffe0ff */
[----:B------:R-:W-:Y:S02]  /*1f370*/  ISETP.LT.AND P4, PT, R19, c[0x0][0x178], !P2 ;  /* 0x00005e0013007a0c */ /* 0x000fe40005781270 */
[----:B------:R-:W-:Y:S01]  /*1f380*/  ISETP.LT.AND P2, PT, R18, c[0x0][0x178], !P2 ;  /* 0x00005e0012007a0c */ /* 0x000fe20005741270 */
[----:B0-----:R-:W3:Y:S04]  /*1f390*/  LDL.LU R17, [R1+0x100] ;  /* 0x0001000001117983 */ /* 0x001ee80000300800 */
[----:B------:R-:W5:Y:S01]  /*1f3a0*/  LDL.LU R18, [R1+0xf28] ;  /* 0x000f280001127983 */ /* 0x000f620000300800 */
[----:B----4-:R-:W-:-:S04]  /*1f3b0*/  IMAD.WIDE R4, R12, 0x2, R24 ;  /* 0x000000020c047825 */ /* 0x010fc800078e0218 */
[----:B------:R-:W-:-:S05]  /*1f3c0*/  IMAD.WIDE R26, R12, 0x2, R2 ;  /* 0x000000020c1a7825 */ /* 0x000fca00078e0202 */
[----:B------:R0:W-:Y:S01]  /*1f3d0*/  @P0 STG.E.U16 [R26.64], R7 ;  /* 0x000000071a000986 */ /* 0x0001e2000c101506 */
[----:B------:R-:W-:-:S03]  /*1f3e0*/  ISETP.GE.AND P0, PT, R0, c[0x0][0x17c], PT ;  /* 0x00005f0000007a0c */ /* 0x000fc60003f06270 */
[----:B------:R-:W4:Y:S04]  /*1f3f0*/  LDL R0, [R1+0xe20] ;  /* 0x000e200001007983 */ /* 0x000f280000100800 */
[----:B------:R1:W-:Y:S01]  /*1f400*/  STL.64 [R1+0xf08], R24 ;  /* 0x000f081801007387 */ /* 0x0003e20000100a00 */
[----:B0-----:R-:W-:-:S03]  /*1f410*/  IMAD.WIDE R26, R12, 0x2, R8 ;  /* 0x000000020c1a7825 */ /* 0x001fc600078e0208 */
[----:B-1----:R-:W4:Y:S04]  /*1f420*/  LDL.LU R24, [R1+0x128] ;  /* 0x0001280001187983 */ /* 0x002f280000300800 */
[----:B------:R-:W4:Y:S04]  /*1f430*/  LDL.LU R25, [R1+0x110] ;  /* 0x0001100001197983 */ /* 0x000f280000300800 */
[----:B------:R0:W-:Y:S02]  /*1f440*/  @P3 STG.E.U16 [R26.64], R15 ;  /* 0x0000000f1a003986 */ /* 0x0001e4000c101506 */
[----:B0-----:R-:W-:-:S04]  /*1f450*/  IMAD.WIDE R26, R12, 0x2, R10 ;  /* 0x000000020c1a7825 */ /* 0x001fc800078e020a */
[C---:B--2---:R-:W-:Y:S01]  /*1f460*/  IMAD.WIDE R6, R12.reuse, 0x2, R22 ;  /* 0x000000020c067825 */ /* 0x044fe200078e0216 */
[----:B------:R0:W-:Y:S04]  /*1f470*/  STL.64 [R1+0xf10], R22 ;  /* 0x000f101601007387 */ /* 0x0001e80000100a00 */
[----:B0-----:R-:W2:Y:S04]  /*1f480*/  LDL R22, [R1+0xe24] ;  /* 0x000e240001167983 */ /* 0x001ea80000100800 */
[----:B------:R-:W2:Y:S04]  /*1f490*/  LDL.LU R23, [R1+0x120] ;  /* 0x0001200001177983 */ /* 0x000ea80000300800 */
[----:B------:R0:W-:Y:S04]  /*1f4a0*/  STL.64 [R1+0xef8], R10 ;  /* 0x000ef80a01007387 */ /* 0x0001e80000100a00 */
[----:B0-----:R-:W2:Y:S04]  /*1f4b0*/  LDL.LU R10, [R1+0x108] ;  /* 0x00010800010a7983 */ /* 0x001ea80000300800 */
[----:B------:R-:W4:Y:S04]  /*1f4c0*/  LDL R11, [R1+0xdf4] ;  /* 0x000df400010b7983 */ /* 0x000f280000100800 */
[----:B---3--:R0:W-:Y:S04]  /*1f4d0*/  @P4 STG.E.U16 [R4.64], R17 ;  /* 0x0000001104004986 */ /* 0x0081e8000c101506 */
[----:B0-----:R-:W3:Y:S04]  /*1f4e0*/  LDL.LU.64 R4, [R1+0xf20] ;  /* 0x000f200001047983 */ /* 0x001ee80000300a00 */
[----:B--2---:R0:W-:Y:S04]  /*1f4f0*/  @P5 STG.E.U16 [R6.64], R10 ;  /* 0x0000000a06005986 */ /* 0x0041e8000c101506 */
[----:B0-----:R-:W2:Y:S01]  /*1f500*/  LDL.LU.64 R6, [R1+0xf18] ;  /* 0x000f180001067983 */ /* 0x001ea20000300a00 */
[----:B------:R-:W-:Y:S01]  /*1f510*/  IMAD.WIDE R28, R12, 0x2, R20 ;  /* 0x000000020c1c7825 */ /* 0x000fe200078e0214 */
[----:B------:R-:W-:-:S04]  /*1f520*/  ISETP.GE.AND P1, PT, R14, c[0x0][0x17c], PT ;  /* 0x00005f000e007a0c */ /* 0x000fc80003f26270 */
[----:B------:R0:W-:Y:S01]  /*1f530*/  @P6 STG.E.U16 [R28.64], R16 ;  /* 0x000000101c006986 */ /* 0x0001e2000c101506 */
[----:B----4-:R-:W-:-:S03]  /*1f540*/  ISETP.LT.AND P3, PT, R11, c[0x0][0x178], !P1 ;  /* 0x00005e000b007a0c */ /* 0x010fc60004f61270 */
[----:B-----5:R1:W-:Y:S01]  /*1f550*/  @P2 STG.E.U16 [R26.64], R18 ;  /* 0x000000121a002986 */ /* 0x0203e2000c101506 */
[----:B------:R-:W-:Y:S02]  /*1f560*/  ISETP.LT.AND P2, PT, R13, c[0x0][0x178], !P1 ;  /* 0x00005e000d007a0c */ /* 0x000fe40004f41270 */
[----:B------:R-:W-:Y:S02]  /*1f570*/  ISETP.LT.AND P4, PT, R0, c[0x0][0x178], !P1 ;  /* 0x00005e0000007a0c */ /* 0x000fe40004f81270 */
[----:B------:R-:W-:Y:S02]  /*1f580*/  IADD3 R0, R12, c[0x0][0x198], RZ ;  /* 0x000066000c007a10 */ /* 0x000fe40007ffe0ff */
[----:B------:R-:W-:Y:S02]  /*1f590*/  ISETP.LT.AND P5, PT, R22, c[0x0][0x178], !P1 ;  /* 0x00005e0016007a0c */ /* 0x000fe40004fa1270 */
[----:B0-----:R-:W-:Y:S02]  /*1f5a0*/  PRMT R16, R24, 0x7632, R16 ;  /* 0x0000763218107816 */ /* 0x001fe40000000010 */
[----:B------:R-:W-:-:S02]  /*1f5b0*/  PRMT R14, R25, 0x7632, R14 ;  /* 0x00007632190e7816 */ /* 0x000fc4000000000e */
[----:B-1----:R-:W-:Y:S01]  /*1f5c0*/  PRMT R18, R23, 0x7632, R18 ;  /* 0x0000763217127816 */ /* 0x002fe20000000012 */
[----:B---3--:R-:W-:Y:S01]  /*1f5d0*/  IMAD.WIDE R24, R0, 0x2, R4 ;  /* 0x0000000200187825 */ /* 0x008fe200078e0204 */
[----:B------:R-:W-:-:S03]  /*1f5e0*/  PRMT R12, R15, 0x7632, R12 ;  /* 0x000076320f0c7816 */ /* 0x000fc6000000000c */
[----:B------:R-:W-:-:S04]  /*1f5f0*/  IMAD.WIDE R28, R0, 0x2, R2 ;  /* 0x00000002001c7825 */ /* 0x000fc800078e0202 */
[----:B------:R-:W-:-:S04]  /*1f600*/  IMAD.WIDE R26, R0, 0x2, R8 ;  /* 0x00000002001a7825 */ /* 0x000fc800078e0208 */
[----:B--2---:R-:W-:-:S05]  /*1f610*/  IMAD.WIDE R22, R0, 0x2, R6 ;  /* 0x0000000200167825 */ /* 0x004fca00078e0206 */
[----:B------:R0:W-:Y:S04]  /*1f620*/  @P3 STG.E.U16 [R22.64], R18 ;  /* 0x0000001216003986 */ /* 0x0001e8000c101506 */
[----:B------:R1:W-:Y:S04]  /*1f630*/  @P2 STG.E.U16 [R24.64], R16 ;  /* 0x0000001018002986 */ /* 0x0003e8000c101506 */
[----:B------:R2:W-:Y:S04]  /*1f640*/  @P4 STG.E.U16 [R28.64], R14 ;  /* 0x0000000e1c004986 */ /* 0x0005e8000c101506 */
[----:B0-----:R-:W3:Y:S04]  /*1f650*/  LDL.LU.64 R22, [R1+0xf10] ;  /* 0x000f100001167983 */ /* 0x001ee80000300a00 */
[----:B-1----:R-:W4:Y:S04]  /*1f660*/  LDL.LU.64 R24, [R1+0xf08] ;  /* 0x000f080001187983 */ /* 0x002f280000300a00 */
[----:B------:R-:W5:Y:S04]  /*1f670*/  LDL.LU R15, [R1+0xb4] ;  /* 0x0000b400010f7983 */ /* 0x000f680000300800 */
[----:B------:R0:W-:Y:S04]  /*1f680*/  @P5 STG.E.U16 [R26.64], R12 ;  /* 0x0000000c1a005986 */ /* 0x0001e8000c101506 */
[----:B--2---:R-:W2:Y:S04]  /*1f690*/  LDL R28, [R1+0xe34] ;  /* 0x000e3400011c7983 */ /* 0x004ea80000100800 */
[----:B------:R-:W4:Y:S04]  /*1f6a0*/  LDL R29, [R1+0xe30] ;  /* 0x000e3000011d7983 */ /* 0x000f280000100800 */
[----:B0-----:R-:W5:Y:S01]  /*1f6b0*/  LDL R27, [R1+0xe2c] ;  /* 0x000e2c00011b7983 */ /* 0x001f620000100800 */
[----:B------:R-:W-:-:S02]  /*1f6c0*/  ISETP.LT.AND P3, PT, R19, c[0x0][0x178], !P1 ;  /* 0x00005e0013007a0c */ /* 0x000fc40004f61270 */
[----:B------:R-:W-:Y:S02]  /*1f6d0*/  PRMT R12, R10, 0x7632, R12 ;  /* 0x000076320a0c7816 */ /* 0x000fe4000000000c */
[----:B------:R-:W-:Y:S02]  /*1f6e0*/  PRMT R14, R17, 0x7632, R14 ;  /* 0x00007632110e7816 */ /* 0x000fe4000000000e */
[----:B------:R-:W5:Y:S04]  /*1f6f0*/  LDL.LU R17, [R1+0xf00] ;  /* 0x000f000001117983 */ /* 0x000f680000300800 */
[----:B---3--:R0:W-:Y:S01]  /*1f700*/  STL.64 [R1+0xee8], R22 ;  /* 0x000ee81601007387 */ /* 0x0081e20000100a00 */
[----:B--2---:R-:W-:Y:S02]  /*1f710*/  ISETP.LT.AND P5, PT, R28, c[0x0][0x178], !P1 ;  /* 0x00005e001c007a0c */ /* 0x004fe40004fa1270 */
[----:B----4-:R-:W-:-:S02]  /*1f720*/  ISETP.LT.AND P2, PT, R29, c[0x0][0x178], !P1 ;  /* 0x00005e001d007a0c */ /* 0x010fc40004f41270 */
[----:B-----5:R-:W-:Y:S02]  /*1f730*/  ISETP.LT.AND P4, PT, R27, c[0x0][0x178], !P1 ;  /* 0x00005e001b007a0c */ /* 0x020fe40004f81270 */
[----:B------:R-:W-:Y:S01]  /*1f740*/  ISETP.LT.AND P1, PT, R11, c[0x0][0x178], !P0 ;  /* 0x00005e000b007a0c */ /* 0x000fe20004721270 */
[----:B------:R-:W-:-:S04]  /*1f750*/  IMAD.WIDE R10, R0, 0x2, R20 ;  /* 0x00000002000a7825 */ /* 0x000fc800078e0214 */
[----:B------:R-:W-:-:S04]  /*1f760*/  IMAD.WIDE R26, R0, 0x2, R24 ;  /* 0x00000002001a7825 */ /* 0x000fc800078e0218 */
[----:B------:R-:W-:Y:S02]  /*1f770*/  IMAD.WIDE R28, R0, 0x2, R22 ;  /* 0x00000002001c7825 */ /* 0x000fe400078e0216 */
[----:B0-----:R-:W2:Y:S04]  /*1f780*/  LDL R22, [R1+0xe24] ;  /* 0x000e240001167983 */ /* 0x001ea80000100800 */
[----:B------:R-:W3:Y:S04]  /*1f790*/  LDL R23, [R1+0xe2c] ;  /* 0x000e2c0001177983 */ /* 0x000ee80000100800 */
[----:B------:R0:W-:Y:S04]  /*1f7a0*/  STL.64 [R1+0x8], R10 ;  /* 0x0000080a01007387 */ /* 0x0001e80000100a00 */
[----:B------:R1:W-:Y:S04]  /*1f7b0*/  @P3 STG.E.U16 [R26.64], R14 ;  /* 0x0000000e1a003986 */ /* 0x0003e8000c101506 */
[----:B0-----:R-:W4:Y:S04]  /*1f7c0*/  LDL.LU.64 R10, [R1+0xef8] ;  /* 0x000ef800010a7983 */ /* 0x001f280000300a00 */
[----:B------:R4:W-:Y:S04]  /*1f7d0*/  STL.64 [R1+0xef0], R20 ;  /* 0x000ef01401007387 */ /* 0x0009e80000100a00 */
[----:B-1----:R-:W5:Y:S01]  /*1f7e0*/  LDL.LU.64 R26, [R1+0x8] ;  /* 0x00000800011a7983 */ /* 0x002f620000300a00 */
[----:B------:R-:W-:-:S02]  /*1f7f0*/  PRMT R16, R16, 0x7632, R16 ;  /* 0x0000763210107816 */ /* 0x000fc40000000010 */
[----:B------:R-:W-:Y:S01]  /*1f800*/  PRMT R18, R18, 0x7632, R18 ;  /* 0x0000763212127816 */ /* 0x000fe20000000012 */
[----:B------:R-:W-:Y:S04]  /*1f810*/  @P4 STG.E.U16 [R28.64], R12 ;  /* 0x0000000c1c004986 */ /* 0x000fe8000c101506 */
[----:B------:R-:W2:Y:S01]  /*1f820*/  LDL R14, [R1+0x14] ;  /* 0x00001400010e7983 */ /* 0x000ea20000100800 */
[----:B----4-:R-:W-:-:S03]  /*1f830*/  IMAD.WIDE R20, R0, 0x2, R10 ;  /* 0x0000000200147825 */ /* 0x010fc600078e020a */
[----:B-----5:R0:W-:Y:S01]  /*1f840*/  @P5 STG.E.U16 [R26.64], R16 ;  /* 0x000000101a005986 */ /* 0x0201e2000c101506 */
[----:B------:R-:W-:-:S03]  /*1f850*/  ISETP.LT.AND P5, PT, R19, c[0x0][0x178], !P0 ;  /* 0x00005e0013007a0c */ /* 0x000fc600047a1270 */
[----:B------:R-:W-:Y:S04]  /*1f860*/  @P2 STG.E.U16 [R20.64], R18 ;  /* 0x0000001214002986 */ /* 0x000fe8000c101506 */
[----:B0-----:R-:W4:Y:S04]  /*1f870*/  LDL R16, [R1+0xe20] ;  /* 0x000e200001107983 */ /* 0x001f280000100800 */
[----:B------:R0:W-:Y:S04]  /*1f880*/  STL [R1+0xeb8], R18 ;  /* 0x000eb81201007387 */ /* 0x0001e80000100800 */
[----:B0-----:R-:W5:Y:S04]  /*1f890*/  LDL R18, [R1+0xe34] ;  /* 0x000e340001127983 */ /* 0x001f680000100800 */
[----:B------:R0:W-:Y:S04]  /*1f8a0*/  STL [R1+0xed8], R19 ;  /* 0x000ed81301007387 */ /* 0x0001e80000100800 */
[----:B0-----:R-:W4:Y:S01]  /*1f8b0*/  LDL.LU R19, [R1+0xbc] ;  /* 0x0000bc0001137983 */ /* 0x001f220000300800 */
[----:B------:R-:W-:-:S02]  /*1f8c0*/  IADD3 R12, R0, c[0x0][0x198], RZ ;  /* 0x00006600000c7a10 */ /* 0x000fc40007ffe0ff */
[----:B------:R-:W-:Y:S02]  /*1f8d0*/  ISETP.LT.AND P3, PT, R13, c[0x0][0x178], !P0 ;  /* 0x00005e000d007a0c */ /* 0x000fe40004761270 */
[C---:B------:R-:W-:Y:S01]  /*1f8e0*/  IADD3 R0, R17.reuse, 0x9, RZ ;  /* 0x0000000911007810 */ /* 0x040fe20007ffe0ff */
[----:B------:R-:W-:Y:S01]  /*1f8f0*/  IMAD.WIDE R26, R12, 0x2, R6 ;  /* 0x000000020c1a7825 */ /* 0x000fe200078e0206 */
[----:B--2---:R-:W-:Y:S02]  /*1f900*/  ISETP.LT.AND P4, PT, R22, c[0x0][0x178], !P0 ;  /* 0x00005e0016007a0c */ /* 0x004fe40004781270 */
[----:B------:R-:W-:Y:S01]  /*1f910*/  ISETP.GE.AND P6, PT, R0, c[0x0][0x17c], PT ;  /* 0x00005f0000007a0c */ /* 0x000fe20003fc6270 */
[C---:B------:R-:W-:Y:S01]  /*1f920*/  IMAD.WIDE R20, R12.reuse, 0x2, R4 ;  /* 0x000000020c147825 */ /* 0x040fe200078e0204 */
[----:B------:R0:W-:Y:S01]  /*1f930*/  @P1 STG.E.U16 [R26.64], R15 ;  /* 0x0000000f1a001986 */ /* 0x0001e2000c101506 */
[----:B------:R-:W-:Y:S02]  /*1f940*/  IADD3 R0, R17, 0xa, RZ ;  /* 0x0000000a11007810 */ /* 0x000fe40007ffe0ff */
[----:B---3--:R-:W-:Y:S01]  /*1f950*/  ISETP.LT.AND P1, PT, R23, c[0x0][0x178], !P0 ;  /* 0x00005e0017007a0c */ /* 0x008fe20004721270 */
[C---:B------:R-:W-:Y:S01]  /*1f960*/  IMAD.WIDE R22, R12.reuse, 0x2, R2 ;  /* 0x000000020c167825 */ /* 0x040fe200078e0202 */
[----:B------:R1:W-:Y:S03]  /*1f970*/  STL.64 [R1+0xec8], R2 ;  /* 0x000ec80201007387 */ /* 0x0003e60000100a00 */
[----:B0-----:R-:W-:Y:S01]  /*1f980*/  IMAD.WIDE R26, R12, 0x2, R8 ;  /* 0x000000020c1a7825 */ /* 0x001fe200078e0208 */
[----:B-1----:R-:W2:Y:S04]  /*1f990*/  LDL R2, [R1+0xdf4] ;  /* 0x000df40001027983 */ /* 0x002ea80000100800 */
[----:B------:R-:W3:Y:S04]  /*1f9a0*/  LDL R3, [R1+0x1c] ;  /* 0x00001c0001037983 */ /* 0x000ee80000100800 */
[----:B------:R0:W-:Y:S04]  /*1f9b0*/  STL.64 [R1+0xed0], R8 ;  /* 0x000ed00801007387 */ /* 0x0001e80000100a00 */
[----:B0-----:R-:W2:Y:S04]  /*1f9c0*/  LDL R8, [R1+0xac] ;  /* 0x0000ac0001087983 */ /* 0x001ea80000100800 */
[----:B------:R-:W2:Y:S04]  /*1f9d0*/  LDL R9, [R1+0xe30] ;  /* 0x000e300001097983 */ /* 0x000ea80000100800 */
[----:B----4-:R0:W-:Y:S01]  /*1f9e0*/  @P3 STG.E.U16 [R20.64], R19 ;  /* 0x0000001314003986 */ /* 0x0101e2000c101506 */
[----:B------:R-:W-:-:S03]  /*1f9f0*/  ISETP.GE.AND P3, PT, R0, c[0x0][0x17c], PT ;  /* 0x00005f0000007a0c */ /* 0x000fc60003f66270 */
[----:B0-----:R-:W4:Y:S04]  /*1fa00*/  LDL.LU.64 R20, [R1+0xef0] ;  /* 0x000ef00001147983 */ /* 0x001f280000300a00 */
[----:B------:R-:W2:Y:S01]  /*1fa10*/  LDL R0, [R1+0xa4] ;  /* 0x0000a40001007983 */ /* 0x000ea20000100800 */
[----:B------:R-:W-:Y:S01]  /*1fa20*/  ISETP.LT.AND P2, PT, R16, c[0x0][0x178], !P0 ;  /* 0x00005e0010007a0c */ /* 0x000fe20004741270 */
[----:B------:R-:W-:-:S12]  /*1fa30*/  IMAD.WIDE R28, R12, 0x2, R24 ;  /* 0x000000020c1c7825 */ /* 0x000fd800078e0218 */
[----:B--2---:R0:W-:Y:S04]  /*1fa40*/  @P2 STG.E.U16 [R22.64], R0 ;  /* 0x0000000016002986 */ /* 0x0041e8000c101506 */
[----:B0-----:R-:W2:Y:S04]  /*1fa50*/  LDL.LU.64 R22, [R1+0xee8] ;  /* 0x000ee80001167983 */ /* 0x001ea80000300a00 */
[----:B------:R-:W-:Y:S04]  /*1fa60*/  @P4 STG.E.U16 [R26.64], R8 ;  /* 0x000000081a004986 */ /* 0x000fe8000c101506 */
[----:B------:R0:W-:Y:S01]  /*1fa70*/  @P5 STG.E.U16 [R28.64], R14 ;  /* 0x0000000e1c005986 */ /* 0x0001e2000c101506 */
[----:B------:R-:W-:-:S03]  /*1fa80*/  ISETP.LT.AND P4, PT, R13, c[0x0][0x178], !P6 ;  /* 0x00005e000d007a0c */ /* 0x000fc60007781270 */
[----:B------:R-:W4:Y:S01]  /*1fa90*/  LDL.LU R13, [R1+0xee0] ;  /* 0x000ee000010d7983 */ /* 0x000f220000300800 */
[----:B0-----:R-:W-:Y:S01]  /*1faa0*/  IADD3 R14, R17, 0xb, RZ ;  /* 0x0000000b110e7810 */ /* 0x001fe20007ffe0ff */
[----:B--2---:R-:W-:-:S05]  /*1fab0*/  IMAD.WIDE R26, R12, 0x2, R22 ;  /* 0x000000020c1a7825 */ /* 0x004fca00078e0216 */
[----:B---3--:R0:W-:Y:S01]  /*1fac0*/  @P1 STG.E.U16 [R26.64], R3 ;  /* 0x000000031a001986 */ /* 0x0081e2000c101506 */
[----:B------:R-:W-:Y:S02]  /*1fad0*/  ISETP.GE.AND P1, PT, R14, c[0x0][0x17c], PT ;  /* 0x00005f000e007a0c */ /* 0x000fe40003f26270 */
[----:B------:R-:W-:Y:S02]  /*1fae0*/  PRMT R14, R15, 0x7632, R14 ;  /* 0x000076320f0e7816 */ /* 0x000fe4000000000e */
[----:B------:R-:W2:Y:S01]  /*1faf0*/  LDL.LU R15, [R1+0xedc] ;  /* 0x000edc00010f7983 */ /* 0x000ea20000300800 */
[----:B-----5:R-:W-:Y:S02]  /*1fb00*/  ISETP.LT.AND P2, PT, R18, c[0x0][0x178], !P0 ;  /* 0x00005e0012007a0c */ /* 0x020fe40004741270 */
[----:B------:R-:W-:Y:S02]  /*1fb10*/  ISETP.LT.AND P0, PT, R9, c[0x0][0x178], !P0 ;  /* 0x00005e0009007a0c */ /* 0x000fe40004701270 */
[----:B------:R-:W-:-:S02]  /*1fb20*/  ISETP.LT.AND P5, PT, R2, c[0x0][0x178], !P6 ;  /* 0x00005e0002007a0c */ /* 0x000fc400077a1270 */
[C---:B------:R-:W-:Y:S01]  /*1fb30*/  IADD3 R0, R12.reuse, c[0x0][0x198], RZ ;  /* 0x000066000c007a10 */ /* 0x040fe20007ffe0ff */
[C---:B----4-:R-:W-:Y:S01]  /*1fb40*/  IMAD.WIDE R8, R12.reuse, 0x2, R20 ;  /* 0x000000020c087825 */ /* 0x050fe200078e0214 */
[----:B------:R1:W-:Y:S03]  /*1fb50*/  STL.64 [R1+0xeb0], R20 ;  /* 0x000eb01401007387 */ /* 0x0003e60000100a00 */
[----:B0-----:R-:W-:Y:S01]  /*1fb60*/  IMAD.WIDE R2, R12, 0x2, R10 ;  /* 0x000000020c027825 */ /* 0x001fe200078e020a */
[----:B------:R-:W-:-:S03]  /*1fb70*/  PRMT R12, R19, 0x7632, R12 ;  /* 0x00007632130c7816 */ /* 0x000fc6000000000c */
[C---:B------:R-:W-:Y:S01]  /*1fb80*/  IMAD.WIDE R26, R0.reuse, 0x2, R6 ;  /* 0x00000002001a7825 */ /* 0x040fe200078e0206 */
[----:B-1----:R-:W3:Y:S04]  /*1fb90*/  LDL.LU R20, [R1+0x14] ;  /* 0x0000140001147983 */ /* 0x002ee80000300800 */
[----:B------:R-:W4:Y:S04]  /*1fba0*/  LDL.LU R21, [R1+0x1c] ;  /* 0x00001c0001157983 */ /* 0x000f280000300800 */
[----:B------:R0:W-:Y:S04]  /*1fbb0*/  STL.64 [R1+0xec0], R10 ;  /* 0x000ec00a01007387 */ /* 0x0001e80000100a00 */
[----:B------:R1:W-:Y:S04]  /*1fbc0*/  @P2 STG.E.U16 [R8.64], R13 ;  /* 0x0000000d08002986 */ /* 0x0003e8000c101506 */
[----:B0-----:R-:W5:Y:S04]  /*1fbd0*/  LDL.LU R10, [R1+0xa4] ;  /* 0x0000a400010a7983 */ /* 0x001f680000300800 */
[----:B------:R-:W5:Y:S04]  /*1fbe0*/  LDL.LU R11, [R1+0xac] ;  /* 0x0000ac00010b7983 */ /* 0x000f680000300800 */
[----:B------:R-:W5:Y:S04]  /*1fbf0*/  LDL.LU R19, [R1+0xed8] ;  /* 0x000ed80001137983 */ /* 0x000f680000300800 */
[----:B-1----:R-:W5:Y:S04]  /*1fc00*/  LDL.LU.64 R8, [R1+0xed0] ;  /* 0x000ed00001087983 */ /* 0x002f680000300a00 */
[----:B--2---:R0:W-:Y:S04]  /*1fc10*/  @P0 STG.E.U16 [R2.64], R15 ;  /* 0x0000000f02000986 */ /* 0x0041e8000c101506 */
[----:B------:R1:W-:Y:S04]  /*1fc20*/  @P5 STG.E.U16 [R26.64], R14 ;  /* 0x0000000e1a005986 */ /* 0x0003e8000c101506 */
[----:B0-----:R-:W2:Y:S04]  /*1fc30*/  LDL.LU.64 R2, [R1+0xec8] ;  /* 0x000ec80001027983 */ /* 0x001ea80000300a00 */
[----:B-1----:R-:W2:Y:S04]  /*1fc40*/  LDL R26, [R1+0xe24] ;  /* 0x000e2400011a7983 */ /* 0x002ea80000100800 */
[----:B------:R-:W2:Y:S01]  /*1fc50*/  LDL R27, [R1+0xe2c] ;  /* 0x000e2c00011b7983 */ /* 0x000ea20000100800 */
[----:B------:R-:W-:Y:S01]  /*1fc60*/  IMAD.WIDE R28, R0, 0x2, R4 ;  /* 0x00000002001c7825 */ /* 0x000fe200078e0204 */
[----:B------:R-:W-:-:S04]  /*1fc70*/  ISETP.LT.AND P0, PT, R16, c[0x0][0x178], !P6 ;  /* 0x00005e0010007a0c */ /* 0x000fc80007701270 */
[----:B------:R4:W-:Y:S01]  /*1fc80*/  @P4 STG.E.U16 [R28.64], R12 ;  /* 0x0000000c1c004986 */ /* 0x0009e2000c101506 */
[----:B---3--:R-:W-:Y:S02]  /*1fc90*/  PRMT R13, R20, 0x7632, R13 ;  /* 0x00007632140d7816 */ /* 0x008fe4000000000d */
[----:B----4-:R-:W-:Y:S02]  /*1fca0*/  PRMT R12, R21, 0x7632, R12 ;  /* 0x00007632150c7816 */ /* 0x010fe4000000000c */
[----:B-----5:R-:W-:Y:S02]  /*1fcb0*/  PRMT R15, R10, 0x7632, R15 ;  /* 0x000076320a0f7816 */ /* 0x020fe4000000000f */
[----:B------:R-:W-:Y:S01]  /*1fcc0*/  ISETP.LT.AND P4, PT, R19, c[0x0][0x178], !P6 ;  /* 0x00005e0013007a0c */ /* 0x000fe20007781270 */
[----:B------:R0:W-:Y:S01]  /*1fcd0*/  STL [R1+0xeac], R19 ;  /* 0x000eac1301007387 */ /* 0x0001e20000100800 */
[----:B------:R-:W-:Y:S01]  /*1fce0*/  PRMT R14, R11, 0x7632, R14 ;  /* 0x000076320b0e7816 */ /* 0x000fe2000000000e */
[----:B------:R-:W-:-:S04]  /*1fcf0*/  IMAD.WIDE R20, R0, 0x2, R8 ;  /* 0x0000000200147825 */ /* 0x000fc800078e0208 */
[----:B------:R-:W-:Y:S01]  /*1fd00*/  IMAD.WIDE R28, R0, 0x2, R22 ;  /* 0x00000002001c7825 */ /* 0x000fe200078e0216 */
[----:B0-----:R-:W3:Y:S04]  /*1fd10*/  LDL R19, [R1+0xe24] ;  /* 0x000e240001137983 */ /* 0x001ee80000100800 */
[----:B------:R0:W-:Y:S04]  /*1fd20*/  STL [R1+0xea8], R9 ;  /* 0x000ea80901007387 */ /* 0x0001e80000100800 */
[----:B0-----:R-:W4:Y:S04]  /*1fd30*/  LDL.LU R9, [R1+0xd4] ;  /* 0x0000d40001097983 */ /* 0x001f280000300800 */
[----:B------:R0:W-:Y:S01]  /*1fd40*/  STL [R1+0xea4], R24 ;  /* 0x000ea41801007387 */ /* 0x0001e20000100800 */
[----:B--2---:R-:W-:-:S02]  /*1fd50*/  ISETP.LT.AND P2, PT, R26, c[0x0][0x178], !P6 ;  /* 0x00005e001a007a0c */ /* 0x004fc40007741270 */
[----:B------:R-:W-:Y:S01]  /*1fd60*/  ISETP.LT.AND P5, PT, R27, c[0x0][0x178], !P6 ;  /* 0x00005e001b007a0c */ /* 0x000fe200077a1270 */
[----:B------:R-:W-:-:S04]  /*1fd70*/  IMAD.WIDE R10, R0, 0x2, R2 ;  /* 0x00000002000a7825 */ /* 0x000fc800078e0202 */
[----:B------:R-:W-:Y:S01]  /*1fd80*/  IMAD.WIDE R26, R0, 0x2, R24 ;  /* 0x00000002001a7825 */ /* 0x000fe200078e0218 */
[----:B------:R1:W-:Y:S01]  /*1fd90*/  @P0 STG.E.U16 [R10.64], R15 ;  /* 0x0000000f0a000986 */ /* 0x0003e2000c101506 */
[----:B------:R-:W-:-:S03]  /*1fda0*/  ISETP.LT.AND P0, PT, R18, c[0x0][0x178], !P6 ;  /* 0x00005e0012007a0c */ /* 0x000fc60007701270 */
[----:B0-----:R-:W2:Y:S04]  /*1fdb0*/  LDL.LU R24, [R1+0xdc] ;  /* 0x0000dc0001187983 */ /* 0x001ea80000300800 */
[----:B------:R-:W-:Y:S04]  /*1fdc0*/  STL [R1+0xea0], R25 ;  /* 0x000ea01901007387 */ /* 0x000fe80000100800 */
[----:B-1----:R-:W5:Y:S04]  /*1fdd0*/  LDL.LU.64 R10, [R1+0xec0] ;  /* 0x000ec000010a7983 */ /* 0x002f680000300a00 */
[----:B------:R0:W-:Y:S04]  /*1fde0*/  @P2 STG.E.U16 [R20.64], R14 ;  /* 0x0000000e14002986 */ /* 0x0001e8000c101506 */
[----:B------:R-:W2:Y:S04]  /*1fdf0*/  LDL.LU R18, [R1+0xeb8] ;  /* 0x000eb80001127983 */ /* 0x000ea80000300800 */
[----:B------:R1:W-:Y:S04]  /*1fe00*/  @P4 STG.E.U16 [R26.64], R13 ;  /* 0x0000000d1a004986 */ /* 0x0003e8000c101506 */
[----:B0-----:R-:W3:Y:S04]  /*1fe10*/  LDL.LU.64 R20, [R1+0xeb0] ;  /* 0x000eb00001147983 */ /* 0x001ee80000300a00 */
[----:B------:R0:W-:Y:S04]  /*1fe20*/  @P5 STG.E.U16 [R28.64], R12 ;  /* 0x0000000c1c005986 */ /* 0x0001e8000c101506 */
[----:B-1----:R-:W4:Y:S04]  /*1fe30*/  LDL R26, [R1+0xdf4] ;  /* 0x000df400011a7983 */ /* 0x002f280000100800 */
[----:B------:R-:W4:Y:S04]  /*1fe40*/  LDL R27, [R1+0xe1c] ;  /* 0x000e1c00011b7983 */ /* 0x000f280000100800 */
[----:B0-----:R-:W4:Y:S01]  /*1fe50*/  LDL R29, [R1+0xe30] ;  /* 0x000e3000011d7983 */ /* 0x001f220000100800 */
[----:B------:R-:W-:-:S02]  /*1fe60*/  PRMT R15, R13, 0x7632, R15 ;  /* 0x000076320d0f7816 */ /* 0x000fc4000000000f */
[----:B------:R-:W-:Y:S02]  /*1fe70*/  ISETP.LT.AND P5, PT, R16, c[0x0][0x178], !P3 ;  /* 0x00005e0010007a0c */ /* 0x000fe40005fa1270 */
[----:B------:R-:W-:Y:S02]  /*1fe80*/  IADD3 R14, R17, 0xc, RZ ;  /* 0x0000000c110e7810 */ /* 0x000fe40007ffe0ff */
[C---:B------:R-:W-:Y:S01]  /*1fe90*/  IADD3 R16, R0.reuse, c[0x0][0x198], RZ ;  /* 0x0000660000107a10 */ /* 0x040fe20007ffe0ff */
[----:B------:R-:W-:Y:S04]  /*1fea0*/  STL [R1+0xe90], R17 ;  /* 0x000e901101007387 */ /* 0x000fe80000100800 */
[----:B-----5:R-:W-:Y:S01]  /*1feb0*/  STL [R1+0xe9c], R11 ;  /* 0x000e9c0b01007387 */ /* 0x020fe20000100800 */
[----:B--2---:R-:W-:Y:S01]  /*1fec0*/  PRMT R18, R15, 0x7632, R18 ;  /* 0x000076320f127816 */ /* 0x004fe20000000012 */
[----:B---3--:R-:W-:Y:S01]  /*1fed0*/  IMAD.WIDE R12, R0, 0x2, R20 ;  /* 0x00000002000c7825 */ /* 0x008fe200078e0214 */
[----:B----4-:R-:W-:-:S02]  /*1fee0*/  ISETP.LT.AND P2, PT, R26, c[0x0][0x178], !P3 ;  /* 0x00005e001a007a0c */ /* 0x010fc40005f41270 */
[----:B------:R-:W-:Y:S02]  /*1fef0*/  ISETP.LT.AND P4, PT, R27, c[0x0][0x178], !P3 ;  /* 0x00005e001b007a0c */ /* 0x000fe40005f81270 */
[----:B------:R-:W-:Y:S01]  /*1ff00*/  ISETP.LT.AND P6, PT, R29, c[0x0][0x178], !P6 ;  /* 0x00005e001d007a0c */ /* 0x000fe200077c1270 */
[----:B------:R0:W-:Y:S01]  /*1ff10*/  @P0 STG.E.U16 [R12.64], R15 ;  /* 0x0000000f0c000986 */ /* 0x0001e2000c101506 */
[----:B------:R-:W-:Y:S01]  /*1ff20*/  ISETP.GE.AND P0, PT, R14, c[0x0][0x17c], PT ;  /* 0x00005f000e007a0c */ /* 0x000fe20003f06270 */
[----:B------:R-:W-:-:S04]  /*1ff30*/  IMAD.WIDE R26, R16, 0x2, R4 ;  /* 0x00000002101a7825 */ /* 0x000fc800078e0204 */
[----:B0-----:R-:W-:Y:S02]  /*1ff40*/  IMAD.WIDE R12, R0, 0x2, R10 ;  /* 0x00000002000c7825 */ /* 0x001fe400078e020a */
[----:B------:R-:W2:Y:S02]  /*1ff50*/  LDL.LU R11, [R1+0x44] ;  /* 0x00004400010b7983 */ /* 0x000ea40000300800 */
[----:B------:R-:W-:Y:S02]  /*1ff60*/  IMAD.WIDE R14, R16, 0x2, R6 ;  /* 0x00000002100e7825 */ /* 0x000fe400078e0206 */
[----:B------:R0:W-:Y:S01]  /*1ff70*/  @P6 STG.E.U16 [R12.64], R18 ;  /* 0x000000120c006986 */ /* 0x0001e2000c101506 */
[----:B------:R-:W-:-:S03]  /*1ff80*/  ISETP.LT.AND P6, PT, R19, c[0x0][0x178], !P3 ;  /* 0x00005e0013007a0c */ /* 0x000fc60005fc1270 */
[----:B------:R1:W-:Y:S04]  /*1ff90*/  @P2 STG.E.U16 [R14.64], R9 ;  /* 0x000000090e002986 */ /* 0x0003e8000c101506 */
[----:B------:R3:W-:Y:S04]  /*1ffa0*/  @P4 STG.E.U16 [R26.64], R24 ;  /* 0x000000181a004986 */ /* 0x0007e8000c101506 */
[----:B0-----:R-:W4:Y:S04]  /*1ffb0*/  LDL.LU R12, [R1+0xc4] ;  /* 0x0000c400010c7983 */ /* 0x001f280000300800 */
[----:B------:R-:W5:Y:S04]  /*1ffc0*/  LDL.LU R19, [R1+0xeac] ;  /* 0x000eac0001137983 */ /* 0x000f680000300800 */
[----:B-1----:R-:W2:Y:S04]  /*1ffd0*/  LDL R14, [R1+0xe2c] ;  /* 0x000e2c00010e7983 */ /* 0x002ea80000100800 */
[----:B------:R-:W2:Y:S04]  /*1ffe0*/  LDL R15, [R1+0xe34] ;  /* 0x000e3400010f7983 */ /* 0x000ea80000100800 */
[----:B---3--:R-:W3:Y:S01]  /*1fff0*/  LDL.LU R26, [R1+0xcc] ;  /* 0x0000cc00011a7983 */ /* 0x008ee20000300800 */
[----:B------:R-:W-:Y:S01]  /*20000*/  IMAD.WIDE R28, R16, 0x2, R2 ;  /* 0x00000002101c7825 */ /* 0x000fe200078e0202 */
[----:B------:R-:W-:-:S02]  /*20010*/  PRMT R25, R24, 0x7632, R25 ;  /* 0x0000763218197816 */ /* 0x000fc40000000019 */
[----:B------:R-:W2:Y:S01]  /*20020*/  LDL R27, [R1+0xe30] ;  /* 0x000e3000011b7983 */ /* 0x000ea20000100800 */
[----:B------:R-:W-:-:S03]  /*20030*/  PRMT R18, R9, 0x7632, R18 ;  /* 0x0000763209127816 */ /* 0x000fc60000000012 */
[----:B----4-:R0:W-:Y:S01]  /*20040*/  @P5 STG.E.U16 [R28.64], R12 ;  /* 0x0000000c1c005986 */ /* 0x0101e2000c101506 */
[----:B------:R-:W-:-:S03]  /*20050*/  PRMT R13, R12, 0x7632, R13 ;  /* 0x000076320c0d7816 */ /* 0x000fc6000000000d */
[----:B0-----:R-:W4:Y:S04]  /*20060*/  LDL R28, [R1+0xe24] ;  /* 0x000e2400011c7983 */ /* 0x001f280000100800 */
[----:B------:R-:W4:Y:S01]  /*20070*/  LDL.LU R29, [R1+0x24] ;  /* 0x00002400011d7983 */ /* 0x000f220000300800 */
[----:B---3--:R-:W-:-:S03]  /*20080*/  PRMT R17, R26, 0x7632, R17 ;  /* 0x000076321a117816 */ /* 0x008fc60000000011 */
[----:B------:R-:W3:Y:S04]  /*20090*/  LDL.LU R9, [R1+0xea8] ;  /* 0x000ea80001097983 */ /* 0x000ee80000300800 */
[----:B------:R-:W4:Y:S04]  /*200a0*/  LDL.LU R24, [R1+0xea4] ;  /* 0x000ea40001187983 */ /* 0x000f280000300800 */
[----:B------:R0:W-:Y:S04]  /*200b0*/  STL.S16 [R1+0x10], R25 ;  /* 0x0000101901007387 */ /* 0x0001e80000100600 */
[----:B0-----:R-:W4:Y:S04]  /*200c0*/  LDL.LU R25, [R1+0xea0] ;  /* 0x000ea00001197983 */ /* 0x001f280000300800 */
[----:B------:R-:W-:Y:S04]  /*200d0*/  STL.S16 [R1+0xc], R13 ;  /* 0x00000c0d01007387 */ /* 0x000fe80000100600 */
[----:B------:R0:W-:Y:S04]  /*200e0*/  STL [R1+0xe94], R17 ;  /* 0x000e941101007387 */ /* 0x0001e80000100800 */
[----:B0-----:R-:W4:Y:S01]  /*200f0*/  LDL.LU.S16 R17, [R1+0xc] ;  /* 0x00000c0001117983 */ /* 0x001f220000300600 */
[----:B-----5:R-:W-:-:S02]  /*20100*/  ISETP.LT.AND P2, PT, R19, c[0x0][0x178], !P3 ;  /* 0x00005e0013007a0c */ /* 0x020fc40005f41270 */
[----:B--2---:R-:W-:Y:S02]  /*20110*/  ISETP.LT.AND P4, PT, R14, c[0x0][0x178], !P3 ;  /* 0x00005e000e007a0c */ /* 0x004fe40005f81270 */
[----:B------:R-:W-:Y:S02]  /*20120*/  ISETP.LT.AND P5, PT, R15, c[0x0][0x178], !P3 ;  /* 0x00005e000f007a0c */ /* 0x000fe40005fa1270 */
[----:B------:R-:W-:Y:S01]  /*20130*/  ISETP.LT.AND P3, PT, R27, c[0x0][0x178], !P3 ;  /* 0x00005e001b007a0c */ /* 0x000fe20005f61270 */
[----:B---3--:R-:W-:-:S05]  /*20140*/  IMAD.WIDE R14, R16, 0x2, R8 ;  /* 0x00000002100e7825 */ /* 0x008fca00078e0208 */
[----:B------:R0:W-:Y:S01]  /*20150*/  @P6 STG.E.U16 [R14.64], R26 ;  /* 0x0000001a0e006986 */ /* 0x0001e2000c101506 */
[----:B----4-:R-:W-:-:S04]  /*20160*/  IMAD.WIDE R12, R16, 0x2, R24 ;  /* 0x00000002100c7825 */ /* 0x010fc800078e0218 */
[C---:B0-----:R-:W-:Y:S01]  /*20170*/  IMAD.WIDE R26, R16.reuse, 0x2, R20 ;  /* 0x00000002101a7825 */ /* 0x041fe200078e0214 */
[----:B------:R-:W-:Y:S04]  /*20180*/  @P2 STG.E.U16 [R12.64], R11 ;  /* 0x0000000b0c002986 */ /* 0x000fe8000c101506 */
[----:B------:R0:W-:Y:S04]  /*20190*/  STL [R1+0xe98], R17 ;  /* 0x000e981101007387 */ /* 0x0001e80000100800 */
[----:B0-----:R-:W2:Y:S04]  /*201a0*/  LDL.LU.S16 R17, [R1+0x10] ;  /* 0x0000100001117983 */ /* 0x001ea80000300600 */
[----:B------:R0:W-:Y:S04]  /*201b0*/  STL [R1+0xe8c], R21 ;  /* 0x000e8c1501007387 */ /* 0x0001e80000100800 */
[----:B0-----:R-:W3:Y:S04]  /*201c0*/  LDL R21, [R1+0xdf4] ;  /* 0x000df40001157983 */ /* 0x001ee80000100800 */
[----:B------:R-:W4:Y:S01]  /*201d0*/  LDL.LU R13, [R1+0x4c] ;  /* 0x00004c00010d7983 */ /* 0x000f220000300800 */
[----:B------:R-:W-:Y:S01]  /*201e0*/  IMAD.WIDE R14, R16, 0x2, R22 ;  /* 0x00000002100e7825 */ /* 0x000fe200078e0216 */
[----:B------:R-:W-:-:S02]  /*201f0*/  PRMT R0, R11, 0x7632, R0 ;  /* 0x000076320b007816 */ /* 0x000fc40000000000 */
[----:B------:R-:W5:Y:S01]  /*20200*/  LDL.LU R11, [R1+0xe9c] ;  /* 0x000e9c00010b7983 */ /* 0x000f620000300800 */
[----:B----4-:R-:W-:-:S03]  /*20210*/  PRMT R12, R13, 0x7632, R12 ;  /* 0x000076320d0c7816 */ /* 0x010fc6000000000c */
[----:B------:R0:W-:Y:S04]  /*20220*/  @P4 STG.E.U16 [R14.64], R13 ;  /* 0x0000000d0e004986 */ /* 0x0001e8000c101506 */
[----:B------:R1:W-:Y:S04]  /*20230*/  @P5 STG.E.U16 [R26.64], R29 ;  /* 0x0000001d1a005986 */ /* 0x0003e8000c101506 */
[----:B0-----:R-:W4:Y:S04]  /*20240*/  LDL R14, [R1+0xe20] ;  /* 0x000e2000010e7983 */ /* 0x001f280000100800 */
[----:B------:R5:W-:Y:S04]  /*20250*/  STL.S16 [R1+0x14], R12 ;  /* 0x0000140c01007387 */ /* 0x000be80000100600 */
[----:B------:R-:W2:Y:S04]  /*20260*/  LDL.LU R15, [R1+0x2c] ;  /* 0x00002c00010f7983 */ /* 0x000ea80000300800 */
[----:B-1----:R-:W4:Y:S01]  /*20270*/  LDL R27, [R1+0xe1c] ;  /* 0x000e1c00011b7983 */ /* 0x002f220000100800 */
[----:B---3--:R-:W-:Y:S01]  /*20280*/  ISETP.LT.AND P2, PT, R21, c[0x0][0x178], !P1 ;  /* 0x00005e0015007a0c */ /* 0x008fe20004f41270 */
[C---:B-----5:R-:W-:Y:S01]  /*20290*/  IMAD.WIDE R12, R16.reuse, 0x2, R10 ;  /* 0x00000002100c7825 */ /* 0x060fe200078e020a */
[----:B------:R-:W-:Y:S01]  /*202a0*/  IADD3 R16, R16, c[0x0][0x198], RZ ;  /* 0x0000660010107a10 */ /* 0x000fe20007ffe0ff */
[----:B------:R0:W-:Y:S01]  /*202b0*/  STL [R1+0xe84], R19 ;  /* 0x000e841301007387 */ /* 0x0001e20000100800 */
[----:B------:R-:W-:-:S03]  /*202c0*/  ISETP.LT.AND P6, PT, R28, c[0x0][0x178], !P1 ;  /* 0x00005e001c007a0c */ /* 0x000fc60004fc1270 */
[----:B--2---:R1:W-:Y:S01]  /*202d0*/  @P3 STG.E.U16 [R12.64], R15 ;  /* 0x0000000f0c003986 */ /* 0x0043e2000c101506 */
[----:B----4-:R-:W-:Y:S02]  /*202e0*/  ISETP.LT.AND P4, PT, R27, c[0x0][0x178], !P1 ;  /* 0x00005e001b007a0c */ /* 0x010fe40004f81270 */
[----:B------:R-:W-:Y:S02]  /*202f0*/  ISETP.LT.AND P3, PT, R19, c[0x0][0x178], !P1 ;  /* 0x00005e0013007a0c */ /* 0x000fe40004f61270 */
[----:B0-----:R-:W-:Y:S01]  /*20300*/  PRMT R19, R15, 0x7632, R19 ;  /* 0x000076320f137816 */ /* 0x001fe20000000013 */
[----:B------:R-:W-:Y:S01]  /*20310*/  IMAD.WIDE R26, R16, 0x2, R4 ;  /* 0x00000002101a7825 */ /* 0x000fe200078e0204 */
[----:B-1----:R-:W-:-:S03]  /*20320*/  PRMT R12, R29, 0x7632, R12 ;  /* 0x000076321d0c7816 */ /* 0x002fc6000000000c */
[----:B------:R-:W-:Y:S02]  /*20330*/  IMAD.WIDE R28, R16, 0x2, R6 ;  /* 0x00000002101c7825 */ /* 0x000fe400078e0206 */
[----:B------:R-:W-:Y:S04]  /*20340*/  STL.S16 [R1+0x4], R12 ;  /* 0x0000040c01007387 */ /* 0x000fe80000100600 */
[----:B------:R0:W-:Y:S04]  /*20350*/  STL [R1+0xe88], R19 ;  /* 0x000e881301007387 */ /* 0x0001e80000100800 */
[----:B------:R1:W-:Y:S04]  /*20360*/  @P2 STG.E.U16 [R28.64], R18 ;  /* 0x000000121c002986 */ /* 0x0003e8000c101506 */
[----:B------:R2:W-:Y:S04]  /*20370*/  @P4 STG.E.U16 [R26.64], R17 ;  /* 0x000000111a004986 */ /* 0x0005e8000c101506 */
[----:B0-----:R-:W3:Y:S04]  /*20380*/  LDL.LU.S16 R19, [R1+0x14] ;  /* 0x0000140001137983 */ /* 0x001ee80000300600 */
[----:B-1----:R-:W4:Y:S04]  /*20390*/  LDL R18, [R1+0xe30] ;  /* 0x000e300001127983 */ /* 0x002f280000100800 */
[----:B--2---:R-:W2:Y:S01]  /*203a0*/  LDL.LU R17, [R1+0xe98] ;  /* 0x000e980001117983 */ /* 0x004ea20000300800 */
[----:B------:R-:W-:Y:S01]  /*203b0*/  ISETP.LT.AND P5, PT, R14, c[0x0][0x178], !P1 ;  /* 0x00005e000e007a0c */ /* 0x000fe20004fa1270 */
[----:B------:R-:W-:-:S02]  /*203c0*/  IMAD.WIDE R14, R16, 0x2, R2 ;  /* 0x00000002100e7825 */ /* 0x000fc400078e0202 */
[----:B------:R-:W5:Y:S04]  /*203d0*/  LDL R26, [R1+0xe1c] ;  /* 0x000e1c00011a7983 */ /* 0x000f680000100800 */
[----:B------:R-:W3:Y:S06]  /*203e0*/  LDL R27, [R1+0xe20] ;  /* 0x000e2000011b7983 */ /* 0x000eec0000100800 */
[----:B--2---:R0:W-:Y:S04]  /*203f0*/  @P5 STG.E.U16 [R14.64], R17 ;  /* 0x000000110e005986 */ /* 0x0041e8000c101506 */
[----:B0-----:R-:W2:Y:S01]  /*20400*/  LDL.LU R17, [R1+0xe94] ;  /* 0x000e940001117983 */ /* 0x001ea20000300800 */
[----:B------:R-:W-:-:S03]  /*20410*/  IMAD.WIDE R12, R16, 0x2, R8 ;  /* 0x00000002100c7825 */ /* 0x000fc600078e0208 */
[----:B------:R-:W3:Y:S04]  /*20420*/  LDL R14, [R1+0xe2c] ;  /* 0x000e2c00010e7983 */ /* 0x000ee80000100800 */
[----:B------:R-:W3:Y:S01]  /*20430*/  LDL R15, [R1+0xe34] ;  /* 0x000e3400010f7983 */ /* 0x000ee20000100800 */
[----:B------:R-:W-:-:S03]  /*20440*/  ISETP.LT.AND P4, PT, R21, c[0x0][0x178], !P0 ;  /* 0x00005e0015007a0c */ /* 0x000fc60004781270 */
[----:B--2---:R0:W-:Y:S04]  /*20450*/  @P6 STG.E.U16 [R12.64], R17 ;  /* 0x000000110c006986 */ /* 0x0041e8000c101506 */
[----:B0-----:R-:W2:Y:S04]  /*20460*/  LDL.LU R17, [R1+0xe90] ;  /* 0x000e900001117983 */ /* 0x001ea80000300800 */
[----:B------:R-:W2:Y:S01]  /*20470*/  LDL.LU R21, [R1+0xe8c] ;  /* 0x000e8c0001157983 */ /* 0x000ea20000300800 */
[----:B------:R-:W-:Y:S01]  /*20480*/  IMAD.WIDE R28, R16, 0x2, R24 ;  /* 0x00000002101c7825 */ /* 0x000fe200078e0218 */
[----:B---3--:R-:W-:-:S02]  /*20490*/  ISETP.LT.AND P2, PT, R14, c[0x0][0x178], !P1 ;  /* 0x00005e000e007a0c */ /* 0x008fc40004f41270 */
[----:B------:R-:W-:Y:S04]  /*204a0*/  STL [R1+0xe74], R22 ;  /* 0x000e741601007387 */ /* 0x000fe80000100800 */
[----:B------:R-:W-:Y:S01]  /*204b0*/  @P3 STG.E.U16 [R28.64], R0 ;  /* 0x000000001c003986 */ /* 0x000fe2000c101506 */
[----:B------:R-:W-:Y:S01]  /*204c0*/  ISETP.LT.AND P3, PT, R15, c[0x0][0x178], !P1 ;  /* 0x00005e000f007a0c */ /* 0x000fe20004f61270 */
[----:B------:R-:W-:Y:S02]  /*204d0*/  IMAD.WIDE R14, R16, 0x2, R22 ;  /* 0x00000002100e7825 */ /* 0x000fe400078e0216 */
[----:B------:R0:W-:Y:S01]  /*204e0*/  STL [R1+0xe78], R22 ;  /* 0x000e781601007387 */ /* 0x0001e20000100800 */
[----:B-----5:R-:W-:Y:S02]  /*204f0*/  ISETP.LT.AND P5, PT, R26, c[0x0][0x178], !P0 ;  /* 0x00005e001a007a0c */ /* 0x020fe400047a1270 */
[----:B------:R-:W-:Y:S01]  /*20500*/  ISETP.LT.AND P6, PT, R27, c[0x0][0x178], !P0 ;  /* 0x00005e001b007a0c */ /* 0x000fe200047c1270 */
[C---:B------:R-:W-:Y:S01]  /*20510*/  IMAD.WIDE R26, R16.reuse, 0x2, R10 ;  /* 0x00000002101a7825 */ /* 0x040fe200078e020a */
[----:B0-----:R-:W3:Y:S04]  /*20520*/  LDL.LU R22, [R1+0xe4] ;  /* 0x0000e40001167983 */ /* 0x001ee80000300800 */
[----:B------:R0:W-:Y:S01]  /*20530*/  STL [R1+0xe70], R23 ;  /* 0x000e701701007387 */ /* 0x0001e20000100800 */
[----:B------:R-:W-:-:S03]  /*20540*/  IADD3 R0, R16, c[0x0][0x198], RZ ;  /* 0x0000660010007a10 */ /* 0x000fc60007ffe0ff */
[----:B------:R-:W-:Y:S04]  /*20550*/  @P2 STG.E.U16 [R14.64], R19 ;  /* 0x000000130e002986 */ /* 0x000fe8000c101506 */
[----:B0-----:R-:W5:Y:S04]  /*20560*/  LDL.LU.S16 R23, [R1+0x4] ;  /* 0x0000040001177983 */ /* 0x001f680000300600 */
[----:B------:R0:W-:Y:S01]  /*20570*/  STL [R1+0xe80], R20 ;  /* 0x000e801401007387 */ /* 0x0001e20000100800 */
[----:B--2---:R-:W-:-:S03]  /*20580*/  IMAD.WIDE R12, R16, 0x2, R20 ;  /* 0x00000002100c7825 */ /* 0x004fc600078e0214 */
[----:B0-----:R-:W2:Y:S04]  /*20590*/  LDL.LU R20, [R1+0xfc] ;  /* 0x0000fc0001147983 */ /* 0x001ea80000300800 */
[----:B------:R-:W-:Y:S04]  /*205a0*/  STL [R1+0xe7c], R21 ;  /* 0x000e7c1501007387 */ /* 0x000fe80000100800 */
[----:B------:R-:W2:Y:S04]  /*205b0*/  LDL R16, [R1+0xf4] ;  /* 0x0000f40001107983 */ /* 0x000ea80000100800 */
[----:B------:R-:W2:Y:S01]  /*205c0*/  LDL.LU R19, [R1+0xe88] ;  /* 0x000e880001137983 */ /* 0x000ea20000300800 */
[----:B----4-:R-:W-:Y:S01]  /*205d0*/  ISETP.LT.AND P1, PT, R18, c[0x0][0x178], !P1 ;  /* 0x00005e0012007a0c */ /* 0x010fe20004f21270 */
[----:B------:R-:W-:Y:S01]  /*205e0*/  IMAD.WIDE R28, R0, 0x2, R6 ;  /* 0x00000002001c7825 */ /* 0x000fe200078e0206 */
[----:B------:R-:W-:-:S03]  /*205f0*/  IADD3 R18, R17, 0xd, RZ ;  /* 0x0000000d11127810 */ /* 0x000fc60007ffe0ff */
[C---:B------:R-:W-:Y:S01]  /*20600*/  IMAD.WIDE R14, R0.reuse, 0x2, R2 ;  /* 0x00000002000e7825 */ /* 0x040fe200078e0202 */
[----:B-----5:R0:W-:Y:S04]  /*20610*/  @P3 STG.E.U16 [R12.64], R23 ;  /* 0x000000170c003986 */ /* 0x0201e8000c101506 */
[----:B0-----:R-:W4:Y:S01]  /*20620*/  LDL.LU R23, [R1+0xec] ;  /* 0x0000ec0001177983 */ /* 0x001f220000300800 */
[----:B------:R-:W-:-:S03]  /*20630*/  IMAD.WIDE R12, R0, 0x2, R4 ;  /* 0x00000002000c7825 */ /* 0x000fc600078e0204 */
[----:B--2---:R0:W-:Y:S04]  /*20640*/  @P1 STG.E.U16 [R26.64], R19 ;  /* 0x000000131a001986 */ /* 0x0041e8000c101506 */
[----:B------:R1:W-:Y:S04]  /*20650*/  @P4 STG.E.U16 [R28.64], R16 ;  /* 0x000000101c004986 */ /* 0x0003e8000c101506 */
[----:B0-----:R-:W2:Y:S04]  /*20660*/  LDL.LU R19, [R1+0xe84] ;  /* 0x000e840001137983 */ /* 0x001ea80000300800 */
[----:B------:R-:W5:Y:S01]  /*20670*/  LDL.LU R26, [R1+0x54] ;  /* 0x00005400011a7983 */ /* 0x000f620000300800 */
[----:B-1----:R-:W-:-:S03]  /*20680*/  IADD3 R16, R17, 0xe, RZ ;  /* 0x0000000e11107810 */ /* 0x002fc60007ffe0ff */
[----:B------:R-:W2:Y:S04]  /*20690*/  LDL R28, [R1+0xdf4] ;  /* 0x000df400011c7983 */ /* 0x000ea80000100800 */
[----:B------:R-:W2:Y:S04]  /*206a0*/  LDL R29, [R1+0xe1c] ;  /* 0x000e1c00011d7983 */ /* 0x000ea80000100800 */
[----:B------:R-:W2:Y:S04]  /*206b0*/  LDL R27, [R1+0xe20] ;  /* 0x000e2000011b7983 */ /* 0x000ea80000100800 */
[----:B------:R-:W2:Y:S04]  /*206c0*/  LDL.LU R17, [R1+0x5c] ;  /* 0x00005c0001117983 */ /* 0x000ea80000300800 */
[----:B------:R0:W-:Y:S04]  /*206d0*/  STL [R1+0xe6c], R2 ;  /* 0x000e6c0201007387 */ /* 0x0001e80000100800 */
[----:B------:R1:W-:Y:S04]  /*206e0*/  @P5 STG.E.U16 [R12.64], R20 ;  /* 0x000000140c005986 */ /* 0x0003e8000c101506 */
[----:B---3--:R3:W-:Y:S04]  /*206f0*/  @P6 STG.E.U16 [R14.64], R22 ;  /* 0x000000160e006986 */ /* 0x0087e8000c101506 */
[----:B0-----:R-:W2:Y:S04]  /*20700*/  LDL R2, [R1+0xe24] ;  /* 0x000e240001027983 */ /* 0x001ea80000100800 */
[----:B------:R0:W-:Y:S04]  /*20710*/  STL [R1+0xe68], R3 ;  /* 0x000e680301007387 */ /* 0x0001e80000100800 */
[----:B-1----:R-:W2:Y:S04]  /*20720*/  LDL R12, [R1+0xe2c] ;  /* 0x000e2c00010c7983 */ /* 0x002ea80000100800 */
[----:B------:R-:W2:Y:S04]  /*20730*/  LDL R13, [R1+0xe34] ;  /* 0x000e3400010d7983 */ /* 0x000ea80000100800 */
[----:B---3--:R-:W0:Y:S01]  /*20740*/  LDL.LU R15, [R1+0xf4] ;  /* 0x0000f400010f7983 */ /* 0x008e220000300800 */
[----:B------:R-:W-:-:S03]  /*20750*/  PRMT R21, R20, 0x7632, R21 ;  /* 0x0000763214157816 */ /* 0x000fc60000000015 */
[----:B------:R1:W-:Y:S01]  /*20760*/  STL [R1+0xe5c], R24 ;  /* 0x000e5c1801007387 */ /* 0x0003e20000100800 */
[----:B0-----:R-:W-:Y:S01]  /*20770*/  PRMT R3, R15, 0x7632, R3 ;  /* 0x000076320f037816 */ /* 0x001fe20000000003 */
[----:B------:R-:W-:Y:S02]  /*20780*/  IMAD.WIDE R14, R0, 0x2, R24 ;  /* 0x00000002000e7825 */ /* 0x000fe400078e0218 */
[----:B-1----:R-:W3:Y:S04]  /*20790*/  LDL.LU R24, [R1+0x3c] ;  /* 0x00003c0001187983 */ /* 0x002ee80000300800 */
[----:B------:R0:W-:Y:S04]  /*207a0*/  STL [R1+0xe58], R25 ;  /* 0x000e581901007387 */ /* 0x0001e80000100800 */
[----:B------:R-:W3:Y:S04]  /*207b0*/  LDL.LU R20, [R1+0xe80] ;  /* 0x000e800001147983 */ /* 0x000ee80000300800 */
[----:B------:R1:W-:Y:S01]  /*207c0*/  STL.S16 [R1], R21 ;  /* 0x0000001501007387 */ /* 0x0003e20000100600 */
[----:B0-----:R-:W-:-:S03]  /*207d0*/  PRMT R25, R22, 0x7632, R25 ;  /* 0x0000763216197816 */ /* 0x001fc60000000019 */
[----:B-1----:R-:W3:Y:S04]  /*207e0*/  LDL.LU R21, [R1+0xe7c] ;  /* 0x000e7c0001157983 */ /* 0x002ee80000300800 */
[----:B------:R-:W3:Y:S01]  /*207f0*/  LDL.LU R22, [R1+0xe78] ;  /* 0x000e780001167983 */ /* 0x000ee20000300800 */
[----:B--2---:R-:W-:Y:S02]  /*20800*/  ISETP.LT.AND P4, PT, R2, c[0x0][0x178], !P0 ;  /* 0x00005e0002007a0c */ /* 0x004fe40004781270 */
[----:B------:R-:W-:Y:S02]  /*20810*/  ISETP.LT.AND P3, PT, R19, c[0x0][0x178], !P0 ;  /* 0x00005e0013007a0c */ /* 0x000fe40004761270 */
[----:B------:R-:W-:Y:S02]  /*20820*/  ISETP.LT.AND P6, PT, R12, c[0x0][0x178], !P0 ;  /* 0x00005e000c007a0c */ /* 0x000fe400047c1270 */
[----:B------:R-:W-:Y:S01]  /*20830*/  ISETP.LT.AND P5, PT, R13, c[0x0][0x178], !P0 ;  /* 0x00005e000d007a0c */ /* 0x000fe200047a1270 */
[----:B------:R-:W-:Y:S01]  /*20840*/  IMAD.WIDE R12, R0, 0x2, R8 ;  /* 0x00000002000c7825 */ /* 0x000fe200078e0208 */
[----:B------:R0:W-:Y:S05]  /*20850*/  STL [R1+0xe60], R25 ;  /* 0x000e601901007387 */ /* 0x0001ea0000100800 */
[----:B----4-:R-:W-:Y:S04]  /*20860*/  @P4 STG.E.U16 [R12.64], R23 ;  /* 0x000000170c004986 */ /* 0x010fe8000c101506 */
[----:B0-----:R-:W2:Y:S04]  /*20870*/  LDL.LU R25, [R1+0x34] ;  /* 0x0000340001197983 */ /* 0x001ea80000300800 */
[----:B-----5:R-:W-:Y:S01]  /*20880*/  @P3 STG.E.U16 [R14.64], R26 ;  /* 0x0000001a0e003986 */ /* 0x020fe2000c101506 */
[----:B---3--:R-:W-:-:S05]  /*20890*/  PRMT R22, R23, 0x7632, R22 ;  /* 0x0000763217167816 */ /* 0x008fca0000000016 */
[----:B------:R0:W-:Y:S04]  /*208a0*/  STL.S16 [R1+0x8], R22 ;  /* 0x0000081601007387 */ /* 0x0001e80000100600 */
[----:B0-----:R-:W3:Y:S04]  /*208b0*/  LDL.LU R22, [R1+0xe74] ;  /* 0x000e740001167983 */ /* 0x001ee80000300800 */
[----:B------:R-:W3:Y:S04]  /*208c0*/  LDL.LU R23, [R1+0xe70] ;  /* 0x000e700001177983 */ /* 0x000ee80000300800 */
[----:B------:R-:W4:Y:S01]  /*208d0*/  LDL R15, [R1+0xe30] ;  /* 0x000e3000010f7983 */ /* 0x000f220000100800 */
[----:B------:R-:W-:-:S02]  /*208e0*/  ISETP.GE.AND P2, PT, R18, c[0x0][0x17c], PT ;  /* 0x00005f0012007a0c */ /* 0x000fc40003f46270 */
[----:B------:R-:W-:Y:S02]  /*208f0*/  ISETP.GE.AND P1, PT, R16, c[0x0][0x17c], PT ;  /* 0x00005f0010007a0c */ /* 0x000fe40003f26270 */
[----:B------:R-:W-:Y:S01]  /*20900*/  PRMT R16, R17, 0x7632, R16 ;  /* 0x0000763211107816 */ /* 0x000fe20000000010 */
[----:B---3--:R-:W-:Y:S01]  /*20910*/  IMAD.WIDE R12, R0, 0x2, R22 ;  /* 0x00000002000c7825 */ /* 0x008fe200078e0216 */
[----:B----4-:R-:W-:-:S03]  /*20920*/  ISETP.LT.AND P0, PT, R15, c[0x0][0x178], !P0 ;  /* 0x00005e000f007a0c */ /* 0x010fc60004701270 */
[----:B------:R-:W-:Y:S01]  /*20930*/  IMAD.WIDE R14, R0, 0x2, R20 ;  /* 0x00000002000e7825 */ /* 0x000fe200078e0214 */
[----:B------:R-:W-:Y:S04]  /*20940*/  @P6 STG.E.U16 [R12.64], R17 ;  /* 0x000000110c006986 */ /* 0x000fe8000c101506 */
[----:B--2---:R0:W-:Y:S01]  /*20950*/  @P5 STG.E.U16 [R14.64], R25 ;  /* 0x000000190e005986 */ /* 0x0041e2000c101506 */
[----:B------:R-:W-:-:S03]  /*20960*/  ISETP.LT.AND P5, PT, R2, c[0x0][0x178], !P2 ;  /* 0x00005e0002007a0c */ /* 0x000fc600057a1270 */
[----:B------:R1:W-:Y:S01]  /*20970*/  STL [R1+0xe64], R23 ;  /* 0x000e641701007387 */ /* 0x0003e20000100800 */
[----:B0-----:R-:W-:-:S03]  /*20980*/  IMAD.WIDE R14, R0, 0x2, R10 ;  /* 0x00000002000e7825 */ /* 0x001fc600078e020a */
[----:B-1----:R-:W2:Y:S04]  /*20990*/  LDL R23, [R1+0xe34] ;  /* 0x000e340001177983 */ /* 0x002ea80000100800 */
[----:B------:R-:W3:Y:S04]  /*209a0*/  LDL.LU R2, [R1+0xe6c] ;  /* 0x000e6c0001027983 */ /* 0x000ee80000300800 */
[----:B------:R-:W4:Y:S04]  /*209b0*/  LDL.LU R17, [R1+0x124] ;  /* 0x0001240001117983 */ /* 0x000f280000300800 */
[----:B------:R0:W-:Y:S04]  /*209c0*/  @P0 STG.E.U16 [R14.64], R24 ;  /* 0x000000180e000986 */ /* 0x0001e8000c101506 */
[----:B0-----:R-:W5:Y:S01]  /*209d0*/  LDL.LU.S16 R14, [R1] ;  /* 0x00000000010e7983 */ /* 0x001f620000300600 */
[----:B------:R-:W-:-:S02]  /*209e0*/  ISETP.LT.AND P4, PT, R28, c[0x0][0x178], !P2 ;  /* 0x00005e001c007a0c */ /* 0x000fc40005781270 */
[----:B------:R-:W-:Y:S01]  /*209f0*/  ISETP.LT.AND P3, PT, R29, c[0x0][0x178], !P2 ;  /* 0x00005e001d007a0c */ /* 0x000fe20005761270 */
[----:B------:R-:W3:Y:S01]  /*20a00*/  LDL R15, [R1+0xe2c] ;  /* 0x000e2c00010f7983 */ /* 0x000ee20000100800 */
[----:B------:R-:W-:Y:S02]  /*20a10*/  IADD3 R12, R0, c[0x0][0x198], RZ ;  /* 0x00006600000c7a10 */ /* 0x000fe40007ffe0ff */
[----:B------:R-:W-:Y:S02]  /*20a20*/  PRMT R18, R26, 0x7632, R18 ;  /* 0x000076321a127816 */ /* 0x000fe40000000012 */
[----:B------:R-:W-:Y:S01]  /*20a30*/  ISETP.LT.AND P6, PT, R27, c[0x0][0x178], !P2 ;  /* 0x00005e001b007a0c */ /* 0x000fe200057c1270 */
[----:B------:R-:W-:-:S04]  /*20a40*/  IMAD.WIDE R26, R12, 0x2, R6 ;  /* 0x000000020c1a7825 */ /* 0x000fc800078e0206 */
[----:B------:R-:W-:Y:S01]  /*20a50*/  IMAD.WIDE R28, R12, 0x2, R4 ;  /* 0x000000020c1c7825 */ /* 0x000fe200078e0204 */
[----:B------:R0:W-:Y:S01]  /*20a60*/  @P4 STG.E.U16 [R26.64], R3 ;  /* 0x000000031a004986 */ /* 0x0001e2000c101506 */
[----:B------:R-:W-:-:S03]  /*20a70*/  PRMT R13, R25, 0x7632, R13 ;  /* 0x00007632190d7816 */ /* 0x000fc6000000000d */
[----:B0-----:R-:W4:Y:S04]  /*20a80*/  LDL.LU R3, [R1+0xe68] ;  /* 0x000e680001037983 */ /* 0x001f280000300800 */
[----:B-----5:R0:W-:Y:S01]  /*20a90*/  @P3 STG.E.U16 [R28.64], R14 ;  /* 0x0000000e1c003986 */ /* 0x0201e2000c101506 */
[----:B--2---:R-:W-:-:S03]  /*20aa0*/  ISETP.LT.AND P3, PT, R23, c[0x0][0x178], !P2 ;  /* 0x00005e0017007a0c */ /* 0x004fc60005761270 */
[----:B0-----:R-:W2:Y:S04]  /*20ab0*/  LDL.LU.S16 R28, [R1+0x8] ;  /* 0x00000800011c7983 */ /* 0x001ea80000300600 */
[----:B------:R-:W5:Y:S04]  /*20ac0*/  LDL R29, [R1+0xe30] ;  /* 0x000e3000011d7983 */ /* 0x000f680000100800 */
[----:B------:R-:W2:Y:S04]  /*20ad0*/  LDL.LU R23, [R1+0xe64] ;  /* 0x000e640001177983 */ /* 0x000ea80000300800 */
[----:B------:R-:W2:Y:S01]  /*20ae0*/  LDL.LU R25, [R1+0xe60] ;  /* 0x000e600001197983 */ /* 0x000ea20000300800 */
[----:B---3--:R-:W-:Y:S01]  /*20af0*/  ISETP.LT.AND P4, PT, R15, c[0x0][0x178], !P2 ;  /* 0x00005e000f007a0c */ /* 0x008fe20005781270 */
[----:B----4-:R-:W-:Y:S01]  /*20b00*/  IMAD.WIDE R14, R12, 0x2, R2 ;  /* 0x000000020c0e7825 */ /* 0x010fe200078e0202 */
[----:B------:R-:W-:-:S02]  /*20b10*/  PRMT R0, R24, 0x7632, R0 ;  /* 0x0000763218007816 */ /* 0x000fc40000000000 */
[----:B------:R-:W3:Y:S04]  /*20b20*/  LDL.LU R24, [R1+0xe5c] ;  /* 0x000e5c0001187983 */ /* 0x000ee80000300800 */
[----:B--2---:R0:W-:Y:S04]  /*20b30*/  @P6 STG.E.U16 [R14.64], R25 ;  /* 0x000000190e006986 */ /* 0x0041e8000c101506 */
[----:B0-----:R-:W2:Y:S01]  /*20b40*/  LDL.LU R25, [R1+0xe58] ;  /* 0x000e580001197983 */ /* 0x001ea20000300800 */
[----:B------:R-:W-:Y:S01]  /*20b50*/  ISETP.LT.AND P0, PT, R19, c[0x0][0x178], !P2 ;  /* 0x00005e0013007a0c */ /* 0x000fe20005701270 */
[----:B------:R-:W-:-:S02]  /*20b60*/  IMAD.WIDE R26, R12, 0x2, R8 ;  /* 0x000000020c1a7825 */ /* 0x000fc400078e0208 */
[----:B---3--:R-:W-:Y:S01]  /*20b70*/  STL [R1+0xe54], R24 ;  /* 0x000e541801007387 */ /* 0x008fe20000100800 */
[----:B-----5:R-:W-:-:S03]  /*20b80*/  ISETP.LT.AND P2, PT, R29, c[0x0][0x178], !P2 ;  /* 0x00005e001d007a0c */ /* 0x020fc60005741270 */
[----:B------:R0:W-:Y:S02]  /*20b90*/  @P5 STG.E.U16 [R26.64], R28 ;  /* 0x0000001c1a005986 */ /* 0x0001e4000c101506 */
[----:B0-----:R-:W-:-:S04]  /*20ba0*/  IMAD.WIDE R28, R12, 0x2, R20 ;  /* 0x000000020c1c7825 */ /* 0x001fc800078e0214 */
[C---:B--2---:R-:W-:Y:S02]  /*20bb0*/  IMAD.WIDE R14, R12.reuse, 0x2, R24 ;  /* 0x000000020c0e7825 */ /* 0x044fe400078e0218 */
[----:B------:R-:W2:Y:S04]  /*20bc0*/  LDL R24, [R1+0x12c] ;  /* 0x00012c0001187983 */ /* 0x000ea80000100800 */
[----:B------:R0:W-:Y:S04]  /*20bd0*/  STL [R1+0xe50], R25 ;  /* 0x000e501901007387 */ /* 0x0001e80000100800 */
[----:B0-----:R-:W3:Y:S04]  /*20be0*/  LDL.LU R25, [R1+0xdf4] ;  /* 0x000df40001197983 */ /* 0x001ee80000300800 */
[----:B------:R0:W-:Y:S04]  /*20bf0*/  STL [R1+0xe4c], R20 ;  /* 0x000e4c1401007387 */ /* 0x0001e80000100800 */
[----:B------:R-:W-:Y:S04]  /*20c00*/  @P0 STG.E.U16 [R14.64], R18 ;  /* 0x000000120e000986 */ /* 0x000fe8000c101506 */
[----:B0-----:R-:W4:Y:S04]  /*20c10*/  LDL R20, [R1+0xe30] ;  /* 0x000e300001147983 */ /* 0x001f280000100800 */
[----:B------:R0:W-:Y:S04]  /*20c20*/  STL [R1+0xe48], R21 ;  /* 0x000e481501007387 */ /* 0x0001e80000100800 */
[----:B0-----:R-:W5:Y:S04]  /*20c30*/  LDL.LU R21, [R1+0xe1c] ;  /* 0x000e1c0001157983 */ /* 0x001f680000300800 */
[----:B------:R-:W2:Y:S01]  /*20c40*/  LDL.LU R15, [R1+0xe18] ;  /* 0x000e1800010f7983 */ /* 0x000ea20000300800 */
[C---:B------:R-:W-:Y:S01]  /*20c50*/  IMAD.WIDE R26, R12.reuse, 0x2, R22 ;  /* 0x000000020c1a7825 */ /* 0x040fe200078e0216 */
[----:B------:R-:W-:-:S02]  /*20c60*/  IADD3 R14, R12, c[0x0][0x198], RZ ;  /* 0x000066000c0e7a10 */ /* 0x000fc40007ffe0ff */
[----:B------:R-:W4:Y:S04]  /*20c70*/  LDL.LU R18, [R1+0x10c] ;  /* 0x00010c0001127983 */ /* 0x000f280000300800 */
[----:B------:R-:W-:Y:S04]  /*20c80*/  @P4 STG.E.U16 [R26.64], R16 ;  /* 0x000000101a004986 */ /* 0x000fe8000c101506 */
[----:B------:R0:W-:Y:S04]  /*20c90*/  @P3 STG.E.U16 [R28.64], R13 ;  /* 0x0000000d1c003986 */ /* 0x0001e8000c101506 */
[----:B0-----:R-:W4:Y:S01]  /*20ca0*/  LDL R28, [R1+0xe20] ;  /* 0x000e2000011c7983 */ /* 0x001f220000100800 */
[----:B------:R-:W-:-:S03]  /*20cb0*/  IMAD.WIDE R12, R12, 0x2, R10 ;  /* 0x000000020c0c7825 */ /* 0x000fc600078e020a */
[----:B------:R-:W4:Y:S01]  /*20cc0*/  LDL R29, [R1+0xe24] ;  /* 0x000e2400011d7983 */ /* 0x000f220000100800 */
[----:B------:R-:W-:-:S03]  /*20cd0*/  IMAD.WIDE R26, R14, 0x2, R6 ;  /* 0x000000020e1a7825 */ /* 0x000fc600078e0206 */
[----:B------:R0:W-:Y:S02]  /*20ce0*/  @P2 STG.E.U16 [R12.64], R0 ;  /* 0x000000000c002986 */ /* 0x0001e4000c101506 */
[----:B0-----:R-:W-:Y:S01]  /*20cf0*/  IMAD.WIDE R12, R14, 0x2, R4 ;  /* 0x000000020e0c7825 */ /* 0x001fe200078e0204 */
[----:B---3--:R-:W-:-:S13]  /*20d00*/  ISETP.LT.AND P5, PT, R25, c[0x0][0x178], !P1 ;  /* 0x00005e0019007a0c */ /* 0x008fda0004fa1270 */
[----:B------:R-:W-:Y:S01]  /*20d10*/  @P5 STG.E.U16 [R26.64], R17 ;  /* 0x000000111a005986 */ /* 0x000fe2000c101506 */
[----:B-----5:R-:W-:Y:S02]  /*20d20*/  ISETP.LT.AND P4, PT, R21, c[0x0][0x178], !P1 ;  /* 0x00005e0015007a0c */ /* 0x020fe40004f81270 */
[----:B--2---:R-:W-:-:S04]  /*20d30*/  IADD3 R15, R15, 0xf, RZ ;  /* 0x0000000f0f0f7810 */ /* 0x004fc80007ffe0ff */
[----:B------:R-:W-:Y:S02]  /*20d40*/  ISETP.GE.AND P0, PT, R15, c[0x0][0x17c], PT ;  /* 0x00005f000f007a0c */ /* 0x000fe40003f06270 */
[----:B------:R-:W2:Y:S04]  /*20d50*/  LDL.LU R15, [R1+0xe24] ;  /* 0x000e2400010f7983 */ /* 0x000ea80000300800 */
[----:B------:R-:W3:Y:S04]  /*20d60*/  LDL.LU R0, [R1+0xe20] ;  /* 0x000e200001007983 */ /* 0x000ee80000300800 */
[----:B------:R0:W-:Y:S04]  /*20d70*/  STL [R1+0xe3c], R5 ;  /* 0x000e3c0501007387 */ /* 0x0001e80000100800 */
[----:B------:R1:W-:Y:S04]  /*20d80*/  @P4 STG.E.U16 [R12.64], R24 ;  /* 0x000000180c004986 */ /* 0x0003e8000c101506 */
[----:B0-----:R-:W5:Y:S04]  /*20d90*/  LDL.LU R5, [R1+0xe2c] ;  /* 0x000e2c0001057983 */ /* 0x001f680000300800 */
[----:B-1----:R-:W2:Y:S04]  /*20da0*/  LDL.LU R24, [R1+0xe54] ;  /* 0x000e540001187983 */ /* 0x002ea80000300800 */
[----:B------:R-:W2:Y:S04]  /*20db0*/  LDL R12, [R1+0x114] ;  /* 0x00011400010c7983 */ /* 0x000ea80000100800 */
[----:B------:R-:W3:Y:S01]  /*20dc0*/  LDL R13, [R1+0x11c] ;  /* 0x00011c00010d7983 */ /* 0x000ee20000100800 */
[----:B----4-:R-:W-:-:S02]  /*20dd0*/  ISETP.LT.AND P3, PT, R28, c[0x0][0x178], !P1 ;  /* 0x00005e001c007a0c */ /* 0x010fc40004f61270 */
[----:B------:R-:W-:Y:S01]  /*20de0*/  ISETP.LT.AND P6, PT, R29, c[0x0][0x178], !P1 ;  /* 0x00005e001d007a0c */ /* 0x000fe20004fc1270 */
[C---:B------:R-:W-:Y:S01]  /*20df0*/  IMAD.WIDE R26, R14.reuse, 0x2, R2 ;  /* 0x000000020e1a7825 */ /* 0x040fe200078e0202 */
[----:B------:R-:W-:Y:S02]  /*20e00*/  ISETP.LT.AND P4, PT, R25, c[0x0][0x178], !P0 ;  /* 0x00005e0019007a0c */ /* 0x000fe40004781270 */
[----:B------:R-:W4:Y:S01]  /*20e10*/  LDL.LU R25, [R1+0xe50] ;  /* 0x000e500001197983 */ /* 0x000f220000300800 */
[----:B------:R-:W-:-:S06]  /*20e20*/  IMAD.WIDE R28, R14, 0x2, R8 ;  /* 0x000000020e1c7825 */ /* 0x000fcc00078e0208 */
[----:B--2---:R0:W-:Y:S04]  /*20e30*/  @P3 STG.E.U16 [R26.64], R12 ;  /* 0x0000000c1a003986 */ /* 0x0041e8000c101506 */
[----:B---3--:R1:W-:Y:S04]  /*20e40*/  @P6 STG.E.U16 [R28.64], R13 ;  /* 0x0000000d1c006986 */ /* 0x0083e8000c101506 */
[----:B0-----:R-:W2:Y:S04]  /*20e50*/  LDL R27, [R1+0xe34] ;  /* 0x000e3400011b7983 */ /* 0x001ea80000100800 */
[----:B-1----:R-:W3:Y:S04]  /*20e60*/  LDL.LU R28, [R1+0x11c] ;  /* 0x00011c00011c7983 */ /* 0x002ee80000300800 */
[----:B------:R-:W3:Y:S01]  /*20e70*/  LDL.LU R29, [R1+0x104] ;  /* 0x00010400011d7983 */ /* 0x000ee20000300800 */
[----:B------:R-:W-:-:S02]  /*20e80*/  ISETP.LT.AND P2, PT, R19, c[0x0][0x178], !P1 ;  /* 0x00005e0013007a0c */ /* 0x000fc40004f41270 */
[----:B-----5:R-:W-:Y:S01]  /*20e90*/  ISETP.LT.AND P5, PT, R5, c[0x0][0x178], !P1 ;  /* 0x00005e0005007a0c */ /* 0x020fe20004fa1270 */
[C---:B----4-:R-:W-:Y:S01]  /*20ea0*/  IMAD.WIDE R12, R14.reuse, 0x2, R24 ;  /* 0x000000020e0c7825 */ /* 0x050fe200078e0218 */
[----:B------:R-:W-:Y:S02]  /*20eb0*/  ISETP.LT.AND P6, PT, R21, c[0x0][0x178], !P0 ;  /* 0x00005e0015007a0c */ /* 0x000fe400047c1270 */
[----:B------:R-:W-:Y:S02]  /*20ec0*/  PRMT R16, R17, 0x7632, R16 ;  /* 0x0000763211107816 */ /* 0x000fe40000000010 */
[----:B--2---:R-:W-:Y:S01]  /*20ed0*/  ISETP.LT.AND P3, PT, R27, c[0x0][0x178], !P1 ;  /* 0x00005e001b007a0c */ /* 0x004fe20004f61270 */
[----:B------:R-:W-:Y:S01]  /*20ee0*/  IMAD.WIDE R26, R14, 0x2, R22 ;  /* 0x000000020e1a7825 */ /* 0x000fe200078e0216 */
[----:B------:R-:W-:Y:S02]  /*20ef0*/  ISETP.LT.AND P1, PT, R20, c[0x0][0x178], !P1 ;  /* 0x00005e0014007a0c */ /* 0x000fe40004f21270 */
[----:B------:R-:W2:Y:S04]  /*20f00*/  LDL.LU R20, [R1+0xe4c] ;  /* 0x000e4c0001147983 */ /* 0x000ea80000300800 */
[----:B------:R-:W2:Y:S04]  /*20f10*/  LDL.LU R21, [R1+0xe48] ;  /* 0x000e480001157983 */ /* 0x000ea80000300800 */
[----:B---3--:R-:W-:Y:S04]  /*20f20*/  @P2 STG.E.U16 [R12.64], R29 ;  /* 0x0000001d0c002986 */ /* 0x008fe8000c101506 */
[----:B------:R0:W-:Y:S04]  /*20f30*/  @P5 STG.E.U16 [R26.64], R18 ;  /* 0x000000121a005986 */ /* 0x0001e8000c101506 */
[----:B0-----:R-:W3:Y:S04]  /*20f40*/  LDL.LU R26, [R1+0x12c] ;  /* 0x00012c00011a7983 */ /* 0x001ee80000300800 */
[----:B------:R-:W4:Y:S04]  /*20f50*/  LDL.LU R27, [R1+0x114] ;  /* 0x00011400011b7983 */ /* 0x000f280000300800 */
[----:B------:R-:W5:Y:S01]  /*20f60*/  LDL.LU R17, [R1+0xe44] ;  /* 0x000e440001117983 */ /* 0x000f620000300800 */
[----:B--2---:R-:W-:-:S05]  /*20f70*/  IMAD.WIDE R12, R14, 0x2, R20 ;  /* 0x000000020e0c7825 */ /* 0x004fca00078e0214 */
[----:B-----5:R-:W-:Y:S01]  /*20f80*/  @P3 STG.E.U16 [R12.64], R17 ;  /* 0x000000110c003986 */ /* 0x020fe2000c101506 */
[----:B------:R-:W-:-:S03]  /*20f90*/  ISETP.LT.AND P3, PT, R19, c[0x0][0x178], !P0 ;  /* 0x00005e0013007a0c */ /* 0x000fc60004761270 */
[----:B------:R-:W2:Y:S01]  /*20fa0*/  LDL.LU R19, [R1+0xe40] ;  /* 0x000e400001137983 */ /* 0x000ea20000300800 */
[----:B------:R-:W-:Y:S02]  /*20fb0*/  ISETP.LT.AND P2, PT, R0, c[0x0][0x178], !P0 ;  /* 0x00005e0000007a0c */ /* 0x000fe40004741270 */
[C---:B------:R-:W-:Y:S02]  /*20fc0*/  IADD3 R0, R14.reuse, c[0x0][0x198], RZ ;  /* 0x000066000e007a10 */ /* 0x040fe40007ffe0ff */
[----:B------:R-:W-:Y:S01]  /*20fd0*/  ISETP.LT.AND P5, PT, R15, c[0x0][0x178], !P0 ;  /* 0x00005e000f007a0c */ /* 0x000fe200047a1270 */
[----:B------:R-:W-:-:S05]  /*20fe0*/  IMAD.WIDE R14, R14, 0x2, R10 ;  /* 0x000000020e0e7825 */ /* 0x000fca00078e020a */
[----:B--2---:R0:W-:Y:S01]  /*20ff0*/  @P1 STG.E.U16 [R14.64], R19 ;  /* 0x000000130e001986 */ /* 0x0041e2000c101506 */
[----:B------:R-:W-:-:S03]  /*21000*/  ISETP.LT.AND P1, PT, R5, c[0x0][0x178], !P0 ;  /* 0x00005e0005007a0c */ /* 0x000fc60004721270 */
[----:B0-----:R-:W2:Y:S04]  /*21010*/  LDL.LU R14, [R1+0xe34] ;  /* 0x000e3400010e7983 */ /* 0x001ea80000300800 */
[----:B------:R-:W5:Y:S04]  /*21020*/  LDL.LU R15, [R1+0xe30] ;  /* 0x000e3000010f7983 */ /* 0x000f680000300800 */
[----:B------:R-:W3:Y:S01]  /*21030*/  LDL.LU R5, [R1+0xe3c] ;  /* 0x000e3c0001057983 */ /* 0x000ee20000300800 */
[----:B------:R-:W-:-:S05]  /*21040*/  IMAD.WIDE R6, R0, 0x2, R6 ;  /* 0x0000000200067825 */ /* 0x000fca00078e0206 */
[----:B------:R4:W-:Y:S01]  /*21050*/  @P4 STG.E.U16 [R6.64], R16 ;  /* 0x0000001006004986 */ /* 0x0009e2000c101506 */
[----:B------:R-:W-:-:S04]  /*21060*/  IMAD.WIDE R2, R0, 0x2, R2 ;  /* 0x0000000200027825 */ /* 0x000fc800078e0202 */
[----:B------:R-:W-:-:S04]  /*21070*/  IMAD.WIDE R8, R0, 0x2, R8 ;  /* 0x0000000200087825 */ /* 0x000fc800078e0208 */
[----:B------:R-:W-:-:S04]  /*21080*/  IMAD.WIDE R24, R0, 0x2, R24 ;  /* 0x0000000200187825 */ /* 0x000fc800078e0218 */
[----:B------:R-:W-:Y:S01]  /*21090*/  IMAD.WIDE R22, R0, 0x2, R22 ;  /* 0x0000000200167825 */ /* 0x000fe200078e0216 */
[----:B----4-:R-:W-:-:S03]  /*210a0*/  PRMT R6, R27, 0x7632, R6 ;  /* 0x000076321b067816 */ /* 0x010fc60000000006 */
[----:B------:R-:W-:Y:S01]  /*210b0*/  IMAD.WIDE R20, R0, 0x2, R20 ;  /* 0x0000000200147825 */ /* 0x000fe200078e0214 */
[----:B------:R-:W-:-:S03]  /*210c0*/  PRMT R7, R28, 0x7632, R7 ;  /* 0x000076321c077816 */ /* 0x000fc60000000007 */
[----:B------:R-:W-:Y:S01]  /*210d0*/  IMAD.WIDE R10, R0, 0x2, R10 ;  /* 0x00000002000a7825 */ /* 0x000fe200078e020a */
[----:B------:R-:W-:Y:S02]  /*210e0*/  PRMT R12, R29, 0x7632, R12 ;  /* 0x000076321d0c7816 */ /* 0x000fe4000000000c */
[----:B------:R-:W-:Y:S02]  /*210f0*/  PRMT R13, R18, 0x7632, R13 ;  /* 0x00007632120d7816 */ /* 0x000fe4000000000d */
[----:B------:R-:W-:Y:S02]  /*21100*/  PRMT R17, R17, 0x7632, R17 ;  /* 0x0000763211117816 */ /* 0x000fe40000000011 */
[----:B--2---:R-:W-:Y:S02]  /*21110*/  ISETP.LT.AND P4, PT, R14, c[0x0][0x178], !P0 ;  /* 0x00005e000e007a0c */ /* 0x004fe40004781270 */
[----:B-----5:R-:W-:Y:S01]  /*21120*/  ISETP.LT.AND P0, PT, R15, c[0x0][0x178], !P0 ;  /* 0x00005e000f007a0c */ /* 0x020fe20004701270 */
[----:B---3--:R-:W-:Y:S01]  /*21130*/  IMAD.WIDE R4, R0, 0x2, R4 ;  /* 0x0000000200047825 */ /* 0x008fe200078e0204 */
[----:B------:R-:W-:-:S05]  /*21140*/  PRMT R0, R26, 0x7632, R0 ;  /* 0x000076321a007816 */ /* 0x000fca0000000000 */
[----:B------:R0:W-:Y:S04]  /*21150*/  @P6 STG.E.U16 [R4.64], R0 ;  /* 0x0000000004006986 */ /* 0x0001e8000c101506 */
[----:B------:R0:W-:Y:S04]  /*21160*/  @P2 STG.E.U16 [R2.64], R6 ;  /* 0x0000000602002986 */ /* 0x0001e8000c101506 */
[----:B------:R0:W-:Y:S04]  /*21170*/  @P5 STG.E.U16 [R8.64], R7 ;  /* 0x0000000708005986 */ /* 0x0001e8000c101506 */
[----:B------:R0:W-:Y:S04]  /*21180*/  @P3 STG.E.U16 [R24.64], R12 ;  /* 0x0000000c18003986 */ /* 0x0001e8000c101506 */
[----:B------:R0:W-:Y:S04]  /*21190*/  @P1 STG.E.U16 [R22.64], R13 ;  /* 0x0000000d16001986 */ /* 0x0001e8000c101506 */
[----:B------:R0:W-:Y:S01]  /*211a0*/  @P4 STG.E.U16 [R20.64], R17 ;  /* 0x0000001114004986 */ /* 0x0001e2000c101506 */
[----:B------:R-:W-:Y:S05]  /*211b0*/  @!P0 EXIT ;  /* 0x000000000000894d */ /* 0x000fea0003800000 */
[----:B0-----:R-:W-:-:S05]  /*211c0*/  PRMT R5, R19, 0x7632, R5 ;  /* 0x0000763213057816 */ /* 0x001fca0000000005 */
[----:B------:R-:W-:Y:S01]  /*211d0*/  STG.E.U16 [R10.64], R5 ;  /* 0x000000050a007986 */ /* 0x000fe2000c101506 */
[----:B------:R-:W-:Y:S05]  /*211e0*/  EXIT ;  /* 0x000000000000794d */ /* 0x000fea0003800000 */
.L_x_4:
[----:B------:R-:W-:-:S00]  /*211f0*/  BRA `(.L_x_4) ;  /* 0xfffffff000007947 */ /* 0x000fc0000383ffff */
[----:B------:R-:W-:-:S00]  /*21200*/  NOP ;  /* 0x0000000000007918 */ /* 0x000fc00000000000 */
[----:B------:R-:W-:-:S00]  /*21210*/  NOP ;  /* 0x0000000000007918 */ /* 0x000fc00000000000 */
[----:B------:R-:W-:-:S00]  /*21220*/  NOP ;  /* 0x0000000000007918 */ /* 0x000fc00000000000 */
[----:B------:R-:W-:-:S00]  /*21230*/  NOP ;  /* 0x0000000000007918 */ /* 0x000fc00000000000 */
[----:B------:R-:W-:-:S00]  /*21240*/  NOP ;  /* 0x0000000000007918 */ /* 0x000fc00000000000 */
[----:B------:R-:W-:-:S00]  /*21250*/  NOP ;  /* 0x0000000000007918 */ /* 0x000fc00000000000 */
[----:B------:R-:W-:-:S00]  /*21260*/  NOP ;  /* 0x0000000000007918 */ /* 0x000fc00000000000 */
[----:B------:R-:W-:-:S00]  /*21270*/  NOP ;  /* 0x0000000000007918 */ /* 0x000fc00000000000 */
.L_x_5:


//--------------------- .nv.shared.matmul_kernel  --------------------------
	.section	.nv.shared.matmul_kernel,"aw",@nobits
	.sectionflags	@""
	.align	16
